	.target	sm_90a

	.elftype	@"ET_EXEC"


//--------------------- .note.nv.tkinfo           --------------------------
	.section	.note.nv.tkinfo,"",@"SHT_NOTE"
	.sectionflags	@"SHF_NOTE_NV_TKINFO"
	.tkinfo
        /*0018*/ 	.word	0x00000002
        /*0030*/ 	.string	""
        /*0030*/ 	.string	"ptxas"
        /*0030*/ 	.string	"Cuda compilation tools, release 13.0, V13.0.88"
        /*0030*/ 	.string	"Build cuda_13.0.r13.0/compiler.36424714_0"
        /*0030*/ 	.string	"-v  -suppress-debug-info  -lineinfo  -arch sm_90a "



//--------------------- .note.nv.cuinfo           --------------------------
	.section	.note.nv.cuinfo,"",@"SHT_NOTE"
	.sectionflags	@"SHF_NOTE_NV_CUINFO"
        /*0018*/ 	.short	0x0002
        /*001a*/ 	.short	0x005a
        /*001c*/ 	.short	0x0082
	.zero		2


//--------------------- .nv.info                  --------------------------
	.section	.nv.info,"",@"SHT_CUDA_INFO"
	.align	4


	//----- nvinfo : EIATTR_REGCOUNT
	.align		4
        /*0000*/ 	.byte	0x04, 0x2f
        /*0002*/ 	.short	(.L_1 - .L_0)
	.align		4
.L_0:
        /*0004*/ 	.word	index@(matmul_kernel)
        /*0008*/ 	.word	0x000000ff


	//----- nvinfo : EIATTR_FRAME_SIZE
	.align		4
.L_1:
        /*000c*/ 	.byte	0x04, 0x11
        /*000e*/ 	.short	(.L_3 - .L_2)
	.align		4
.L_2:
        /*0010*/ 	.word	index@(matmul_kernel)
        /*0014*/ 	.word	0x00001860


	//----- nvinfo : EIATTR_MIN_STACK_SIZE
	.align		4
.L_3:
        /*0018*/ 	.byte	0x04, 0x12
        /*001a*/ 	.short	(.L_5 - .L_4)
	.align		4
.L_4:
        /*001c*/ 	.word	index@(matmul_kernel)
        /*0020*/ 	.word	0x00001860
.L_5:


//--------------------- .nv.compat                --------------------------
	.section	.nv.compat,"",@"SHT_CUDA_COMPAT_INFO"
	.align	4
        /*0000*/ 	.byte	0x02, 0x09, 0x01, 0x00, 0x02, 0x02, 0x04, 0x00, 0x02, 0x05, 0x05, 0x00, 0x03, 0x07, 0x01, 0x01
        /*0010*/ 	.byte	0x02, 0x03, 0x00, 0x00, 0x02, 0x06, 0x01, 0x00, 0x04, 0x0b, 0x08, 0x00, 0x00, 0x00, 0x00, 0x00
        /*0020*/ 	.byte	0x00, 0x00, 0x00, 0x00


//--------------------- .nv.info.matmul_kernel    --------------------------
	.section	.nv.info.matmul_kernel,"",@"SHT_CUDA_INFO"
	.sectionflags	@""
	.align	4


	//----- nvinfo : EIATTR_CUDA_API_VERSION
	.align		4
        /*0000*/ 	.byte	0x04, 0x37
        /*0002*/ 	.short	(.L_7 - .L_6)
.L_6:
        /*0004*/ 	.word	0x00000082


	//----- nvinfo : EIATTR_KPARAM_INFO
	.align		4
.L_7:
        /*0008*/ 	.byte	0x04, 0x17
        /*000a*/ 	.short	(.L_9 - .L_8)
.L_8:
        /*000c*/ 	.word	0x00000000
        /*0010*/ 	.short	0x000d
        /*0012*/ 	.short	0x0048
        /*0014*/ 	.byte	0x00, 0xf4, 0x21, 0x00


	//----- nvinfo : EIATTR_KPARAM_INFO
	.align		4
.L_9:
        /*0018*/ 	.byte	0x04, 0x17
        /*001a*/ 	.short	(.L_11 - .L_10)
.L_10:
        /*001c*/ 	.word	0x00000000
        /*0020*/ 	.short	0x000c
        /*0022*/ 	.short	0x0040
        /*0024*/ 	.byte	0x00, 0xf4, 0x21, 0x00


	//----- nvinfo : EIATTR_KPARAM_INFO
	.align		4
.L_11:
        /*0028*/ 	.byte	0x04, 0x17
        /*002a*/ 	.short	(.L_13 - .L_12)
.L_12:
        /*002c*/ 	.word	0x00000000
        /*0030*/ 	.short	0x000b
        /*0032*/ 	.short	0x0038
        /*0034*/ 	.byte	0x00, 0xf0, 0x11, 0x00


	//----- nvinfo : EIATTR_KPARAM_INFO
	.align		4
.L_13:
        /*0038*/ 	.byte	0x04, 0x17
        /*003a*/ 	.short	(.L_15 - .L_14)
.L_14:
        /*003c*/ 	.word	0x00000000
        /*0040*/ 	.short	0x000a
        /*0042*/ 	.short	0x0034
        /*0044*/ 	.byte	0x00, 0xf0, 0x11, 0x00


	//----- nvinfo : EIATTR_KPARAM_INFO
	.align		4
.L_15:
        /*0048*/ 	.byte	0x04, 0x17
        /*004a*/ 	.short	(.L_17 - .L_16)
.L_16:
        /*004c*/ 	.word	0x00000000
        /*0050*/ 	.short	0x0009
        /*0052*/ 	.short	0x0030
        /*0054*/ 	.byte	0x00, 0xf0, 0x11, 0x00


	//----- nvinfo : EIATTR_KPARAM_INFO
	.align		4
.L_17:
        /*0058*/ 	.byte	0x04, 0x17
        /*005a*/ 	.short	(.L_19 - .L_18)
.L_18:
        /*005c*/ 	.word	0x00000000
        /*0060*/ 	.short	0x0008
        /*0062*/ 	.short	0x002c
        /*0064*/ 	.byte	0x00, 0xf0, 0x11, 0x00


	//----- nvinfo : EIATTR_KPARAM_INFO
	.align		4
.L_19:
        /*0068*/ 	.byte	0x04, 0x17
        /*006a*/ 	.short	(.L_21 - .L_20)
.L_20:
        /*006c*/ 	.word	0x00000000
        /*0070*/ 	.short	0x0007
        /*0072*/ 	.short	0x0028
        /*0074*/ 	.byte	0x00, 0xf0, 0x11, 0x00


	//----- nvinfo : EIATTR_KPARAM_INFO
	.align		4
.L_21:
        /*0078*/ 	.byte	0x04, 0x17
        /*007a*/ 	.short	(.L_23 - .L_22)
.L_22:
        /*007c*/ 	.word	0x00000000
        /*0080*/ 	.short	0x0006
        /*0082*/ 	.short	0x0024
        /*0084*/ 	.byte	0x00, 0xf0, 0x11, 0x00


	//----- nvinfo : EIATTR_KPARAM_INFO
	.align		4
.L_23:
        /*0088*/ 	.byte	0x04, 0x17
        /*008a*/ 	.short	(.L_25 - .L_24)
.L_24:
        /*008c*/ 	.word	0x00000000
        /*0090*/ 	.short	0x0005
        /*0092*/ 	.short	0x0020
        /*0094*/ 	.byte	0x00, 0xf0, 0x11, 0x00


	//----- nvinfo : EIATTR_KPARAM_INFO
	.align		4
.L_25:
        /*0098*/ 	.byte	0x04, 0x17
        /*009a*/ 	.short	(.L_27 - .L_26)
.L_26:
        /*009c*/ 	.word	0x00000000
        /*00a0*/ 	.short	0x0004
        /*00a2*/ 	.short	0x001c
        /*00a4*/ 	.byte	0x00, 0xf0, 0x11, 0x00


	//----- nvinfo : EIATTR_KPARAM_INFO
	.align		4
.L_27:
        /*00a8*/ 	.byte	0x04, 0x17
        /*00aa*/ 	.short	(.L_29 - .L_28)
.L_28:
        /*00ac*/ 	.word	0x00000000
        /*00b0*/ 	.short	0x0003
        /*00b2*/ 	.short	0x0018
        /*00b4*/ 	.byte	0x00, 0xf0, 0x11, 0x00


	//----- nvinfo : EIATTR_KPARAM_INFO
	.align		4
.L_29:
        /*00b8*/ 	.byte	0x04, 0x17
        /*00ba*/ 	.short	(.L_31 - .L_30)
.L_30:
        /*00bc*/ 	.word	0x00000000
        /*00c0*/ 	.short	0x0002
        /*00c2*/ 	.short	0x0010
        /*00c4*/ 	.byte	0x00, 0xf4, 0x21, 0x00


	//----- nvinfo : EIATTR_KPARAM_INFO
	.align		4
.L_31:
        /*00c8*/ 	.byte	0x04, 0x17
        /*00ca*/ 	.short	(.L_33 - .L_32)
.L_32:
        /*00cc*/ 	.word	0x00000000
        /*00d0*/ 	.short	0x0001
        /*00d2*/ 	.short	0x0008
        /*00d4*/ 	.byte	0x00, 0xf4, 0x21, 0x00


	//----- nvinfo : EIATTR_KPARAM_INFO
	.align		4
.L_33:
        /*00d8*/ 	.byte	0x04, 0x17
        /*00da*/ 	.short	(.L_35 - .L_34)
.L_34:
        /*00dc*/ 	.word	0x00000000
        /*00e0*/ 	.short	0x0000
        /*00e2*/ 	.short	0x0000
        /*00e4*/ 	.byte	0x00, 0xf4, 0x21, 0x00


	//----- nvinfo : EIATTR_SPARSE_MMA_MASK
	.align		4
.L_35:
        /*00e8*/ 	.byte	0x03, 0x50
        /*00ea*/ 	.short	0x0000


	//----- nvinfo : EIATTR_MAXREG_COUNT
	.align		4
        /*00ec*/ 	.byte	0x03, 0x1b
        /*00ee*/ 	.short	0x00ff


	//----- nvinfo : EIATTR_NUM_BARRIERS
	.align		4
        /*00f0*/ 	.byte	0x02, 0x4c
        /*00f2*/ 	.byte	0x01
	.zero		1


	//----- nvinfo : EIATTR_ANNOTATIONS
	.align		4
        /*00f4*/ 	.byte	0x04, 0x55
        /*00f6*/ 	.short	(.L_37 - .L_36)


	//   ....[0]....
.L_36:
        /*00f8*/ 	.word	0x00000001
        /*00fc*/ 	.byte	0x70, 0x00, 0x00, 0x00, 0x01, 0x00, 0x00, 0x00, 0xc0, 0x05, 0x00, 0x00, 0x01, 0x00, 0x00, 0x00
        /* <DEDUP_REMOVED lines=3076> */
        /*c14c*/ 	.byte	0x20, 0xb4, 0x04, 0x00, 0x01, 0x00, 0x00, 0x00, 0x30, 0xb4, 0x04, 0x00


	//----- nvinfo : EIATTR_MERCURY_ISA_VERSION
	.align		4
.L_37:
        /*c158*/ 	.byte	0x03, 0x5f
        /*c15a*/ 	.short	0x0101


	//----- nvinfo : EIATTR_EXIT_INSTR_OFFSETS
	.align		4
        /*c15c*/ 	.byte	0x04, 0x1c
        /*c15e*/ 	.short	(.L_39 - .L_38)


	//   ....[0]....
.L_38:
        /*c160*/ 	.word	0x0004b7f0


	//   ....[1]....
        /*c164*/ 	.word	0x0004b810


	//----- nvinfo : EIATTR_REQNTID
	.align		4
.L_39:
        /*c168*/ 	.byte	0x04, 0x10
        /*c16a*/ 	.short	(.L_41 - .L_40)
.L_40:
        /*c16c*/ 	.word	0x00000080
        /*c170*/ 	.word	0x00000001
        /*c174*/ 	.word	0x00000001


	//----- nvinfo : EIATTR_CBANK_PARAM_SIZE
	.align		4
.L_41:
        /*c178*/ 	.byte	0x03, 0x19
        /*c17a*/ 	.short	0x0050


	//----- nvinfo : EIATTR_PARAM_CBANK
	.align		4
        /*c17c*/ 	.byte	0x04, 0x0a
        /*c17e*/ 	.short	(.L_43 - .L_42)
	.align		4
.L_42:
        /*c180*/ 	.word	index@(.nv.constant0.matmul_kernel)
        /*c184*/ 	.short	0x0210
        /*c186*/ 	.short	0x0050


	//----- nvinfo : EIATTR_SW_WAR
	.align		4
.L_43:
        /*c188*/ 	.byte	0x04, 0x36
        /*c18a*/ 	.short	(.L_45 - .L_44)
.L_44:
        /*c18c*/ 	.word	0x00000008
.L_45:


//--------------------- .nv.callgraph             --------------------------
	.section	.nv.callgraph,"",@"SHT_CUDA_CALLGRAPH"
	.align	4
	.sectionentsize	8
	.align		4
        /*0000*/ 	.word	0x00000000
	.align		4
        /*0004*/ 	.word	0xffffffff
	.align		4
        /*0008*/ 	.word	0x00000000
	.align		4
        /*000c*/ 	.word	0xfffffffe
	.align		4
        /*0010*/ 	.word	0x00000000
	.align		4
        /*0014*/ 	.word	0xfffffffd
	.align		4
        /*0018*/ 	.word	0x00000000
	.align		4
        /*001c*/ 	.word	0xfffffffc


//--------------------- .text.matmul_kernel       --------------------------
	.section	.text.matmul_kernel,"ax",@progbits
	.align	128
        .global         matmul_kernel
        .type           matmul_kernel,@function
        .size           matmul_kernel,(.L_x_3 - matmul_kernel)
        .other          matmul_kernel,@"STO_CUDA_ENTRY STV_DEFAULT"
matmul_kernel:
.text.matmul_kernel:
[----:B------:R-:W1:Y:S08]  /*0000*/  LDC R1, c[0x0][0x28] ;  /* 0x00000a00ff017b82 */ /* 0x000e700000000800 */
[----:B------:R-:W2:Y:S01]  /*0010*/  LDC.64 R2, c[0x0][0x228] ;  /* 0x00008a00ff027b82 */ /* 0x000ea20000000a00 */
[----:B-1----:R-:W-:Y:S01]  /*0020*/  VIADD R1, R1, 0xffffe7a0 ;  /* 0xffffe7a001017836 */ /* 0x002fe20000000000 */
[----:B------:R-:W1:Y:S01]  /*0030*/  S2R R5, SR_CTAID.X ;  /* 0x0000000000057919 */ /* 0x000e620000002500 */
[----:B------:R-:W-:Y:S01]  /*0040*/  ULDC UR4, c[0x0][0x234] ;  /* 0x00008d0000047ab9 */ /* 0x000fe20000000800 */
[----:B------:R-:W-:Y:S01]  /*0050*/  ULDC.64 UR6, c[0x0][0x210] ;  /* 0x0000840000067ab9 */ /* 0x000fe20000000a00 */
[----:B--2---:R-:W-:Y:S01]  /*0060*/  IMAD.MOV.U32 R13, RZ, RZ, R3 ;  /* 0x000000ffff0d7224 */ /* 0x004fe200078e0003 */
[----:B------:R2:W-:Y:S01]  /*0070*/  STL.64 [R1+0x1098], R2 ;  /* 0x0010980201007387 */ /* 0x0005e20000100a00 */
[----:B------:R-:W-:-:S02]  /*0080*/  IMAD.MOV.U32 R12, RZ, RZ, R2 ;  /* 0x000000ffff0c7224 */ /* 0x000fc400078e0002 */
[----:B------:R-:W-:-:S03]  /*0090*/  VIADD R0, R13, 0xff ;  /* 0x000000ff0d007836 */ /* 0x000fc60000000000 */
[----:B------:R-:W-:Y:S02]  /*00a0*/  IABS R126, R12 ;  /* 0x0000000c007e7213 */ /* 0x000fe40000000000 */
[----:B-1----:R-:W-:Y:S02]  /*00b0*/  IABS R8, R5 ;  /* 0x0000000500087213 */ /* 0x002fe40000000000 */
[----:B--2---:R-:W-:-:S04]  /*00c0*/  SHF.R.S32.HI R3, RZ, 0x1f, R0 ;  /* 0x0000001fff037819 */ /* 0x004fc80000011400 */
[----:B------:R-:W-:-:S04]  /*00d0*/  LEA.HI R3, R3, R0, RZ, 0x8 ;  /* 0x0000000003037211 */ /* 0x000fc800078f40ff */
[----:B------:R-:W-:-:S05]  /*00e0*/  SHF.R.S32.HI R3, RZ, 0x8, R3 ;  /* 0x00000008ff037819 */ /* 0x000fca0000011403 */
[----:B------:R-:W-:-:S05]  /*00f0*/  IMAD.SHL.U32 R4, R3, 0x8, RZ ;  /* 0x0000000803047824 */ /* 0x000fca00078e00ff */
[-C--:B------:R-:W-:Y:S02]  /*0100*/  IABS R7, R4.reuse ;  /* 0x0000000400077213 */ /* 0x080fe40000000000 */
[----:B------:R-:W-:Y:S02]  /*0110*/  IABS R10, R4 ;  /* 0x00000004000a7213 */ /* 0x000fe40000000000 */
[----:B------:R-:W1:Y:S08]  /*0120*/  I2F.RP R0, R7 ;  /* 0x0000000700007306 */ /* 0x000e700000209400 */
[----:B-1----:R-:W1:Y:S02]  /*0130*/  MUFU.RCP R0, R0 ;  /* 0x0000000000007308 */ /* 0x002e640000001000 */
[----:B-1----:R-:W-:-:S02]  /*0140*/  VIADD R2, R0, 0xffffffe ;  /* 0x0ffffffe00027836 */ /* 0x002fc40000000000 */
[----:B------:R-:W-:-:S04]  /*0150*/  IMAD.MOV R0, RZ, RZ, -R10 ;  /* 0x000000ffff007224 */ /* 0x000fc800078e0a0a */
[----:B------:R1:W2:Y:S02]  /*0160*/  F2I.FTZ.U32.TRUNC.NTZ R3, R2 ;  /* 0x0000000200037305 */ /* 0x0002a4000021f000 */
[----:B-1----:R-:W-:Y:S02]  /*0170*/  IMAD.MOV.U32 R2, RZ, RZ, RZ ;  /* 0x000000ffff027224 */ /* 0x002fe400078e00ff */
[----:B--2---:R-:W-:-:S04]  /*0180*/  IMAD.MOV R6, RZ, RZ, -R3 ;  /* 0x000000ffff067224 */ /* 0x004fc800078e0a03 */
[----:B------:R-:W-:Y:S02]  /*0190*/  IMAD R9, R6, R7, RZ ;  /* 0x0000000706097224 */ /* 0x000fe400078e02ff */
[----:B------:R-:W-:Y:S02]  /*01a0*/  IMAD.MOV.U32 R6, RZ, RZ, R8 ;  /* 0x000000ffff067224 */ /* 0x000fe400078e0008 */
[----:B------:R-:W-:Y:S01]  /*01b0*/  IMAD.HI.U32 R3, R3, R9, R2 ;  /* 0x0000000903037227 */ /* 0x000fe200078e0002 */
[----:B------:R-:W-:-:S05]  /*01c0*/  IABS R9, R13 ;  /* 0x0000000d00097213 */ /* 0x000fca0000000000 */
[----:B------:R-:W-:-:S04]  /*01d0*/  IMAD.HI.U32 R3, R3, R6, RZ ;  /* 0x0000000603037227 */ /* 0x000fc800078e00ff */
[----:B------:R-:W-:-:S05]  /*01e0*/  IMAD R0, R3, R0, R6 ;  /* 0x0000000003007224 */ /* 0x000fca00078e0206 */
[----:B------:R-:W-:-:S13]  /*01f0*/  ISETP.GT.U32.AND P1, PT, R7, R0, PT ;  /* 0x000000000700720c */ /* 0x000fda0003f24070 */
[----:B------:R-:W-:Y:S02]  /*0200*/  @!P1 IMAD.IADD R0, R0, 0x1, -R7 ;  /* 0x0000000100009824 */ /* 0x000fe400078e0a07 */
[----:B------:R-:W-:Y:S01]  /*0210*/  @!P1 VIADD R3, R3, 0x1 ;  /* 0x0000000103039836 */ /* 0x000fe20000000000 */
[----:B------:R-:W-:Y:S02]  /*0220*/  ISETP.NE.AND P1, PT, R4, RZ, PT ;  /* 0x000000ff0400720c */ /* 0x000fe40003f25270 */
[----:B------:R-:W-:Y:S02]  /*0230*/  ISETP.GE.U32.AND P0, PT, R0, R7, PT ;  /* 0x000000070000720c */ /* 0x000fe40003f06070 */
[----:B------:R-:W-:-:S04]  /*0240*/  LOP3.LUT R0, R5, R4, RZ, 0x3c, !PT ;  /* 0x0000000405007212 */ /* 0x000fc800078e3cff */
[----:B------:R-:W-:Y:S01]  /*0250*/  ISETP.GE.AND P2, PT, R0, RZ, PT ;  /* 0x000000ff0000720c */ /* 0x000fe20003f46270 */
[----:B------:R-:W-:-:S06]  /*0260*/  VIADD R0, R12, 0x7f ;  /* 0x0000007f0c007836 */ /* 0x000fcc0000000000 */
[----:B------:R-:W-:-:S05]  /*0270*/  @P0 IADD3 R3, R3, 0x1, RZ ;  /* 0x0000000103030810 */ /* 0x000fca0007ffe0ff */
[----:B------:R-:W-:Y:S01]  /*0280*/  IMAD.MOV.U32 R2, RZ, RZ, R3 ;  /* 0x000000ffff027224 */ /* 0x000fe200078e0003 */
[----:B------:R-:W-:-:S03]  /*0290*/  SHF.R.S32.HI R3, RZ, 0x1f, R0 ;  /* 0x0000001fff037819 */ /* 0x000fc60000011400 */
[----:B------:R-:W-:Y:S01]  /*02a0*/  @!P2 IMAD.MOV R2, RZ, RZ, -R2 ;  /* 0x000000ffff02a224 */ /* 0x000fe200078e0a02 */
[----:B------:R-:W-:Y:S02]  /*02b0*/  @!P1 LOP3.LUT R2, RZ, R4, RZ, 0x33, !PT ;  /* 0x00000004ff029212 */ /* 0x000fe400078e33ff */
[----:B------:R-:W-:-:S03]  /*02c0*/  LEA.HI R3, R3, R0, RZ, 0x7 ;  /* 0x0000000003037211 */ /* 0x000fc600078f38ff */
[----:B------:R-:W-:Y:S02]  /*02d0*/  IMAD.SHL.U32 R8, R2, 0x8, RZ ;  /* 0x0000000802087824 */ /* 0x000fe400078e00ff */
[----:B------:R-:W-:-:S03]  /*02e0*/  IMAD.MOV R2, RZ, RZ, -R2 ;  /* 0x000000ffff027224 */ /* 0x000fc600078e0a02 */
[----:B------:R-:W-:Y:S01]  /*02f0*/  LEA.HI.SX32 R3, R3, -R8, 0x19 ;  /* 0x8000000803037211 */ /* 0x000fe200078fcaff */
[----:B------:R-:W-:Y:S02]  /*0300*/  IMAD R10, R4, R2, R5 ;  /* 0x00000002040a7224 */ /* 0x000fe400078e0205 */
[----:B------:R-:W-:Y:S01]  /*0310*/  IMAD.MOV.U32 R2, RZ, RZ, RZ ;  /* 0x000000ffff027224 */ /* 0x000fe200078e00ff */
[----:B------:R-:W-:Y:S02]  /*0320*/  VIMNMX R11, R3, 0x8, PT ;  /* 0x00000008030b7848 */ /* 0x000fe40003fe0100 */
[----:B------:R-:W-:Y:S02]  /*0330*/  IABS R4, R10 ;  /* 0x0000000a00047213 */ /* 0x000fe40000000000 */
[----:B------:R-:W-:-:S04]  /*0340*/  IABS R7, R11 ;  /* 0x0000000b00077213 */ /* 0x000fc80000000000 */
[----:B------:R-:W1:Y:S08]  /*0350*/  I2F.RP R0, R7 ;  /* 0x0000000700007306 */ /* 0x000e700000209400 */
[----:B-1----:R-:W1:Y:S02]  /*0360*/  MUFU.RCP R0, R0 ;  /* 0x0000000000007308 */ /* 0x002e640000001000 */
[----:B-1----:R-:W-:-:S06]  /*0370*/  VIADD R3, R0, 0xffffffe ;  /* 0x0ffffffe00037836 */ /* 0x002fcc0000000000 */
[----:B------:R-:W1:Y:S02]  /*0380*/  F2I.FTZ.U32.TRUNC.NTZ R3, R3 ;  /* 0x0000000300037305 */ /* 0x000e64000021f000 */
[----:B-1----:R-:W-:-:S04]  /*0390*/  IMAD.MOV R6, RZ, RZ, -R3 ;  /* 0x000000ffff067224 */ /* 0x002fc800078e0a03 */
[----:B------:R-:W-:Y:S01]  /*03a0*/  IMAD R5, R6, R7, RZ ;  /* 0x0000000706057224 */ /* 0x000fe200078e02ff */
[----:B------:R-:W-:-:S03]  /*03b0*/  IABS R6, R11 ;  /* 0x0000000b00067213 */ /* 0x000fc60000000000 */
[----:B------:R-:W-:-:S04]  /*03c0*/  IMAD.HI.U32 R2, R3, R5, R2 ;  /* 0x0000000503027227 */ /* 0x000fc800078e0002 */
[----:B------:R-:W-:Y:S02]  /*03d0*/  IMAD.MOV.U32 R5, RZ, RZ, R9 ;  /* 0x000000ffff057224 */ /* 0x000fe400078e0009 */
[----:B------:R-:W-:Y:S02]  /*03e0*/  IMAD.MOV.U32 R3, RZ, RZ, R4 ;  /* 0x000000ffff037224 */ /* 0x000fe400078e0004 */
[----:B------:R-:W1:Y:S01]  /*03f0*/  I2F.RP R4, R5 ;  /* 0x0000000500047306 */ /* 0x000e620000209400 */
[----:B------:R-:W-:Y:S02]  /*0400*/  IMAD.MOV R0, RZ, RZ, -R6 ;  /* 0x000000ffff007224 */ /* 0x000fe400078e0a06 */
[----:B------:R-:W-:-:S04]  /*0410*/  IMAD.HI.U32 R2, R2, R3, RZ ;  /* 0x0000000302027227 */ /* 0x000fc800078e00ff */
[----:B------:R-:W-:Y:S02]  /*0420*/  IMAD R0, R2, R0, R3 ;  /* 0x0000000002007224 */ /* 0x000fe400078e0203 */
[----:B------:R-:W2:Y:S03]  /*0430*/  I2F.RP R3, R126 ;  /* 0x0000007e00037306 */ /* 0x000ea60000209400 */
[----:B------:R-:W-:-:S05]  /*0440*/  ISETP.GT.U32.AND P1, PT, R7, R0, PT ;  /* 0x000000000700720c */ /* 0x000fca0003f24070 */
[----:B-1----:R-:W1:Y:S08]  /*0450*/  MUFU.RCP R4, R4 ;  /* 0x0000000400047308 */ /* 0x002e700000001000 */
[----:B------:R-:W-:Y:S01]  /*0460*/  @!P1 IMAD.IADD R0, R0, 0x1, -R7 ;  /* 0x0000000100009824 */ /* 0x000fe200078e0a07 */
[----:B--2---:R-:W2:Y:S01]  /*0470*/  MUFU.RCP R3, R3 ;  /* 0x0000000300037308 */ /* 0x004ea20000001000 */
[----:B------:R-:W-:Y:S01]  /*0480*/  @!P1 VIADD R2, R2, 0x1 ;  /* 0x0000000102029836 */ /* 0x000fe20000000000 */
[----:B------:R-:W-:-:S02]  /*0490*/  ISETP.NE.AND P1, PT, R11, RZ, PT ;  /* 0x000000ff0b00720c */ /* 0x000fc40003f25270 */
[----:B------:R-:W-:Y:S02]  /*04a0*/  ISETP.GE.U32.AND P0, PT, R0, R7, PT ;  /* 0x000000070000720c */ /* 0x000fe40003f06070 */
[----:B------:R-:W-:Y:S02]  /*04b0*/  LOP3.LUT R0, R10, R11, RZ, 0x3c, !PT ;  /* 0x0000000b0a007212 */ /* 0x000fe400078e3cff */
[----:B-1----:R-:W-:Y:S02]  /*04c0*/  IADD3 R6, R4, 0xffffffe, RZ ;  /* 0x0ffffffe04067810 */ /* 0x002fe40007ffe0ff */
[----:B------:R-:W-:Y:S02]  /*04d0*/  ISETP.GE.AND P2, PT, R0, RZ, PT ;  /* 0x000000ff0000720c */ /* 0x000fe40003f46270 */
[----:B------:R1:W3:Y:S05]  /*04e0*/  F2I.FTZ.U32.TRUNC.NTZ R7, R6 ;  /* 0x0000000600077305 */ /* 0x0002ea000021f000 */
[----:B------:R-:W-:-:S02]  /*04f0*/  @P0 VIADD R2, R2, 0x1 ;  /* 0x0000000102020836 */ /* 0x000fc40000000000 */
[----:B--2---:R-:W-:Y:S02]  /*0500*/  VIADD R244, R3, 0xffffffe ;  /* 0x0ffffffe03f47836 */ /* 0x004fe40000000000 */
[----:B------:R-:W-:Y:S02]  /*0510*/  IMAD.MOV.U32 R4, RZ, RZ, R2 ;  /* 0x000000ffff047224 */ /* 0x000fe400078e0002 */
[----:B------:R-:W2:Y:S01]  /*0520*/  F2I.FTZ.U32.TRUNC.NTZ R245, R244 ;  /* 0x000000f400f57305 */ /* 0x000ea2000021f000 */
[----:B-1----:R-:W-:Y:S02]  /*0530*/  IMAD.MOV.U32 R6, RZ, RZ, RZ ;  /* 0x000000ffff067224 */ /* 0x002fe400078e00ff */
[----:B------:R-:W-:Y:S01]  /*0540*/  @!P2 IMAD.MOV R4, RZ, RZ, -R4 ;  /* 0x000000ffff04a224 */ /* 0x000fe200078e0a04 */
[----:B------:R-:W-:Y:S01]  /*0550*/  @!P1 LOP3.LUT R4, RZ, R11, RZ, 0x33, !PT ;  /* 0x0000000bff049212 */ /* 0x000fe200078e33ff */
[----:B---3--:R-:W-:-:S04]  /*0560*/  IMAD.MOV R0, RZ, RZ, -R7 ;  /* 0x000000ffff007224 */ /* 0x008fc800078e0a07 */
[----:B------:R-:W-:Y:S02]  /*0570*/  IMAD.SHL.U32 R3, R4, 0x100, RZ ;  /* 0x0000010004037824 */ /* 0x000fe400078e00ff */
[----:B------:R-:W-:Y:S02]  /*0580*/  IMAD R9, R0, R5, RZ ;  /* 0x0000000500097224 */ /* 0x000fe400078e02ff */
[----:B------:R-:W-:Y:S01]  /*0590*/  VIADD R12, R3, 0xff ;  /* 0x000000ff030c7836 */ /* 0x000fe20000000000 */
[----:B------:R-:W-:Y:S01]  /*05a0*/  IABS R2, R3 ;  /* 0x0000000300027213 */ /* 0x000fe20000000000 */
[----:B------:R-:W-:-:S03]  /*05b0*/  IMAD.HI.U32 R6, R7, R9, R6 ;  /* 0x0000000907067227 */ /* 0x000fc600078e0006 */
[----:B------:R-:W-:Y:S01]  /*05c0*/  STL [R1+0x1498], R12 ;  /* 0x0014980c01007387 */ /* 0x000fe20000100800 */
[----:B--2---:R-:W-:Y:S02]  /*05d0*/  IMAD.MOV R13, RZ, RZ, -R245 ;  /* 0x000000ffff0d7224 */ /* 0x004fe400078e0af5 */
[----:B------:R-:W-:-:S04]  /*05e0*/  IMAD.HI.U32 R0, R6, R2, RZ ;  /* 0x0000000206007227 */ /* 0x000fc800078e00ff */
[----:B------:R-:W-:Y:S01]  /*05f0*/  IMAD R7, R13, R126, RZ ;  /* 0x0000007e0d077224 */ /* 0x000fe200078e02ff */
[----:B------:R-:W-:Y:S01]  /*0600*/  IADD3 R0, -R0, RZ, RZ ;  /* 0x000000ff00007210 */ /* 0x000fe20007ffe1ff */
[----:B------:R-:W-:Y:S02]  /*0610*/  IMAD.MOV.U32 R244, RZ, RZ, RZ ;  /* 0x000000fffff47224 */ /* 0x000fe400078e00ff */
[----:B------:R-:W-:Y:S02]  /*0620*/  IMAD.MOV R4, RZ, RZ, -R4 ;  /* 0x000000ffff047224 */ /* 0x000fe400078e0a04 */
[----:B------:R-:W-:Y:S01]  /*0630*/  IMAD.HI.U32 R244, R245, R7, R244 ;  /* 0x00000007f5f47227 */ /* 0x000fe200078e00f4 */
[----:B------:R-:W-:-:S03]  /*0640*/  IABS R7, R12 ;  /* 0x0000000c00077213 */ /* 0x000fc60000000000 */
[----:B------:R-:W-:Y:S02]  /*0650*/  IMAD R4, R11, R4, R10 ;  /* 0x000000040b047224 */ /* 0x000fe400078e020a */
[----:B------:R-:W-:Y:S02]  /*0660*/  VIADD R9, R3, 0x1 ;  /* 0x0000000103097836 */ /* 0x000fe40000000000 */
[----:B------:R-:W-:Y:S02]  /*0670*/  IMAD R0, R5, R0, R2 ;  /* 0x0000000005007224 */ /* 0x000fe400078e0202 */
[----:B------:R-:W-:Y:S01]  /*0680*/  IMAD.IADD R4, R8, 0x1, R4 ;  /* 0x0000000108047824 */ /* 0x000fe200078e0204 */
[----:B------:R1:W-:Y:S01]  /*0690*/  STL [R1+0x10ac], R9 ;  /* 0x0010ac0901007387 */ /* 0x0003e20000100800 */
[C---:B------:R-:W-:Y:S02]  /*06a0*/  VIADD R10, R3.reuse, 0x2 ;  /* 0x00000002030a7836 */ /* 0x040fe40000000000 */
[----:B------:R-:W-:Y:S01]  /*06b0*/  IMAD.MOV.U32 R8, RZ, RZ, R7 ;  /* 0x000000ffff087224 */ /* 0x000fe200078e0007 */
[----:B------:R2:W-:Y:S01]  /*06c0*/  STL [R1+0x24], R0 ;  /* 0x0000240001007387 */ /* 0x0005e20000100800 */
[C---:B------:R-:W-:Y:S01]  /*06d0*/  VIADD R7, R3.reuse, 0x3 ;  /* 0x0000000303077836 */ /* 0x040fe20000000000 */
[----:B------:R-:W-:Y:S01]  /*06e0*/  IABS R11, R10 ;  /* 0x0000000a000b7213 */ /* 0x000fe20000000000 */
[C---:B------:R-:W-:Y:S01]  /*06f0*/  VIADD R2, R3.reuse, 0x4 ;  /* 0x0000000403027836 */ /* 0x040fe20000000000 */
[----:B------:R-:W-:Y:S01]  /*0700*/  STL [R1+0x10a8], R10 ;  /* 0x0010a80a01007387 */ /* 0x000fe20000100800 */
[C---:B------:R-:W-:Y:S01]  /*0710*/  VIADD R15, R3.reuse, 0x5 ;  /* 0x00000005030f7836 */ /* 0x040fe20000000000 */
[----:B-1----:R-:W-:Y:S01]  /*0720*/  IABS R9, R9 ;  /* 0x0000000900097213 */ /* 0x002fe20000000000 */
[----:B------:R-:W-:Y:S01]  /*0730*/  VIADD R16, R3, 0xf ;  /* 0x0000000f03107836 */ /* 0x000fe20000000000 */
[----:B------:R1:W-:Y:S01]  /*0740*/  STL [R1+0x10a4], R7 ;  /* 0x0010a40701007387 */ /* 0x0003e20000100800 */
[----:B------:R-:W-:Y:S01]  /*0750*/  IABS R14, R2 ;  /* 0x00000002000e7213 */ /* 0x000fe20000000000 */
[----:B--2---:R-:W-:Y:S01]  /*0760*/  IMAD.HI.U32 R0, R6, R8, RZ ;  /* 0x0000000806007227 */ /* 0x004fe200078e00ff */
[----:B------:R-:W-:Y:S01]  /*0770*/  IABS R13, R7 ;  /* 0x00000007000d7213 */ /* 0x000fe20000000000 */
[----:B------:R2:W-:Y:S02]  /*0780*/  STL [R1+0x10a0], R2 ;  /* 0x0010a00201007387 */ /* 0x0005e40000100800 */
[----:B------:R-:W-:-:S02]  /*0790*/  IMAD.MOV R0, RZ, RZ, -R0 ;  /* 0x000000ffff007224 */ /* 0x000fc400078e0a00 */
[----:B------:R-:W-:Y:S01]  /*07a0*/  STL [R1+0x10c8], R15 ;  /* 0x0010c80f01007387 */ /* 0x000fe20000100800 */
[----:B-1----:R-:W-:-:S04]  /*07b0*/  IMAD.HI.U32 R7, R6, R11, RZ ;  /* 0x0000000b06077227 */ /* 0x002fc800078e00ff */
[----:B--2---:R-:W-:-:S04]  /*07c0*/  IMAD.HI.U32 R2, R6, R9, RZ ;  /* 0x0000000906027227 */ /* 0x004fc800078e00ff */
[----:B------:R-:W-:Y:S02]  /*07d0*/  IMAD R0, R5, R0, R8 ;  /* 0x0000000005007224 */ /* 0x000fe400078e0208 */
[----:B------:R-:W-:Y:S02]  /*07e0*/  IMAD.MOV R10, RZ, RZ, -R2 ;  /* 0x000000ffff0a7224 */ /* 0x000fe400078e0a02 */
[----:B------:R-:W-:-:S04]  /*07f0*/  IMAD.HI.U32 R8, R6, R13, RZ ;  /* 0x0000000d06087227 */ /* 0x000fc800078e00ff */
[----:B------:R-:W-:Y:S02]  /*0800*/  IMAD.MOV R12, RZ, RZ, -R7 ;  /* 0x000000ffff0c7224 */ /* 0x000fe400078e0a07 */
[----:B------:R-:W-:Y:S01]  /*0810*/  IMAD R7, R5, R10, R9 ;  /* 0x0000000a05077224 */ /* 0x000fe200078e0209 */
[----:B------:R-:W-:Y:S01]  /*0820*/  IADD3 R10, R3, 0x6, RZ ;  /* 0x00000006030a7810 */ /* 0x000fe20007ffe0ff */
[----:B------:R-:W-:-:S03]  /*0830*/  IMAD.HI.U32 R2, R6, R14, RZ ;  /* 0x0000000e06027227 */ /* 0x000fc600078e00ff */
[----:B------:R1:W-:Y:S01]  /*0840*/  STL [R1+0x20], R7 ;  /* 0x0000200701007387 */ /* 0x0003e20000100800 */
[----:B------:R-:W-:Y:S02]  /*0850*/  IMAD.MOV R8, RZ, RZ, -R8 ;  /* 0x000000ffff087224 */ /* 0x000fe400078e0a08 */
[C---:B------:R-:W-:Y:S02]  /*0860*/  IMAD R9, R5.reuse, R12, R11 ;  /* 0x0000000c05097224 */ /* 0x040fe400078e020b */
[----:B------:R-:W-:Y:S02]  /*0870*/  IMAD.MOV R2, RZ, RZ, -R2 ;  /* 0x000000ffff027224 */ /* 0x000fe400078e0a02 */
[C---:B------:R-:W-:Y:S01]  /*0880*/  IMAD R8, R5.reuse, R8, R13 ;  /* 0x0000000805087224 */ /* 0x040fe200078e020d */
[----:B------:R2:W-:Y:S01]  /*0890*/  STL [R1+0x1c], R9 ;  /* 0x00001c0901007387 */ /* 0x0005e20000100800 */
[----:B------:R-:W-:Y:S01]  /*08a0*/  IMAD R2, R5, R2, R14 ;  /* 0x0000000205027224 */ /* 0x000fe200078e020e */
[----:B-1----:R-:W-:Y:S01]  /*08b0*/  IABS R7, R15 ;  /* 0x0000000f00077213 */ /* 0x002fe20000000000 */
[C---:B------:R-:W-:Y:S01]  /*08c0*/  VIADD R11, R3.reuse, 0x7 ;  /* 0x00000007030b7836 */ /* 0x040fe20000000000 */
[----:B------:R1:W-:Y:S01]  /*08d0*/  STL [R1+0x18], R8 ;  /* 0x0000180801007387 */ /* 0x0003e20000100800 */
[----:B------:R-:W-:-:S03]  /*08e0*/  VIADD R15, R3, 0xa ;  /* 0x0000000a030f7836 */ /* 0x000fc60000000000 */
[----:B------:R3:W-:Y:S01]  /*08f0*/  STL [R1+0x10cc], R10 ;  /* 0x0010cc0a01007387 */ /* 0x0007e20000100800 */
[----:B--2---:R-:W-:-:S03]  /*0900*/  VIADD R9, R3, 0x8 ;  /* 0x0000000803097836 */ /* 0x004fc60000000000 */
[----:B------:R2:W-:Y:S01]  /*0910*/  STL [R1+0x14], R2 ;  /* 0x0000140201007387 */ /* 0x0005e20000100800 */
[----:B-1----:R-:W-:Y:S01]  /*0920*/  IMAD.MOV.U32 R8, RZ, RZ, R7 ;  /* 0x000000ffff087224 */ /* 0x002fe200078e0007 */
[----:B------:R-:W-:Y:S02]  /*0930*/  IABS R13, R9 ;  /* 0x00000009000d7213 */ /* 0x000fe40000000000 */
[----:B------:R1:W-:Y:S01]  /*0940*/  STL [R1+0x10d0], R11 ;  /* 0x0010d00b01007387 */ /* 0x0003e20000100800 */
[----:B------:R-:W-:Y:S01]  /*0950*/  VIADD R7, R3, 0x9 ;  /* 0x0000000903077836 */ /* 0x000fe20000000000 */
[----:B---3--:R-:W-:Y:S02]  /*0960*/  IABS R10, R10 ;  /* 0x0000000a000a7213 */ /* 0x008fe40000000000 */
[----:B------:R3:W-:Y:S01]  /*0970*/  STL [R1+0x10d4], R9 ;  /* 0x0010d40901007387 */ /* 0x0007e20000100800 */
[----:B--2---:R-:W-:Y:S01]  /*0980*/  IMAD.HI.U32 R2, R6, R8, RZ ;  /* 0x0000000806027227 */ /* 0x004fe200078e00ff */
[----:B------:R-:W-:-:S02]  /*0990*/  IABS R14, R7 ;  /* 0x00000007000e7213 */ /* 0x000fc40000000000 */
[----:B------:R2:W-:Y:S01]  /*09a0*/  STL [R1+0x10e0], R7 ;  /* 0x0010e00701007387 */ /* 0x0005e20000100800 */
[----:B-1----:R-:W-:Y:S01]  /*09b0*/  IABS R11, R11 ;  /* 0x0000000b000b7213 */ /* 0x002fe20000000000 */
[----:B---3--:R-:W-:Y:S02]  /*09c0*/  IMAD.MOV R9, RZ, RZ, -R2 ;  /* 0x000000ffff097224 */ /* 0x008fe400078e0a02 */
[----:B------:R-:W-:-:S04]  /*09d0*/  IMAD.HI.U32 R2, R6, R10, RZ ;  /* 0x0000000a06027227 */ /* 0x000fc800078e00ff */
[----:B------:R-:W-:Y:S02]  /*09e0*/  IMAD R9, R5, R9, R8 ;  /* 0x0000000905097224 */ /* 0x000fe400078e0208 */
[----:B--2---:R-:W-:-:S03]  /*09f0*/  IMAD.HI.U32 R7, R6, R11, RZ ;  /* 0x0000000b06077227 */ /* 0x004fc600078e00ff */
[----:B------:R1:W-:Y:S01]  /*0a00*/  STL [R1+0x10], R9 ;  /* 0x0000100901007387 */ /* 0x0003e20000100800 */
[----:B------:R-:W-:Y:S02]  /*0a10*/  IMAD.MOV R12, RZ, RZ, -R7 ;  /* 0x000000ffff0c7224 */ /* 0x000fe400078e0a07 */
[----:B------:R-:W-:Y:S01]  /*0a20*/  IMAD.HI.U32 R8, R6, R13, RZ ;  /* 0x0000000d06087227 */ /* 0x000fe200078e00ff */
[----:B------:R-:W-:Y:S03]  /*0a30*/  STL [R1+0x10ec], R15 ;  /* 0x0010ec0f01007387 */ /* 0x000fe60000100800 */
[----:B------:R-:W-:Y:S02]  /*0a40*/  IMAD R252, R5, R12, R11 ;  /* 0x0000000c05fc7224 */ /* 0x000fe400078e020b */
[----:B------:R-:W-:Y:S02]  /*0a50*/  VIADD R11, R3, 0xb ;  /* 0x0000000b030b7836 */ /* 0x000fe40000000000 */
[----:B-1----:R-:W-:-:S02]  /*0a60*/  IMAD.MOV R9, RZ, RZ, -R2 ;  /* 0x000000ffff097224 */ /* 0x002fc400078e0a02 */
[----:B------:R-:W-:-:S04]  /*0a70*/  IMAD.HI.U32 R2, R6, R14, RZ ;  /* 0x0000000e06027227 */ /* 0x000fc800078e00ff */
[----:B------:R-:W-:Y:S01]  /*0a80*/  IMAD R7, R5, R9, R10 ;  /* 0x0000000905077224 */ /* 0x000fe200078e020a */
[----:B------:R-:W-:Y:S01]  /*0a90*/  IABS R9, R15 ;  /* 0x0000000f00097213 */ /* 0x000fe20000000000 */
[----:B------:R-:W-:Y:S01]  /*0aa0*/  IMAD.MOV R8, RZ, RZ, -R8 ;  /* 0x000000ffff087224 */ /* 0x000fe200078e0a08 */
[----:B------:R-:W-:Y:S01]  /*0ab0*/  IADD3 R10, R3, 0xd, RZ ;  /* 0x0000000d030a7810 */ /* 0x000fe20007ffe0ff */
[----:B------:R-:W-:Y:S01]  /*0ac0*/  IMAD.MOV R2, RZ, RZ, -R2 ;  /* 0x000000ffff027224 */ /* 0x000fe200078e0a02 */
[----:B------:R1:W-:Y:S01]  /*0ad0*/  STL [R1+0xc], R7 ;  /* 0x00000c0701007387 */ /* 0x0003e20000100800 */
[C---:B------:R-:W-:Y:S02]  /*0ae0*/  IMAD R251, R5.reuse, R8, R13 ;  /* 0x0000000805fb7224 */ /* 0x040fe400078e020d */
[----:B------:R-:W-:Y:S01]  /*0af0*/  IMAD R250, R5, R2, R14 ;  /* 0x0000000205fa7224 */ /* 0x000fe200078e020e */
[----:B------:R2:W-:Y:S01]  /*0b00*/  STL [R1+0x10f0], R11 ;  /* 0x0010f00b01007387 */ /* 0x0005e20000100800 */
[----:B------:R-:W-:Y:S01]  /*0b10*/  IMAD.HI.U32 R2, R6, R9, RZ ;  /* 0x0000000906027227 */ /* 0x000fe200078e00ff */
[----:B------:R-:W-:-:S03]  /*0b20*/  IABS R14, R10 ;  /* 0x0000000a000e7213 */ /* 0x000fc60000000000 */
[----:B------:R-:W-:Y:S02]  /*0b30*/  IMAD.MOV R2, RZ, RZ, -R2 ;  /* 0x000000ffff027224 */ /* 0x000fe400078e0a02 */
[----:B-1----:R-:W-:Y:S02]  /*0b40*/  VIADD R7, R3, 0xc ;  /* 0x0000000c03077836 */ /* 0x002fe40000000000 */
[----:B------:R-:W-:Y:S01]  /*0b50*/  IMAD R2, R5, R2, R9 ;  /* 0x0000000205027224 */ /* 0x000fe200078e0209 */
[----:B--2---:R-:W-:Y:S01]  /*0b60*/  IABS R11, R11 ;  /* 0x0000000b000b7213 */ /* 0x004fe20000000000 */
[C---:B------:R-:W-:Y:S01]  /*0b70*/  IMAD.HI.U32 R9, R6.reuse, R14, RZ ;  /* 0x0000000e06097227 */ /* 0x040fe200078e00ff */
[----:B------:R1:W-:Y:S01]  /*0b80*/  STL [R1+0x10f4], R7 ;  /* 0x0010f40701007387 */ /* 0x0003e20000100800 */
[----:B------:R-:W-:Y:S02]  /*0b90*/  IABS R13, R7 ;  /* 0x00000007000d7213 */ /* 0x000fe40000000000 */
[----:B------:R-:W-:Y:S01]  /*0ba0*/  IMAD.MOV R9, RZ, RZ, -R9 ;  /* 0x000000ffff097224 */ /* 0x000fe200078e0a09 */
[----:B------:R2:W-:Y:S02]  /*0bb0*/  STL [R1+0x10fc], R10 ;  /* 0x0010fc0a01007387 */ /* 0x0005e40000100800 */
[----:B------:R-:W-:-:S04]  /*0bc0*/  IMAD.HI.U32 R8, R6, R13, RZ ;  /* 0x0000000d06087227 */ /* 0x000fc800078e00ff */
[----:B-1----:R-:W-:Y:S02]  /*0bd0*/  VIADD R7, R3, 0xe ;  /* 0x0000000e03077836 */ /* 0x002fe40000000000 */
[----:B------:R-:W-:Y:S02]  /*0be0*/  IMAD.MOV R8, RZ, RZ, -R8 ;  /* 0x000000ffff087224 */ /* 0x000fe400078e0a08 */
[C---:B------:R-:W-:Y:S01]  /*0bf0*/  IMAD R9, R5.reuse, R9, R14 ;  /* 0x0000000905097224 */ /* 0x040fe200078e020e */
[----:B------:R1:W-:Y:S01]  /*0c00*/  STL [R1+0x1100], R7 ;  /* 0x0011000701007387 */ /* 0x0003e20000100800 */
[----:B------:R-:W-:Y:S01]  /*0c10*/  IABS R15, R7 ;  /* 0x00000007000f7213 */ /* 0x000fe20000000000 */
[----:B------:R-:W-:Y:S02]  /*0c20*/  IMAD R8, R5, R8, R13 ;  /* 0x0000000805087224 */ /* 0x000fe400078e020d */
[----:B------:R3:W-:Y:S02]  /*0c30*/  STL [R1+0x14e4], R2 ;  /* 0x0014e40201007387 */ /* 0x0007e40000100800 */
[----:B--2---:R-:W-:-:S02]  /*0c40*/  IMAD.HI.U32 R10, R6, R15, RZ ;  /* 0x0000000f060a7227 */ /* 0x004fc400078e00ff */
[----:B------:R-:W-:Y:S02]  /*0c50*/  STL [R1+0x110c], R16 ;  /* 0x00110c1001007387 */ /* 0x000fe40000100800 */
[----:B-1----:R-:W-:-:S04]  /*0c60*/  IMAD.HI.U32 R7, R6, R11, RZ ;  /* 0x0000000b06077227 */ /* 0x002fc800078e00ff */
[----:B------:R-:W-:Y:S02]  /*0c70*/  IMAD.MOV R12, RZ, RZ, -R7 ;  /* 0x000000ffff0c7224 */ /* 0x000fe400078e0a07 */
[----:B------:R-:W-:Y:S02]  /*0c80*/  IMAD.MOV R10, RZ, RZ, -R10 ;  /* 0x000000ffff0a7224 */ /* 0x000fe400078e0a0a */
[C---:B------:R-:W-:Y:S01]  /*0c90*/  IMAD R7, R5.reuse, R12, R11 ;  /* 0x0000000c05077224 */ /* 0x040fe200078e020b */
[----:B------:R-:W-:Y:S01]  /*0ca0*/  IABS R11, R16 ;  /* 0x00000010000b7213 */ /* 0x000fe20000000000 */
[----:B------:R-:W-:Y:S02]  /*0cb0*/  IMAD R10, R5, R10, R15 ;  /* 0x0000000a050a7224 */ /* 0x000fe400078e020f */
[----:B---3--:R-:W-:Y:S01]  /*0cc0*/  VIADD R2, R3, 0x11 ;  /* 0x0000001103027836 */ /* 0x008fe20000000000 */
[----:B------:R1:W-:Y:S01]  /*0cd0*/  STL [R1+0x14e8], R7 ;  /* 0x0014e80701007387 */ /* 0x0003e20000100800 */
[----:B------:R-:W-:-:S03]  /*0ce0*/  IMAD.MOV.U32 R14, RZ, RZ, R11 ;  /* 0x000000ffff0e7224 */ /* 0x000fc600078e000b */
[----:B------:R2:W-:Y:S01]  /*0cf0*/  STL [R1+0x14e0], R8 ;  /* 0x0014e00801007387 */ /* 0x0005e20000100800 */
[----:B------:R-:W-:Y:S01]  /*0d00*/  IMAD.HI.U32 R11, R6, R14, RZ ;  /* 0x0000000e060b7227 */ /* 0x000fe200078e00ff */
[----:B------:R-:W-:-:S03]  /*0d10*/  IABS R17, R2 ;  /* 0x0000000200117213 */ /* 0x000fc60000000000 */
[----:B-1----:R-:W-:Y:S01]  /*0d20*/  VIADD R7, R3, 0x12 ;  /* 0x0000001203077836 */ /* 0x002fe20000000000 */
[----:B------:R-:W-:Y:S01]  /*0d30*/  IADD3 R11, -R11, RZ, RZ ;  /* 0x000000ff0b0b7210 */ /* 0x000fe20007ffe1ff */
[----:B------:R-:W-:-:S03]  /*0d40*/  IMAD.HI.U32 R13, R6, R17, RZ ;  /* 0x00000011060d7227 */ /* 0x000fc600078e00ff */
[----:B------:R-:W-:Y:S01]  /*0d50*/  IABS R19, R7 ;  /* 0x0000000700137213 */ /* 0x000fe20000000000 */
[----:B--2---:R-:W-:Y:S02]  /*0d60*/  VIADD R8, R3, 0x10 ;  /* 0x0000001003087836 */ /* 0x004fe40000000000 */
[----:B------:R-:W-:Y:S02]  /*0d70*/  IMAD R11, R5, R11, R14 ;  /* 0x0000000b050b7224 */ /* 0x000fe400078e020e */
[----:B------:R-:W-:Y:S01]  /*0d80*/  IMAD.HI.U32 R14, R6, R19, RZ ;  /* 0x00000013060e7227 */ /* 0x000fe200078e00ff */
[----:B------:R1:W-:Y:S01]  /*0d90*/  STL [R1+0x1114], R8 ;  /* 0x0011140801007387 */ /* 0x0003e20000100800 */
[----:B------:R-:W-:Y:S02]  /*0da0*/  IABS R16, R8 ;  /* 0x0000000800107213 */ /* 0x000fe40000000000 */
[----:B------:R-:W-:Y:S01]  /*0db0*/  IMAD.MOV R14, RZ, RZ, -R14 ;  /* 0x000000ffff0e7224 */ /* 0x000fe200078e0a0e */
[----:B------:R-:W-:Y:S01]  /*0dc0*/  STL [R1+0x14dc], R10 ;  /* 0x0014dc0a01007387 */ /* 0x000fe20000100800 */
[----:B------:R-:W-:-:S02]  /*0dd0*/  IMAD.MOV R18, RZ, RZ, -R13 ;  /* 0x000000ffff127224 */ /* 0x000fc400078e0a0d */
[----:B------:R-:W-:Y:S01]  /*0de0*/  IMAD.HI.U32 R12, R6, R16, RZ ;  /* 0x00000010060c7227 */ /* 0x000fe200078e00ff */
[----:B------:R2:W-:Y:S03]  /*0df0*/  STL [R1+0x1118], R2 ;  /* 0x0011180201007387 */ /* 0x0005e60000100800 */
[----:B------:R-:W-:Y:S01]  /*0e00*/  IMAD.MOV R12, RZ, RZ, -R12 ;  /* 0x000000ffff0c7224 */ /* 0x000fe200078e0a0c */
[----:B------:R3:W-:Y:S01]  /*0e10*/  STL [R1+0x111c], R7 ;  /* 0x00111c0701007387 */ /* 0x0007e20000100800 */
[----:B-1----:R-:W-:Y:S02]  /*0e20*/  VIADD R8, R3, 0x15 ;  /* 0x0000001503087836 */ /* 0x002fe40000000000 */
[C---:B------:R-:W-:Y:S02]  /*0e30*/  IMAD R12, R5.reuse, R12, R16 ;  /* 0x0000000c050c7224 */ /* 0x040fe400078e0210 */
[----:B------:R-:W-:Y:S01]  /*0e40*/  IMAD R14, R5, R14, R19 ;  /* 0x0000000e050e7224 */ /* 0x000fe200078e0213 */
[----:B------:R-:W-:Y:S01]  /*0e50*/  IABS R21, R8 ;  /* 0x0000000800157213 */ /* 0x000fe20000000000 */
[----:B--2---:R-:W-:-:S02]  /*0e60*/  VIADD R2, R3, 0x13 ;  /* 0x0000001303027836 */ /* 0x004fc40000000000 */
[----:B------:R-:W-:Y:S02]  /*0e70*/  IMAD R13, R5, R18, R17 ;  /* 0x00000012050d7224 */ /* 0x000fe400078e0211 */
[----:B---3--:R-:W-:Y:S01]  /*0e80*/  VIADD R7, R3, 0x17 ;  /* 0x0000001703077836 */ /* 0x008fe20000000000 */
[----:B------:R1:W-:Y:S01]  /*0e90*/  STL [R1+0x1124], R2 ;  /* 0x0011240201007387 */ /* 0x0003e20000100800 */
[----:B------:R-:W-:Y:S01]  /*0ea0*/  IABS R20, R2 ;  /* 0x0000000200147213 */ /* 0x000fe20000000000 */
[C---:B------:R-:W-:Y:S02]  /*0eb0*/  IMAD.HI.U32 R17, R6.reuse, R21, RZ ;  /* 0x0000001506117227 */ /* 0x040fe400078e00ff */
[----:B------:R-:W-:Y:S02]  /*0ec0*/  IABS R24, R7 ;  /* 0x0000000700187213 */ /* 0x000fe40000000000 */
[----:B------:R-:W-:Y:S02]  /*0ed0*/  IMAD.MOV R22, RZ, RZ, -R17 ;  /* 0x000000ffff167224 */ /* 0x000fe400078e0a11 */
[----:B------:R-:W-:-:S04]  /*0ee0*/  IMAD.HI.U32 R15, R6, R20, RZ ;  /* 0x00000014060f7227 */ /* 0x000fc800078e00ff */
[----:B-1----:R-:W-:Y:S02]  /*0ef0*/  VIADD R2, R3, 0x14 ;  /* 0x0000001403027836 */ /* 0x002fe40000000000 */
[----:B------:R-:W-:Y:S02]  /*0f00*/  IMAD R17, R5, R22, R21 ;  /* 0x0000001605117224 */ /* 0x000fe400078e0215 */
[----:B------:R-:W-:Y:S01]  /*0f10*/  IMAD.MOV R15, RZ, RZ, -R15 ;  /* 0x000000ffff0f7224 */ /* 0x000fe200078e0a0f */
[----:B------:R-:W-:Y:S01]  /*0f20*/  IABS R16, R2 ;  /* 0x0000000200107213 */ /* 0x000fe20000000000 */
[----:B------:R1:W-:Y:S01]  /*0f30*/  STL [R1+0x112c], R2 ;  /* 0x00112c0201007387 */ /* 0x0003e20000100800 */
[----:B------:R-:W-:Y:S02]  /*0f40*/  VIADD R10, R3, 0xed ;  /* 0x000000ed030a7836 */ /* 0x000fe40000000000 */
[----:B------:R-:W-:Y:S01]  /*0f50*/  IMAD R15, R5, R15, R20 ;  /* 0x0000000f050f7224 */ /* 0x000fe200078e0214 */
[----:B------:R2:W-:Y:S01]  /*0f60*/  STL [R1+0x1138], R8 ;  /* 0x0011380801007387 */ /* 0x0005e20000100800 */
[----:B------:R-:W-:-:S04]  /*0f70*/  IMAD.MOV.U32 R19, RZ, RZ, R16 ;  /* 0x000000ffff137224 */ /* 0x000fc800078e0010 */
[----:B------:R-:W-:-:S04]  /*0f80*/  IMAD.HI.U32 R16, R6, R19, RZ ;  /* 0x0000001306107227 */ /* 0x000fc800078e00ff */
[C---:B-1----:R-:W-:Y:S02]  /*0f90*/  VIADD R2, R3.reuse, 0x16 ;  /* 0x0000001603027836 */ /* 0x042fe40000000000 */
[----:B------:R-:W-:Y:S02]  /*0fa0*/  IMAD.MOV R16, RZ, RZ, -R16 ;  /* 0x000000ffff107224 */ /* 0x000fe400078e0a10 */
[----:B--2---:R-:W-:Y:S01]  /*0fb0*/  VIADD R8, R3, 0x1a ;  /* 0x0000001a03087836 */ /* 0x004fe20000000000 */
[----:B------:R1:W-:Y:S01]  /*0fc0*/  STL [R1+0x113c], R2 ;  /* 0x00113c0201007387 */ /* 0x0003e20000100800 */
[----:B------:R-:W-:Y:S01]  /*0fd0*/  IABS R23, R2 ;  /* 0x0000000200177213 */ /* 0x000fe20000000000 */
[----:B------:R-:W-:Y:S02]  /*0fe0*/  IMAD R16, R5, R16, R19 ;  /* 0x0000001005107224 */ /* 0x000fe400078e0213 */
[----:B------:R2:W-:Y:S01]  /*0ff0*/  STL [R1+0x1140], R7 ;  /* 0x0011400701007387 */ /* 0x0005e20000100800 */
[----:B------:R-:W-:Y:S01]  /*1000*/  IMAD.HI.U32 R19, R6, R24, RZ ;  /* 0x0000001806137227 */ /* 0x000fe200078e00ff */
[----:B------:R-:W-:-:S03]  /*1010*/  IABS R26, R8 ;  /* 0x00000008001a7213 */ /* 0x000fc60000000000 */
[----:B------:R-:W-:Y:S02]  /*1020*/  IMAD.MOV R19, RZ, RZ, -R19 ;  /* 0x000000ffff137224 */ /* 0x000fe400078e0a13 */
[----:B-1----:R-:W-:Y:S02]  /*1030*/  VIADD R2, R3, 0x18 ;  /* 0x0000001803027836 */ /* 0x002fe40000000000 */
[----:B------:R-:W-:Y:S02]  /*1040*/  IMAD R19, R5, R19, R24 ;  /* 0x0000001305137224 */ /* 0x000fe400078e0218 */
[----:B--2---:R-:W-:Y:S01]  /*1050*/  VIADD R7, R3, 0x1c ;  /* 0x0000001c03077836 */ /* 0x004fe20000000000 */
[----:B------:R1:W-:Y:S01]  /*1060*/  STL [R1+0x1148], R2 ;  /* 0x0011480201007387 */ /* 0x0003e20000100800 */
[----:B------:R-:W-:Y:S01]  /*1070*/  IABS R25, R2 ;  /* 0x0000000200197213 */ /* 0x000fe20000000000 */
[----:B------:R-:W-:Y:S02]  /*1080*/  IMAD.HI.U32 R22, R6, R26, RZ ;  /* 0x0000001a06167227 */ /* 0x000fe400078e00ff */
[----:B------:R-:W-:-:S02]  /*1090*/  IABS R29, R7 ;  /* 0x00000007001d7213 */ /* 0x000fc40000000000 */
[----:B------:R-:W-:-:S04]  /*10a0*/  IMAD.HI.U32 R18, R6, R23, RZ ;  /* 0x0000001706127227 */ /* 0x000fc800078e00ff */
[----:B-1----:R-:W-:Y:S01]  /*10b0*/  VIADD R2, R3, 0x19 ;  /* 0x0000001903027836 */ /* 0x002fe20000000000 */
[----:B------:R-:W-:Y:S01]  /*10c0*/  IADD3 R18, -R18, RZ, RZ ;  /* 0x000000ff12127210 */ /* 0x000fe20007ffe1ff */
[----:B------:R-:W-:Y:S02]  /*10d0*/  IMAD.MOV R22, RZ, RZ, -R22 ;  /* 0x000000ffff167224 */ /* 0x000fe400078e0a16 */
[----:B------:R-:W-:Y:S01]  /*10e0*/  IMAD.HI.U32 R20, R6, R25, RZ ;  /* 0x0000001906147227 */ /* 0x000fe200078e00ff */
[----:B------:R-:W-:Y:S01]  /*10f0*/  IABS R21, R2 ;  /* 0x0000000200157213 */ /* 0x000fe20000000000 */
[----:B------:R1:W-:Y:S02]  /*1100*/  STL [R1+0x1150], R2 ;  /* 0x0011500201007387 */ /* 0x0003e40000100800 */
[C---:B------:R-:W-:Y:S02]  /*1110*/  IMAD R22, R5.reuse, R22, R26 ;  /* 0x0000001605167224 */ /* 0x040fe400078e021a */
[----:B------:R-:W-:Y:S01]  /*1120*/  IMAD.MOV.U32 R24, RZ, RZ, R21 ;  /* 0x000000ffff187224 */ /* 0x000fe200078e0015 */
[----:B------:R2:W-:Y:S01]  /*1130*/  STL [R1+0x1158], R8 ;  /* 0x0011580801007387 */ /* 0x0005e20000100800 */
[----:B------:R-:W-:-:S02]  /*1140*/  IMAD R18, R5, R18, R23 ;  /* 0x0000001205127224 */ /* 0x000fc400078e0217 */
        /* <DEDUP_REMOVED lines=10> */
[----:B------:R-:W-:Y:S01]  /*11f0*/  IMAD.HI.U32 R23, R6, R27, RZ ;  /* 0x0000001b06177227 */ /* 0x000fe200078e00ff */
[----:B------:R-:W-:-:S03]  /*1200*/  IADD3 R24, -R24, RZ, RZ ;  /* 0x000000ff18187210 */ /* 0x000fc60007ffe1ff */
[----:B-1----:R-:W-:Y:S02]  /*1210*/  VIADD R2, R3, 0x1d ;  /* 0x0000001d03027836 */ /* 0x002fe40000000000 */
[----:B------:R-:W-:Y:S02]  /*1220*/  IMAD R24, R5, R24, R29 ;  /* 0x0000001805187224 */ /* 0x000fe400078e021d */
[----:B------:R-:W-:Y:S01]  /*1230*/  IMAD.MOV R28, RZ, RZ, -R23 ;  /* 0x000000ffff1c7224 */ /* 0x000fe200078e0a17 */
[----:B------:R1:W-:Y:S01]  /*1240*/  STL [R1+0x1170], R2 ;  /* 0x0011700201007387 */ /* 0x0003e20000100800 */
[----:B------:R-:W-:Y:S01]  /*1250*/  IABS R30, R2 ;  /* 0x00000002001e7213 */ /* 0x000fe20000000000 */
[----:B--2---:R-:W-:Y:S02]  /*1260*/  VIADD R7, R3, 0x21 ;  /* 0x0000002103077836 */ /* 0x004fe40000000000 */
[----:B------:R-:W-:Y:S02]  /*1270*/  IMAD R23, R5, R28, R27 ;  /* 0x0000001c05177224 */ /* 0x000fe400078e021b */
[----:B------:R-:W-:Y:S01]  /*1280*/  IMAD.HI.U32 R27, R6, R31, RZ ;  /* 0x0000001f061b7227 */ /* 0x000fe200078e00ff */
[----:B------:R-:W-:-:S03]  /*1290*/  IABS R34, R7 ;  /* 0x0000000700227213 */ /* 0x000fc60000000000 */
[----:B-1----:R-:W-:Y:S02]  /*12a0*/  VIADD R2, R3, 0x1e ;  /* 0x0000001e03027836 */ /* 0x002fe40000000000 */
[----:B------:R-:W-:Y:S02]  /*12b0*/  IMAD.MOV R32, RZ, RZ, -R27 ;  /* 0x000000ffff207224 */ /* 0x000fe400078e0a1b */
[----:B------:R-:W-:Y:S01]  /*12c0*/  IMAD.MOV R20, RZ, RZ, -R20 ;  /* 0x000000ffff147224 */ /* 0x000fe200078e0a14 */
[----:B------:R-:W-:Y:S01]  /*12d0*/  IABS R26, R2 ;  /* 0x00000002001a7213 */ /* 0x000fe20000000000 */
[----:B------:R1:W-:Y:S01]  /*12e0*/  STL [R1+0x1174], R2 ;  /* 0x0011740201007387 */ /* 0x0003e20000100800 */
[C---:B------:R-:W-:Y:S02]  /*12f0*/  IMAD R27, R5.reuse, R32, R31 ;  /* 0x00000020051b7224 */ /* 0x040fe400078e021f */
[----:B------:R-:W-:Y:S01]  /*1300*/  IMAD R20, R5, R20, R25 ;  /* 0x0000001405147224 */ /* 0x000fe200078e0219 */
[----:B------:R2:W-:Y:S01]  /*1310*/  STL [R1+0x117c], R8 ;  /* 0x00117c0801007387 */ /* 0x0005e20000100800 */
[----:B------:R-:W-:-:S02]  /*1320*/  IMAD.MOV.U32 R29, RZ, RZ, R26 ;  /* 0x000000ffff1d7224 */ /* 0x000fc400078e001a */
[----:B------:R-:W-:-:S04]  /*1330*/  IMAD.HI.U32 R25, R6, R30, RZ ;  /* 0x0000001e06197227 */ /* 0x000fc800078e00ff */
[C---:B-1----:R-:W-:Y:S02]  /*1340*/  VIADD R2, R3.reuse, 0x20 ;  /* 0x0000002003027836 */ /* 0x042fe40000000000 */
[----:B------:R-:W-:Y:S01]  /*1350*/  IMAD.HI.U32 R26, R6, R29, RZ ;  /* 0x0000001d061a7227 */ /* 0x000fe200078e00ff */
[----:B--2---:R-:W-:Y:S02]  /*1360*/  IADD3 R8, R3, 0x24, RZ ;  /* 0x0000002403087810 */ /* 0x004fe40007ffe0ff */
[----:B------:R1:W-:Y:S01]  /*1370*/  STL [R1+0x1180], R2 ;  /* 0x0011800201007387 */ /* 0x0003e20000100800 */
[----:B------:R-:W-:Y:S01]  /*1380*/  IABS R33, R2 ;  /* 0x0000000200217213 */ /* 0x000fe20000000000 */
[----:B------:R-:W-:Y:S01]  /*1390*/  IMAD.MOV R26, RZ, RZ, -R26 ;  /* 0x000000ffff1a7224 */ /* 0x000fe200078e0a1a */
[----:B------:R-:W-:Y:S01]  /*13a0*/  IABS R36, R8 ;  /* 0x0000000800247213 */ /* 0x000fe20000000000 */
[----:B------:R2:W-:Y:S01]  /*13b0*/  STL [R1+0x1188], R7 ;  /* 0x0011880701007387 */ /* 0x0005e20000100800 */
[----:B------:R-:W-:-:S02]  /*13c0*/  IMAD.MOV R25, RZ, RZ, -R25 ;  /* 0x000000ffff197224 */ /* 0x000fc400078e0a19 */
[----:B------:R-:W-:Y:S02]  /*13d0*/  IMAD R26, R5, R26, R29 ;  /* 0x0000001a051a7224 */ /* 0x000fe400078e021d */
[----:B------:R-:W-:-:S04]  /*13e0*/  IMAD.HI.U32 R29, R6, R34, RZ ;  /* 0x00000022061d7227 */ /* 0x000fc800078e00ff */
[C---:B-1----:R-:W-:Y:S02]  /*13f0*/  VIADD R2, R3.reuse, 0x22 ;  /* 0x0000002203027836 */ /* 0x042fe40000000000 */
[----:B------:R-:W-:Y:S02]  /*1400*/  IMAD.MOV R29, RZ, RZ, -R29 ;  /* 0x000000ffff1d7224 */ /* 0x000fe400078e0a1d */
[----:B--2---:R-:W-:Y:S01]  /*1410*/  VIADD R7, R3, 0x26 ;  /* 0x0000002603077836 */ /* 0x004fe20000000000 */
[----:B------:R1:W-:Y:S01]  /*1420*/  STL [R1+0x118c], R2 ;  /* 0x00118c0201007387 */ /* 0x0003e20000100800 */
[----:B------:R-:W-:Y:S01]  /*1430*/  IABS R35, R2 ;  /* 0x0000000200237213 */ /* 0x000fe20000000000 */
[----:B------:R-:W-:Y:S02]  /*1440*/  IMAD R29, R5, R29, R34 ;  /* 0x0000001d051d7224 */ /* 0x000fe400078e0222 */
[----:B------:R-:W-:Y:S01]  /*1450*/  IABS R39, R7 ;  /* 0x0000000700277213 */ /* 0x000fe20000000000 */
[----:B------:R-:W-:-:S04]  /*1460*/  IMAD.HI.U32 R32, R6, R36, RZ ;  /* 0x0000002406207227 */ /* 0x000fc800078e00ff */
[----:B------:R-:W-:-:S04]  /*1470*/  IMAD.HI.U32 R28, R6, R33, RZ ;  /* 0x00000021061c7227 */ /* 0x000fc800078e00ff */
        /* <DEDUP_REMOVED lines=23> */
[----:B------:R-:W-:Y:S01]  /*15f0*/  IMAD.HI.U32 R33, R6, R37, RZ ;  /* 0x0000002506217227 */ /* 0x000fe200078e00ff */
[----:B------:R1:W-:Y:S01]  /*1600*/  STL [R1+0x11b0], R2 ;  /* 0x0011b00201007387 */ /* 0x0003e20000100800 */
[----:B------:R-:W-:Y:S02]  /*1610*/  IABS R40, R2 ;  /* 0x0000000200287213 */ /* 0x000fe40000000000 */
[----:B------:R-:W-:-:S02]  /*1620*/  IMAD.MOV R38, RZ, RZ, -R33 ;  /* 0x000000ffff267224 */ /* 0x000fc400078e0a21 */
[----:B--2---:R-:W-:Y:S02]  /*1630*/  VIADD R7, R3, 0x2b ;  /* 0x0000002b03077836 */ /* 0x004fe40000000000 */
[----:B------:R-:W-:Y:S02]  /*1640*/  IMAD R33, R5, R38, R37 ;  /* 0x0000002605217224 */ /* 0x000fe400078e0225 */
[----:B------:R-:W-:Y:S01]  /*1650*/  IMAD.HI.U32 R37, R6, R41, RZ ;  /* 0x0000002906257227 */ /* 0x000fe200078e00ff */
[----:B------:R-:W-:-:S03]  /*1660*/  IABS R44, R7 ;  /* 0x00000007002c7213 */ /* 0x000fc60000000000 */
[----:B-1----:R-:W-:Y:S02]  /*1670*/  VIADD R2, R3, 0x28 ;  /* 0x0000002803027836 */ /* 0x002fe40000000000 */
[----:B------:R-:W-:Y:S02]  /*1680*/  IMAD.MOV R42, RZ, RZ, -R37 ;  /* 0x000000ffff2a7224 */ /* 0x000fe400078e0a25 */
[----:B------:R-:W-:Y:S01]  /*1690*/  IMAD.HI.U32 R30, R6, R35, RZ ;  /* 0x00000023061e7227 */ /* 0x000fe200078e00ff */
[----:B------:R-:W-:Y:S01]  /*16a0*/  IABS R36, R2 ;  /* 0x0000000200247213 */ /* 0x000fe20000000000 */
[----:B------:R1:W-:Y:S02]  /*16b0*/  STL [R1+0x11bc], R2 ;  /* 0x0011bc0201007387 */ /* 0x0003e40000100800 */
[----:B------:R-:W-:Y:S01]  /*16c0*/  IMAD R37, R5, R42, R41 ;  /* 0x0000002a05257224 */ /* 0x000fe200078e0229 */
[----:B------:R-:W-:Y:S01]  /*16d0*/  MOV R39, R36 ;  /* 0x0000002400277202 */ /* 0x000fe20000000f00 */
[----:B------:R2:W-:Y:S01]  /*16e0*/  STL [R1+0x11c8], R8 ;  /* 0x0011c80801007387 */ /* 0x0005e20000100800 */
[----:B------:R-:W-:-:S03]  /*16f0*/  IMAD.MOV R30, RZ, RZ, -R30 ;  /* 0x000000ffff1e7224 */ /* 0x000fc600078e0a1e */
        /* <DEDUP_REMOVED lines=39> */
[----:B------:R-:W-:Y:S01]  /*1970*/  IMAD.MOV R44, RZ, RZ, -R44 ;  /* 0x000000ffff2c7224 */ /* 0x000fe200078e0a2c */
[----:B-1----:R-:W-:Y:S01]  /*1980*/  IADD3 R2, R3, 0x31, RZ ;  /* 0x0000003103027810 */ /* 0x002fe20007ffe0ff */
[----:B------:R-:W-:-:S03]  /*1990*/  IMAD.HI.U32 R43, R6, R47, RZ ;  /* 0x0000002f062b7227 */ /* 0x000fc600078e00ff */
[----:B------:R-:W-:Y:S01]  /*19a0*/  IABS R50, R2 ;  /* 0x0000000200327213 */ /* 0x000fe20000000000 */
[----:B------:R1:W-:Y:S01]  /*19b0*/  STL [R1+0x11fc], R2 ;  /* 0x0011fc0201007387 */ /* 0x0003e20000100800 */
[----:B------:R-:W-:Y:S02]  /*19c0*/  IMAD R44, R5, R44, R49 ;  /* 0x0000002c052c7224 */ /* 0x000fe400078e0231 */
[----:B------:R-:W-:Y:S02]  /*19d0*/  IMAD.MOV R48, RZ, RZ, -R43 ;  /* 0x000000ffff307224 */ /* 0x000fe400078e0a2b */
[----:B--2---:R-:W-:Y:S02]  /*19e0*/  VIADD R7, R3, 0x35 ;  /* 0x0000003503077836 */ /* 0x004fe40000000000 */
[----:B------:R-:W-:Y:S02]  /*19f0*/  IMAD R43, R5, R48, R47 ;  /* 0x00000030052b7224 */ /* 0x000fe400078e022f */
[----:B------:R-:W-:Y:S01]  /*1a00*/  IMAD.HI.U32 R47, R6, R51, RZ ;  /* 0x00000033062f7227 */ /* 0x000fe200078e00ff */
[----:B------:R-:W-:-:S03]  /*1a10*/  IABS R54, R7 ;  /* 0x0000000700367213 */ /* 0x000fc60000000000 */
[----:B-1----:R-:W-:Y:S01]  /*1a20*/  VIADD R2, R3, 0x32 ;  /* 0x0000003203027836 */ /* 0x002fe20000000000 */
[----:B------:R-:W-:Y:S01]  /*1a30*/  IADD3 R52, -R47, RZ, RZ ;  /* 0x000000ff2f347210 */ /* 0x000fe20007ffe1ff */
[----:B------:R-:W-:-:S03]  /*1a40*/  IMAD.HI.U32 R35, R6, R40, RZ ;  /* 0x0000002806237227 */ /* 0x000fc600078e00ff */
[----:B------:R-:W-:Y:S01]  /*1a50*/  IABS R46, R2 ;  /* 0x00000002002e7213 */ /* 0x000fe20000000000 */
[----:B------:R1:W-:Y:S01]  /*1a60*/  STL [R1+0x1204], R2 ;  /* 0x0012040201007387 */ /* 0x0003e20000100800 */
[C---:B------:R-:W-:Y:S02]  /*1a70*/  IMAD R47, R5.reuse, R52, R51 ;  /* 0x00000034052f7224 */ /* 0x040fe400078e0233 */
[----:B------:R-:W-:Y:S01]  /*1a80*/  IMAD.MOV R35, RZ, RZ, -R35 ;  /* 0x000000ffff237224 */ /* 0x000fe200078e0a23 */
[----:B------:R2:W-:Y:S01]  /*1a90*/  STL [R1+0x1208], R8 ;  /* 0x0012080801007387 */ /* 0x0005e20000100800 */
[----:B------:R-:W-:Y:S02]  /*1aa0*/  IMAD.MOV.U32 R49, RZ, RZ, R46 ;  /* 0x000000ffff317224 */ /* 0x000fe400078e002e */
        /* <DEDUP_REMOVED lines=30> */
[----:B-1----:R-:W-:Y:S02]  /*1c90*/  VIADD R2, R3, 0x39 ;  /* 0x0000003903027836 */ /* 0x002fe40000000000 */
[----:B------:R-:W-:-:S03]  /*1ca0*/  IMAD.HI.U32 R51, R6, R54, RZ ;  /* 0x0000003606337227 */ /* 0x000fc600078e00ff */
[----:B------:R1:W-:Y:S01]  /*1cb0*/  STL [R1+0x1234], R2 ;  /* 0x0012340201007387 */ /* 0x0003e20000100800 */
[----:B------:R-:W-:Y:S01]  /*1cc0*/  IABS R57, R2 ;  /* 0x0000000200397213 */ /* 0x000fe20000000000 */
[----:B------:R-:W-:Y:S02]  /*1cd0*/  IMAD.MOV R51, RZ, RZ, -R51 ;  /* 0x000000ffff337224 */ /* 0x000fe400078e0a33 */
[----:B------:R3:W-:Y:S01]  /*1ce0*/  STL [R1+0x1238], R7 ;  /* 0x0012380701007387 */ /* 0x0007e20000100800 */
[----:B--2---:R-:W-:Y:S02]  /*1cf0*/  VIADD R8, R3, 0x3d ;  /* 0x0000003d03087836 */ /* 0x004fe40000000000 */
[----:B------:R-:W-:Y:S02]  /*1d00*/  IMAD R51, R5, R51, R54 ;  /* 0x0000003305337224 */ /* 0x000fe400078e0236 */
[----:B------:R-:W-:Y:S01]  /*1d10*/  IMAD.HI.U32 R54, R6, R59, RZ ;  /* 0x0000003b06367227 */ /* 0x000fe200078e00ff */
[----:B------:R-:W-:-:S03]  /*1d20*/  IABS R61, R8 ;  /* 0x00000008003d7213 */ /* 0x000fc60000000000 */
[----:B-1----:R-:W-:Y:S02]  /*1d30*/  VIADD R2, R3, 0x3b ;  /* 0x0000003b03027836 */ /* 0x002fe40000000000 */
[----:B------:R-:W-:Y:S02]  /*1d40*/  IMAD.MOV R54, RZ, RZ, -R54 ;  /* 0x000000ffff367224 */ /* 0x000fe400078e0a36 */
[----:B------:R-:W-:Y:S01]  /*1d50*/  IMAD.HI.U32 R53, R6, R57, RZ ;  /* 0x0000003906357227 */ /* 0x000fe200078e00ff */
[----:B------:R1:W-:Y:S01]  /*1d60*/  STL [R1+0x1240], R2 ;  /* 0x0012400201007387 */ /* 0x0003e20000100800 */
[----:B------:R-:W-:Y:S02]  /*1d70*/  IABS R60, R2 ;  /* 0x00000002003c7213 */ /* 0x000fe40000000000 */
[----:B------:R-:W-:Y:S02]  /*1d80*/  IMAD R54, R5, R54, R59 ;  /* 0x0000003605367224 */ /* 0x000fe400078e023b */
[----:B------:R-:W-:-:S02]  /*1d90*/  IMAD.MOV R58, RZ, RZ, -R53 ;  /* 0x000000ffff3a7224 */ /* 0x000fc400078e0a35 */
[----:B---3--:R-:W-:Y:S02]  /*1da0*/  VIADD R7, R3, 0x3f ;  /* 0x0000003f03077836 */ /* 0x008fe40000000000 */
[----:B------:R-:W-:Y:S01]  /*1db0*/  IMAD R53, R5, R58, R57 ;  /* 0x0000003a05357224 */ /* 0x000fe200078e0239 */
[----:B-1----:R-:W-:Y:S01]  /*1dc0*/  IADD3 R2, R3, 0x3c, RZ ;  /* 0x0000003c03027810 */ /* 0x002fe20007ffe0ff */
[----:B------:R-:W-:Y:S01]  /*1dd0*/  IMAD.HI.U32 R57, R6, R61, RZ ;  /* 0x0000003d06397227 */ /* 0x000fe200078e00ff */
[----:B------:R-:W-:Y:S02]  /*1de0*/  IABS R64, R7 ;  /* 0x0000000700407213 */ /* 0x000fe40000000000 */
[----:B------:R-:W-:Y:S01]  /*1df0*/  IABS R56, R2 ;  /* 0x0000000200387213 */ /* 0x000fe20000000000 */
[----:B------:R1:W-:Y:S01]  /*1e00*/  STL [R1+0x124c], R2 ;  /* 0x00124c0201007387 */ /* 0x0003e20000100800 */
[----:B------:R-:W-:Y:S02]  /*1e10*/  IMAD.MOV R62, RZ, RZ, -R57 ;  /* 0x000000ffff3e7224 */ /* 0x000fe400078e0a39 */
[----:B------:R-:W-:Y:S01]  /*1e20*/  IMAD.MOV R40, RZ, RZ, -R40 ;  /* 0x000000ffff287224 */ /* 0x000fe200078e0a28 */
        /* <DEDUP_REMOVED lines=44> */
[----:B------:R-:W-:-:S03]  /*20f0*/  IMAD.HI.U32 R63, R6, R67, RZ ;  /* 0x00000043063f7227 */ /* 0x000fc600078e00ff */
[----:B------:R1:W-:Y:S01]  /*2100*/  STL [R1+0x1288], R2 ;  /* 0x0012880201007387 */ /* 0x0003e20000100800 */
[----:B------:R-:W-:Y:S01]  /*2110*/  IABS R70, R2 ;  /* 0x0000000200467213 */ /* 0x000fe20000000000 */
[----:B------:R-:W-:Y:S02]  /*2120*/  IMAD R64, R5, R64, R69 ;  /* 0x0000004005407224 */ /* 0x000fe400078e0245 */
[----:B------:R-:W-:Y:S02]  /*2130*/  IMAD.MOV R68, RZ, RZ, -R63 ;  /* 0x000000ffff447224 */ /* 0x000fe400078e0a3f */
[----:B--2---:R-:W-:Y:S02]  /*2140*/  VIADD R7, R3, 0x49 ;  /* 0x0000004903077836 */ /* 0x004fe40000000000 */
[----:B------:R-:W-:Y:S02]  /*2150*/  IMAD R63, R5, R68, R67 ;  /* 0x00000044053f7224 */ /* 0x000fe400078e0243 */
[----:B-1----:R-:W-:Y:S01]  /*2160*/  VIADD R2, R3, 0x46 ;  /* 0x0000004603027836 */ /* 0x002fe20000000000 */
[----:B------:R-:W-:Y:S01]  /*2170*/  IABS R74, R7 ;  /* 0x00000007004a7213 */ /* 0x000fe20000000000 */
[----:B------:R-:W-:-:S03]  /*2180*/  IMAD.HI.U32 R67, R6, R71, RZ ;  /* 0x0000004706437227 */ /* 0x000fc600078e00ff */
[----:B------:R-:W-:Y:S01]  /*2190*/  IABS R66, R2 ;  /* 0x0000000200427213 */ /* 0x000fe20000000000 */
[----:B------:R1:W-:Y:S01]  /*21a0*/  STL [R1+0x1290], R2 ;  /* 0x0012900201007387 */ /* 0x0003e20000100800 */
[----:B------:R-:W-:Y:S02]  /*21b0*/  IMAD.MOV R72, RZ, RZ, -R67 ;  /* 0x000000ffff487224 */ /* 0x000fe400078e0a43 */
[C---:B------:R-:W-:Y:S01]  /*21c0*/  IMAD.HI.U32 R45, R6.reuse, R50, RZ ;  /* 0x00000032062d7227 */ /* 0x040fe200078e00ff */
[----:B------:R2:W-:Y:S03]  /*21d0*/  STL [R1+0x1298], R8 ;  /* 0x0012980801007387 */ /* 0x0005e60000100800 */
[----:B------:R-:W-:Y:S02]  /*21e0*/  IMAD.MOV.U32 R69, RZ, RZ, R66 ;  /* 0x000000ffff457224 */ /* 0x000fe400078e0042 */
[----:B------:R-:W-:Y:S01]  /*21f0*/  IMAD R67, R5, R72, R71 ;  /* 0x0000004805437224 */ /* 0x000fe200078e0247 */
[----:B-1----:R-:W-:Y:S01]  /*2200*/  IADD3 R2, R3, 0x48, RZ ;  /* 0x0000004803027810 */ /* 0x002fe20007ffe0ff */
[----:B------:R-:W-:-:S03]  /*2210*/  IMAD.HI.U32 R66, R6, R69, RZ ;  /* 0x0000004506427227 */ /* 0x000fc600078e00ff */
[----:B------:R-:W-:Y:S01]  /*2220*/  IABS R73, R2 ;  /* 0x0000000200497213 */ /* 0x000fe20000000000 */
[----:B------:R1:W-:Y:S01]  /*2230*/  STL [R1+0x129c], R2 ;  /* 0x00129c0201007387 */ /* 0x0003e20000100800 */
[----:B------:R-:W-:Y:S02]  /*2240*/  IMAD.MOV R66, RZ, RZ, -R66 ;  /* 0x000000ffff427224 */ /* 0x000fe400078e0a42 */
[----:B--2---:R-:W-:Y:S01]  /*2250*/  VIADD R8, R3, 0x4c ;  /* 0x0000004c03087836 */ /* 0x004fe20000000000 */
[----:B------:R2:W-:Y:S01]  /*2260*/  STL [R1+0x12a4], R7 ;  /* 0x0012a40701007387 */ /* 0x0005e20000100800 */
[----:B------:R-:W-:Y:S02]  /*2270*/  IMAD R66, R5, R66, R69 ;  /* 0x0000004205427224 */ /* 0x000fe400078e0245 */
[----:B------:R-:W-:Y:S01]  /*2280*/  IMAD.HI.U32 R69, R6, R74, RZ ;  /* 0x0000004a06457227 */ /* 0x000fe200078e00ff */
[----:B------:R-:W-:-:S03]  /*2290*/  IABS R76, R8 ;  /* 0x00000008004c7213 */ /* 0x000fc60000000000 */
[C---:B-1----:R-:W-:Y:S02]  /*22a0*/  VIADD R2, R3.reuse, 0x4a ;  /* 0x0000004a03027836 */ /* 0x042fe40000000000 */
[----:B------:R-:W-:Y:S01]  /*22b0*/  IMAD.MOV R69, RZ, RZ, -R69 ;  /* 0x000000ffff457224 */ /* 0x000fe200078e0a45 */
[----:B--2---:R-:W-:Y:S01]  /*22c0*/  IADD3 R7, R3, 0x4e, RZ ;  /* 0x0000004e03077810 */ /* 0x004fe20007ffe0ff */
[----:B------:R-:W-:Y:S01]  /*22d0*/  IMAD.HI.U32 R72, R6, R76, RZ ;  /* 0x0000004c06487227 */ /* 0x000fe200078e00ff */
[----:B------:R1:W-:Y:S01]  /*22e0*/  STL [R1+0x12ac], R2 ;  /* 0x0012ac0201007387 */ /* 0x0003e20000100800 */
[----:B------:R-:W-:Y:S02]  /*22f0*/  IABS R75, R2 ;  /* 0x00000002004b7213 */ /* 0x000fe40000000000 */
[----:B------:R-:W-:Y:S01]  /*2300*/  IMAD R69, R5, R69, R74 ;  /* 0x0000004505457224 */ /* 0x000fe200078e024a */
[----:B------:R-:W-:Y:S01]  /*2310*/  IABS R79, R7 ;  /* 0x00000007004f7213 */ /* 0x000fe20000000000 */
[----:B------:R-:W-:-:S02]  /*2320*/  IMAD.MOV R72, RZ, RZ, -R72 ;  /* 0x000000ffff487224 */ /* 0x000fc400078e0a48 */
[----:B------:R-:W-:-:S04]  /*2330*/  IMAD.HI.U32 R68, R6, R73, RZ ;  /* 0x0000004906447227 */ /* 0x000fc800078e00ff */
[----:B-1----:R-:W-:Y:S02]  /*2340*/  VIADD R2, R3, 0x4b ;  /* 0x0000004b03027836 */ /* 0x002fe40000000000 */
[C---:B------:R-:W-:Y:S02]  /*2350*/  IMAD R72, R5.reuse, R72, R76 ;  /* 0x0000004805487224 */ /* 0x040fe400078e024c */
[----:B------:R-:W-:Y:S01]  /*2360*/  IMAD.MOV R68, RZ, RZ, -R68 ;  /* 0x000000ffff447224 */ /* 0x000fe200078e0a44 */
[----:B------:R-:W-:Y:S01]  /*2370*/  IABS R71, R2 ;  /* 0x0000000200477213 */ /* 0x000fe20000000000 */
[----:B------:R1:W-:Y:S01]  /*2380*/  STL [R1+0x12b4], R2 ;  /* 0x0012b40201007387 */ /* 0x0003e20000100800 */
[----:B------:R-:W-:Y:S02]  /*2390*/  IMAD.MOV R45, RZ, RZ, -R45 ;  /* 0x000000ffff2d7224 */ /* 0x000fe400078e0a2d */
        /* <DEDUP_REMOVED lines=30> */
[----:B------:R-:W-:Y:S02]  /*2580*/  IMAD R77, R5, R82, R81 ;  /* 0x00000052054d7224 */ /* 0x000fe400078e0251 */
[----:B------:R-:W-:Y:S01]  /*2590*/  IMAD.MOV.U32 R79, RZ, RZ, R76 ;  /* 0x000000ffff4f7224 */ /* 0x000fe200078e004c */
[----:B------:R2:W-:Y:S01]  /*25a0*/  STL [R1+0x12e4], R8 ;  /* 0x0012e40801007387 */ /* 0x0005e20000100800 */
[----:B------:R-:W-:-:S02]  /*25b0*/  IMAD.MOV R50, RZ, RZ, -R50 ;  /* 0x000000ffff327224 */ /* 0x000fc400078e0a32 */
[----:B------:R-:W-:-:S04]  /*25c0*/  IMAD.HI.U32 R76, R6, R79, RZ ;  /* 0x0000004f064c7227 */ /* 0x000fc800078e00ff */
[----:B-1----:R-:W-:Y:S01]  /*25d0*/  VIADD R2, R3, 0x52 ;  /* 0x0000005203027836 */ /* 0x002fe20000000000 */
[----:B------:R-:W-:Y:S01]  /*25e0*/  IADD3 R76, -R76, RZ, RZ ;  /* 0x000000ff4c4c7210 */ /* 0x000fe20007ffe1ff */
[----:B------:R-:W-:Y:S02]  /*25f0*/  IMAD R50, R5, R50, R55 ;  /* 0x0000003205327224 */ /* 0x000fe400078e0237 */
        /* <DEDUP_REMOVED lines=18> */
[----:B------:R-:W-:Y:S01]  /*2720*/  IMAD.HI.U32 R55, R6, R60, RZ ;  /* 0x0000003c06377227 */ /* 0x000fe200078e00ff */
[----:B------:R-:W-:Y:S01]  /*2730*/  IABS R81, R2 ;  /* 0x0000000200517213 */ /* 0x000fe20000000000 */
[----:B------:R1:W-:Y:S02]  /*2740*/  STL [R1+0x1304], R2 ;  /* 0x0013040201007387 */ /* 0x0003e40000100800 */
[----:B------:R-:W-:Y:S02]  /*2750*/  IMAD.MOV R78, RZ, RZ, -R78 ;  /* 0x000000ffff4e7224 */ /* 0x000fe400078e0a4e */
[----:B------:R-:W-:Y:S01]  /*2760*/  IMAD.MOV.U32 R84, RZ, RZ, R81 ;  /* 0x000000ffff547224 */ /* 0x000fe200078e0051 */
[----:B------:R-:W-:Y:S01]  /*2770*/  STL [R1+0x12fc], R8 ;  /* 0x0012fc0801007387 */ /* 0x000fe20000100800 */
[----:B------:R-:W-:-:S02]  /*2780*/  IMAD R82, R5, R82, R86 ;  /* 0x0000005205527224 */ /* 0x000fc400078e0256 */
[----:B------:R-:W-:-:S04]  /*2790*/  IMAD.HI.U32 R81, R6, R84, RZ ;  /* 0x0000005406517227 */ /* 0x000fc800078e00ff */
[----:B-1----:R-:W-:Y:S02]  /*27a0*/  VIADD R2, R3, 0x57 ;  /* 0x0000005703027836 */ /* 0x002fe40000000000 */
[----:B------:R-:W-:Y:S02]  /*27b0*/  IMAD.MOV R81, RZ, RZ, -R81 ;  /* 0x000000ffff517224 */ /* 0x000fe400078e0a51 */
[----:B------:R-:W-:Y:S01]  /*27c0*/  IMAD.MOV R55, RZ, RZ, -R55 ;  /* 0x000000ffff377224 */ /* 0x000fe200078e0a37 */
[----:B------:R1:W-:Y:S01]  /*27d0*/  STL [R1+0x1308], R2 ;  /* 0x0013080201007387 */ /* 0x0003e20000100800 */
[----:B------:R-:W-:Y:S01]  /*27e0*/  IABS R87, R2 ;  /* 0x0000000200577213 */ /* 0x000fe20000000000 */
[----:B------:R-:W-:Y:S02]  /*27f0*/  IMAD R81, R5, R81, R84 ;  /* 0x0000005105517224 */ /* 0x000fe400078e0254 */
[----:B------:R-:W-:Y:S01]  /*2800*/  STL [R1+0x1310], R7 ;  /* 0x0013100701007387 */ /* 0x000fe20000100800 */
[----:B------:R-:W-:-:S04]  /*2810*/  IMAD.HI.U32 R84, R6, R89, RZ ;  /* 0x0000005906547227 */ /* 0x000fc800078e00ff */
[----:B------:R-:W-:Y:S02]  /*2820*/  IMAD.MOV R84, RZ, RZ, -R84 ;  /* 0x000000ffff547224 */ /* 0x000fe400078e0a54 */
[----:B-1----:R-:W-:Y:S02]  /*2830*/  VIADD R2, R3, 0x59 ;  /* 0x0000005903027836 */ /* 0x002fe40000000000 */
[C---:B------:R-:W-:Y:S02]  /*2840*/  IMAD R78, R5.reuse, R78, R83 ;  /* 0x0000004e054e7224 */ /* 0x040fe400078e0253 */
[----:B------:R-:W-:Y:S01]  /*2850*/  IMAD.HI.U32 R83, R6, R87, RZ ;  /* 0x0000005706537227 */ /* 0x000fe200078e00ff */
[----:B------:R1:W-:Y:S01]  /*2860*/  STL [R1+0x131c], R2 ;  /* 0x00131c0201007387 */ /* 0x0003e20000100800 */
[----:B------:R-:W-:Y:S02]  /*2870*/  IABS R90, R2 ;  /* 0x00000002005a7213 */ /* 0x000fe40000000000 */
[----:B------:R-:W-:Y:S01]  /*2880*/  IMAD R84, R5, R84, R89 ;  /* 0x0000005405547224 */ /* 0x000fe200078e0259 */
[----:B------:R-:W-:Y:S01]  /*2890*/  IADD3 R88, -R83, RZ, RZ ;  /* 0x000000ff53587210 */ /* 0x000fe20007ffe1ff */
[----:B------:R-:W-:-:S02]  /*28a0*/  VIADD R8, R3, 0x5b ;  /* 0x0000005b03087836 */ /* 0x000fc40000000000 */
[----:B------:R-:W-:Y:S02]  /*28b0*/  IMAD R55, R5, R55, R60 ;  /* 0x0000003705377224 */ /* 0x000fe400078e023c */
[----:B------:R-:W-:Y:S01]  /*28c0*/  IMAD.HI.U32 R60, R6, R65, RZ ;  /* 0x00000041063c7227 */ /* 0x000fe200078e00ff */
[----:B------:R-:W-:-:S03]  /*28d0*/  IABS R91, R8 ;  /* 0x00000008005b7213 */ /* 0x000fc60000000000 */
[C---:B-1----:R-:W-:Y:S01]  /*28e0*/  VIADD R2, R3.reuse, 0x5a ;  /* 0x0000005a03027836 */ /* 0x042fe20000000000 */
[----:B------:R-:W-:Y:S01]  /*28f0*/  IADD3 R60, -R60, RZ, RZ ;  /* 0x000000ff3c3c7210 */ /* 0x000fe20007ffe1ff */
[----:B------:R-:W-:Y:S02]  /*2900*/  VIADD R7, R3, 0x5d ;  /* 0x0000005d03077836 */ /* 0x000fe40000000000 */
[----:B------:R-:W-:Y:S01]  /*2910*/  IMAD R83, R5, R88, R87 ;  /* 0x0000005805537224 */ /* 0x000fe200078e0257 */
[----:B------:R-:W-:Y:S01]  /*2920*/  IABS R86, R2 ;  /* 0x0000000200567213 */ /* 0x000fe20000000000 */
[----:B------:R1:W-:Y:S01]  /*2930*/  STL [R1+0x1314], R2 ;  /* 0x0013140201007387 */ /* 0x0003e20000100800 */
[----:B------:R-:W-:Y:S01]  /*2940*/  IABS R94, R7 ;  /* 0x00000007005e7213 */ /* 0x000fe20000000000 */
[----:B------:R-:W-:Y:S02]  /*2950*/  IMAD.HI.U32 R87, R6, R91, RZ ;  /* 0x0000005b06577227 */ /* 0x000fe400078e00ff */
[----:B------:R-:W-:Y:S02]  /*2960*/  STL [R1+0x1324], R8 ;  /* 0x0013240801007387 */ /* 0x000fe40000100800 */
[----:B------:R-:W-:-:S02]  /*2970*/  IMAD.MOV.U32 R89, RZ, RZ, R86 ;  /* 0x000000ffff597224 */ /* 0x000fc400078e0056 */
[----:B------:R-:W-:Y:S02]  /*2980*/  IMAD R60, R5, R60, R65 ;  /* 0x0000003c053c7224 */ /* 0x000fe400078e0241 */
[----:B-1----:R-:W-:Y:S02]  /*2990*/  VIADD R2, R3, 0x5c ;  /* 0x0000005c03027836 */ /* 0x002fe40000000000 */
[----:B------:R-:W-:-:S03]  /*29a0*/  IMAD.HI.U32 R86, R6, R89, RZ ;  /* 0x0000005906567227 */ /* 0x000fc600078e00ff */
[----:B------:R1:W-:Y:S01]  /*29b0*/  STL [R1+0x132c], R2 ;  /* 0x00132c0201007387 */ /* 0x0003e20000100800 */
[----:B------:R-:W-:Y:S01]  /*29c0*/  IABS R93, R2 ;  /* 0x00000002005d7213 */ /* 0x000fe20000000000 */
[----:B------:R-:W-:Y:S02]  /*29d0*/  IMAD.MOV R86, RZ, RZ, -R86 ;  /* 0x000000ffff567224 */ /* 0x000fe400078e0a56 */
[----:B------:R-:W-:Y:S01]  /*29e0*/  STL [R1+0x1334], R7 ;  /* 0x0013340701007387 */ /* 0x000fe20000100800 */
[----:B------:R-:W-:-:S04]  /*29f0*/  IMAD.HI.U32 R65, R6, R70, RZ ;  /* 0x0000004606417227 */ /* 0x000fc800078e00ff */
[----:B------:R-:W-:Y:S02]  /*2a00*/  IMAD R86, R5, R86, R89 ;  /* 0x0000005605567224 */ /* 0x000fe400078e0259 */
[----:B-1----:R-:W-:Y:S02]  /*2a10*/  VIADD R2, R3, 0x5e ;  /* 0x0000005e03027836 */ /* 0x002fe40000000000 */
[----:B------:R-:W-:-:S03]  /*2a20*/  IMAD.HI.U32 R89, R6, R94, RZ ;  /* 0x0000005e06597227 */ /* 0x000fc600078e00ff */
[----:B------:R1:W-:Y:S01]  /*2a30*/  STL [R1+0x1330], R2 ;  /* 0x0013300201007387 */ /* 0x0003e20000100800 */
[----:B------:R-:W-:Y:S01]  /*2a40*/  IABS R95, R2 ;  /* 0x00000002005f7213 */ /* 0x000fe20000000000 */
[----:B------:R-:W-:Y:S01]  /*2a50*/  IMAD.MOV R92, RZ, RZ, -R87 ;  /* 0x000000ffff5c7224 */ /* 0x000fe200078e0a57 */
[----:B------:R-:W-:Y:S01]  /*2a60*/  IADD3 R89, -R89, RZ, RZ ;  /* 0x000000ff59597210 */ /* 0x000fe20007ffe1ff */
[----:B------:R-:W-:Y:S02]  /*2a70*/  IMAD.MOV R65, RZ, RZ, -R65 ;  /* 0x000000ffff417224 */ /* 0x000fe400078e0a41 */
[C---:B------:R-:W-:Y:S02]  /*2a80*/  IMAD R87, R5.reuse, R92, R91 ;  /* 0x0000005c05577224 */ /* 0x040fe400078e025b */
[----:B------:R-:W-:Y:S02]  /*2a90*/  IMAD R65, R5, R65, R70 ;  /* 0x0000004105417224 */ /* 0x000fe400078e0246 */
[----:B-1----:R-:W-:-:S02]  /*2aa0*/  VIADD R2, R3, 0x5f ;  /* 0x0000005f03027836 */ /* 0x002fc40000000000 */
[----:B------:R-:W-:Y:S02]  /*2ab0*/  VIADD R8, R3, 0x60 ;  /* 0x0000006003087836 */ /* 0x000fe40000000000 */
[----:B------:R-:W-:Y:S01]  /*2ac0*/  IMAD.HI.U32 R70, R6, R75, RZ ;  /* 0x0000004b06467227 */ /* 0x000fe200078e00ff */
[----:B------:R-:W-:Y:S01]  /*2ad0*/  IABS R91, R2 ;  /* 0x00000002005b7213 */ /* 0x000fe20000000000 */
[----:B------:R1:W-:Y:S01]  /*2ae0*/  STL [R1+0x1340], R2 ;  /* 0x0013400201007387 */ /* 0x0003e20000100800 */
[----:B------:R-:W-:Y:S01]  /*2af0*/  IABS R96, R8 ;  /* 0x0000000800607213 */ /* 0x000fe20000000000 */
[----:B------:R-:W-:Y:S02]  /*2b00*/  IMAD R89, R5, R89, R94 ;  /* 0x0000005905597224 */ /* 0x000fe400078e025e */
[----:B------:R-:W-:Y:S01]  /*2b10*/  IMAD.MOV.U32 R94, RZ, RZ, R91 ;  /* 0x000000ffff5e7224 */ /* 0x000fe200078e005b */
[----:B------:R2:W-:Y:S01]  /*2b20*/  STL [R1+0x1348], R8 ;  /* 0x0013480801007387 */ /* 0x0005e20000100800 */
[----:B------:R-:W-:-:S02]  /*2b30*/  IMAD.MOV R70, RZ, RZ, -R70 ;  /* 0x000000ffff467224 */ /* 0x000fc400078e0a46 */
[C---:B------:R-:W-:Y:S02]  /*2b40*/  VIADD R7, R3.reuse, 0x62 ;  /* 0x0000006203077836 */ /* 0x040fe40000000000 */
[----:B-1----:R-:W-:Y:S02]  /*2b50*/  VIADD R2, R3, 0x61 ;  /* 0x0000006103027836 */ /* 0x002fe40000000000 */
[C---:B------:R-:W-:Y:S01]  /*2b60*/  IMAD.HI.U32 R91, R6.reuse, R94, RZ ;  /* 0x0000005e065b7227 */ /* 0x040fe200078e00ff */
[----:B------:R-:W-:Y:S02]  /*2b70*/  IABS R99, R7 ;  /* 0x0000000700637213 */ /* 0x000fe40000000000 */
[----:B------:R1:W-:Y:S01]  /*2b80*/  STL [R1+0x1350], R2 ;  /* 0x0013500201007387 */ /* 0x0003e20000100800 */
[----:B------:R-:W-:Y:S01]  /*2b90*/  IABS R97, R2 ;  /* 0x0000000200617213 */ /* 0x000fe20000000000 */
[----:B------:R-:W-:Y:S01]  /*2ba0*/  IMAD R70, R5, R70, R75 ;  /* 0x0000004605467224 */ /* 0x000fe200078e024b */
[----:B--2---:R-:W-:Y:S01]  /*2bb0*/  IADD3 R8, R3, 0x65, RZ ;  /* 0x0000006503087810 */ /* 0x004fe20007ffe0ff */
[----:B------:R-:W-:Y:S01]  /*2bc0*/  IMAD.HI.U32 R75, R6, R80, RZ ;  /* 0x00000050064b7227 */ /* 0x000fe200078e00ff */
[----:B------:R-:W-:Y:S02]  /*2bd0*/  STL [R1+0x134c], R7 ;  /* 0x00134c0701007387 */ /* 0x000fe40000100800 */
[----:B------:R-:W-:Y:S01]  /*2be0*/  IABS R101, R8 ;  /* 0x0000000800657213 */ /* 0x000fe20000000000 */
[----:B------:R-:W-:-:S02]  /*2bf0*/  IMAD.MOV R91, RZ, RZ, -R91 ;  /* 0x000000ffff5b7224 */ /* 0x000fc400078e0a5b */
[----:B-1----:R-:W-:Y:S02]  /*2c00*/  VIADD R2, R3, 0x63 ;  /* 0x0000006303027836 */ /* 0x002fe40000000000 */
[----:B------:R-:W-:-:S03]  /*2c10*/  IMAD.HI.U32 R92, R6, R96, RZ ;  /* 0x00000060065c7227 */ /* 0x000fc600078e00ff */
[----:B------:R1:W-:Y:S01]  /*2c20*/  STL [R1+0x1358], R2 ;  /* 0x0013580201007387 */ /* 0x0003e20000100800 */
[----:B------:R-:W-:Y:S01]  /*2c30*/  IMAD.HI.U32 R88, R6, R93, RZ ;  /* 0x0000005d06587227 */ /* 0x000fe200078e00ff */
[----:B------:R-:W-:-:S03]  /*2c40*/  IABS R100, R2 ;  /* 0x0000000200647213 */ /* 0x000fc60000000000 */
[----:B------:R-:W-:Y:S02]  /*2c50*/  IMAD.MOV R75, RZ, RZ, -R75 ;  /* 0x000000ffff4b7224 */ /* 0x000fe400078e0a4b */
[----:B------:R-:W-:Y:S02]  /*2c60*/  IMAD R91, R5, R91, R94 ;  /* 0x0000005b055b7224 */ /* 0x000fe400078e025e */
[----:B------:R-:W-:Y:S02]  /*2c70*/  IMAD.MOV R92, RZ, RZ, -R92 ;  /* 0x000000ffff5c7224 */ /* 0x000fe400078e0a5c */
[----:B-1----:R-:W-:Y:S02]  /*2c80*/  VIADD R2, R3, 0x64 ;  /* 0x0000006403027836 */ /* 0x002fe40000000000 */
[----:B------:R-:W-:-:S03]  /*2c90*/  IMAD.HI.U32 R94, R6, R99, RZ ;  /* 0x00000063065e7227 */ /* 0x000fc600078e00ff */
[----:B------:R1:W-:Y:S01]  /*2ca0*/  STL [R1+0x1364], R2 ;  /* 0x0013640201007387 */ /* 0x0003e20000100800 */
[----:B------:R-:W-:Y:S02]  /*2cb0*/  IMAD.MOV R88, RZ, RZ, -R88 ;  /* 0x000000ffff587224 */ /* 0x000fe400078e0a58 */
[C---:B------:R-:W-:Y:S01]  /*2cc0*/  IMAD R75, R5.reuse, R75, R80 ;  /* 0x0000004b054b7224 */ /* 0x040fe200078e0250 */
[----:B------:R-:W-:Y:S01]  /*2cd0*/  STL [R1+0x1370], R8 ;  /* 0x0013700801007387 */ /* 0x000fe20000100800 */
[----:B------:R-:W-:Y:S01]  /*2ce0*/  IMAD R92, R5, R92, R96 ;  /* 0x0000005c055c7224 */ /* 0x000fe200078e0260 */
[----:B------:R-:W-:Y:S01]  /*2cf0*/  IABS R96, R2 ;  /* 0x0000000200607213 */ /* 0x000fe20000000000 */
[----:B------:R-:W-:-:S04]  /*2d00*/  IMAD.HI.U32 R80, R6, R85, RZ ;  /* 0x0000005506507227 */ /* 0x000fc800078e00ff */
[----:B------:R-:W-:Y:S02]  /*2d10*/  IMAD.MOV R94, RZ, RZ, -R94 ;  /* 0x000000ffff5e7224 */ /* 0x000fe400078e0a5e */
[----:B------:R-:W-:Y:S02]  /*2d20*/  IMAD R88, R5, R88, R93 ;  /* 0x0000005805587224 */ /* 0x000fe400078e025d */
[----:B------:R-:W-:-:S04]  /*2d30*/  IMAD.HI.U32 R93, R6, R97, RZ ;  /* 0x00000061065d7227 */ /* 0x000fc800078e00ff */
[----:B------:R-:W-:Y:S02]  /*2d40*/  IMAD.MOV R80, RZ, RZ, -R80 ;  /* 0x000000ffff507224 */ /* 0x000fe400078e0a50 */
[----:B------:R-:W-:Y:S02]  /*2d50*/  IMAD R94, R5, R94, R99 ;  /* 0x0000005e055e7224 */ /* 0x000fe400078e0263 */
[----:B-1----:R-:W-:Y:S02]  /*2d60*/  VIADD R2, R3, 0x66 ;  /* 0x0000006603027836 */ /* 0x002fe40000000000 */
[----:B------:R-:W-:Y:S02]  /*2d70*/  IMAD.MOV.U32 R99, RZ, RZ, R96 ;  /* 0x000000ffff637224 */ /* 0x000fe400078e0060 */
[----:B------:R-:W-:Y:S01]  /*2d80*/  IMAD.MOV R98, RZ, RZ, -R93 ;  /* 0x000000ffff627224 */ /* 0x000fe200078e0a5d */
[----:B------:R1:W-:Y:S01]  /*2d90*/  STL [R1+0x136c], R2 ;  /* 0x00136c0201007387 */ /* 0x0003e20000100800 */
[----:B------:R-:W-:Y:S01]  /*2da0*/  IMAD R80, R5, R80, R85 ;  /* 0x0000005005507224 */ /* 0x000fe200078e0255 */
[----:B------:R-:W-:Y:S01]  /*2db0*/  IABS R103, R2 ;  /* 0x0000000200677213 */ /* 0x000fe20000000000 */
[----:B------:R-:W-:-:S02]  /*2dc0*/  VIADD R7, R3, 0x67 ;  /* 0x0000006703077836 */ /* 0x000fc40000000000 */
[----:B------:R-:W-:-:S03]  /*2dd0*/  IMAD.HI.U32 R85, R6, R90, RZ ;  /* 0x0000005a06557227 */ /* 0x000fc600078e00ff */
[----:B------:R-:W-:Y:S01]  /*2de0*/  IABS R104, R7 ;  /* 0x0000000700687213 */ /* 0x000fe20000000000 */
[C---:B------:R-:W-:Y:S01]  /*2df0*/  IMAD.HI.U32 R96, R6.reuse, R99, RZ ;  /* 0x0000006306607227 */ /* 0x040fe200078e00ff */
[----:B------:R-:W-:Y:S03]  /*2e00*/  STL [R1+0x1378], R7 ;  /* 0x0013780701007387 */ /* 0x000fe60000100800 */
[----:B-1----:R-:W-:Y:S02]  /*2e10*/  VIADD R2, R3, 0x68 ;  /* 0x0000006803027836 */ /* 0x002fe40000000000 */
[----:B------:R-:W-:Y:S02]  /*2e20*/  IMAD R93, R5, R98, R97 ;  /* 0x00000062055d7224 */ /* 0x000fe400078e0261 */
[----:B------:R-:W-:Y:S01]  /*2e30*/  IMAD.HI.U32 R97, R6, R101, RZ ;  /* 0x0000006506617227 */ /* 0x000fe200078e00ff */
[----:B------:R1:W-:Y:S01]  /*2e40*/  STL [R1+0x138c], R2 ;  /* 0x00138c0201007387 */ /* 0x0003e20000100800 */
[----:B------:R-:W-:-:S02]  /*2e50*/  IABS R105, R2 ;  /* 0x0000000200697213 */ /* 0x000fc40000000000 */
[----:B------:R-:W-:Y:S02]  /*2e60*/  IMAD.MOV R85, RZ, RZ, -R85 ;  /* 0x000000ffff557224 */ /* 0x000fe400078e0a55 */
[----:B------:R-:W-:Y:S02]  /*2e70*/  IMAD.MOV R96, RZ, RZ, -R96 ;  /* 0x000000ffff607224 */ /* 0x000fe400078e0a60 */
[----:B------:R-:W-:Y:S02]  /*2e80*/  IMAD.MOV R102, RZ, RZ, -R97 ;  /* 0x000000ffff667224 */ /* 0x000fe400078e0a61 */
[----:B------:R-:W-:Y:S02]  /*2e90*/  IMAD R85, R5, R85, R90 ;  /* 0x0000005505557224 */ /* 0x000fe400078e025a */
[----:B-1----:R-:W-:Y:S02]  /*2ea0*/  VIADD R2, R3, 0x69 ;  /* 0x0000006903027836 */ /* 0x002fe40000000000 */
[----:B------:R-:W-:-:S02]  /*2eb0*/  IMAD R96, R5, R96, R99 ;  /* 0x0000006005607224 */ /* 0x000fc400078e0263 */
[C---:B------:R-:W-:Y:S01]  /*2ec0*/  IMAD.HI.U32 R90, R6.reuse, R95, RZ ;  /* 0x0000005f065a7227 */ /* 0x040fe200078e00ff */
[----:B------:R1:W-:Y:S03]  /*2ed0*/  STL [R1+0x13a8], R2 ;  /* 0x0013a80201007387 */ /* 0x0003e60000100800 */
[----:B------:R-:W-:-:S04]  /*2ee0*/  IMAD.HI.U32 R99, R6, R104, RZ ;  /* 0x0000006806637227 */ /* 0x000fc800078e00ff */
[----:B------:R-:W-:Y:S01]  /*2ef0*/  IMAD R97, R5, R102, R101 ;  /* 0x0000006605617224 */ /* 0x000fe200078e0265 */
[----:B------:R-:W-:Y:S01]  /*2f00*/  IABS R101, R2 ;  /* 0x0000000200657213 */ /* 0x000fe20000000000 */
[C---:B------:R-:W-:Y:S02]  /*2f10*/  VIADD R8, R3.reuse, 0x6a ;  /* 0x0000006a03087836 */ /* 0x040fe40000000000 */
[----:B------:R-:W-:Y:S02]  /*2f20*/  IMAD.MOV R90, RZ, RZ, -R90 ;  /* 0x000000ffff5a7224 */ /* 0x000fe400078e0a5a */
[----:B------:R-:W-:Y:S01]  /*2f30*/  IMAD.MOV R99, RZ, RZ, -R99 ;  /* 0x000000ffff637224 */ /* 0x000fe200078e0a63 */
[----:B------:R-:W-:Y:S01]  /*2f40*/  STL [R1+0x13b8], R8 ;  /* 0x0013b80801007387 */ /* 0x000fe20000100800 */
[----:B-1----:R-:W-:Y:S01]  /*2f50*/  VIADD R2, R3, 0x6b ;  /* 0x0000006b03027836 */ /* 0x002fe20000000000 */
[----:B------:R-:W-:Y:S01]  /*2f60*/  IABS R106, R8 ;  /* 0x00000008006a7213 */ /* 0x000fe20000000000 */
[----:B------:R-:W-:-:S02]  /*2f70*/  IMAD R90, R5, R90, R95 ;  /* 0x0000005a055a7224 */ /* 0x000fc400078e025f */
[----:B------:R-:W-:Y:S01]  /*2f80*/  IMAD R99, R5, R99, R104 ;  /* 0x0000006305637224 */ /* 0x000fe200078e0268 */
[----:B------:R-:W-:Y:S01]  /*2f90*/  MOV R104, R101 ;  /* 0x0000006500687202 */ /* 0x000fe20000000f00 */
[C---:B------:R-:W-:Y:S01]  /*2fa0*/  IMAD.HI.U32 R95, R6.reuse, R100, RZ ;  /* 0x00000064065f7227 */ /* 0x040fe200078e00ff */
[----:B------:R1:W-:Y:S01]  /*2fb0*/  STL [R1+0x13c0], R2 ;  /* 0x0013c00201007387 */ /* 0x0003e20000100800 */
[----:B------:R-:W-:Y:S02]  /*2fc0*/  IABS R107, R2 ;  /* 0x00000002006b7213 */ /* 0x000fe40000000000 */
[----:B------:R-:W-:Y:S02]  /*2fd0*/  VIADD R7, R3, 0x6c ;  /* 0x0000006c03077836 */ /* 0x000fe40000000000 */
[----:B------:R-:W-:-:S03]  /*2fe0*/  IMAD.HI.U32 R98, R6, R103, RZ ;  /* 0x0000006706627227 */ /* 0x000fc600078e00ff */
[----:B------:R-:W-:Y:S01]  /*2ff0*/  STL [R1+0x13c8], R7 ;  /* 0x0013c80701007387 */ /* 0x000fe20000100800 */
[----:B------:R-:W-:Y:S01]  /*3000*/  IMAD.MOV R95, RZ, RZ, -R95 ;  /* 0x000000ffff5f7224 */ /* 0x000fe200078e0a5f */
[----:B------:R-:W-:Y:S01]  /*3010*/  IABS R109, R7 ;  /* 0x00000007006d7213 */ /* 0x000fe20000000000 */
[----:B-1----:R-:W-:Y:S02]  /*3020*/  VIADD R2, R3, 0x6d ;  /* 0x0000006d03027836 */ /* 0x002fe40000000000 */
[----:B------:R-:W-:-:S03]  /*3030*/  IMAD.HI.U32 R101, R6, R104, RZ ;  /* 0x0000006806657227 */ /* 0x000fc600078e00ff */
[----:B------:R1:W-:Y:S01]  /*3040*/  STL [R1+0x13d4], R2 ;  /* 0x0013d40201007387 */ /* 0x0003e20000100800 */
[----:B------:R-:W-:Y:S01]  /*3050*/  IABS R110, R2 ;  /* 0x00000002006e7213 */ /* 0x000fe20000000000 */
[----:B------:R-:W-:Y:S02]  /*3060*/  IMAD.MOV R98, RZ, RZ, -R98 ;  /* 0x000000ffff627224 */ /* 0x000fe400078e0a62 */
[----:B------:R-:W-:Y:S02]  /*3070*/  IMAD R95, R5, R95, R100 ;  /* 0x0000005f055f7224 */ /* 0x000fe400078e0264 */
[----:B------:R-:W-:-:S04]  /*3080*/  IMAD.HI.U32 R102, R6, R106, RZ ;  /* 0x0000006a06667227 */ /* 0x000fc800078e00ff */
[----:B-1----:R-:W-:Y:S02]  /*3090*/  VIADD R2, R3, 0x6e ;  /* 0x0000006e03027836 */ /* 0x002fe40000000000 */
[----:B------:R-:W-:-:S03]  /*30a0*/  IMAD.HI.U32 R100, R6, R105, RZ ;  /* 0x0000006906647227 */ /* 0x000fc600078e00ff */
[----:B------:R-:W-:Y:S01]  /*30b0*/  IABS R113, R2 ;  /* 0x0000000200717213 */ /* 0x000fe20000000000 */
[----:B------:R-:W-:Y:S01]  /*30c0*/  IMAD.MOV R101, RZ, RZ, -R101 ;  /* 0x000000ffff657224 */ /* 0x000fe200078e0a65 */
[----:B------:R1:W-:Y:S01]  /*30d0*/  STL [R1+0x13e8], R2 ;  /* 0x0013e80201007387 */ /* 0x0003e20000100800 */
[----:B------:R-:W-:Y:S02]  /*30e0*/  IMAD R98, R5, R98, R103 ;  /* 0x0000006205627224 */ /* 0x000fe400078e0267 */
[----:B------:R-:W-:-:S04]  /*30f0*/  IMAD.HI.U32 R103, R6, R107, RZ ;  /* 0x0000006b06677227 */ /* 0x000fc800078e00ff */
[----:B------:R-:W-:Y:S02]  /*3100*/  IMAD.MOV R102, RZ, RZ, -R102 ;  /* 0x000000ffff667224 */ /* 0x000fe400078e0a66 */
[----:B------:R-:W-:Y:S02]  /*3110*/  IMAD.MOV R100, RZ, RZ, -R100 ;  /* 0x000000ffff647224 */ /* 0x000fe400078e0a64 */
[----:B------:R-:W-:Y:S02]  /*3120*/  IMAD R101, R5, R101, R104 ;  /* 0x0000006505657224 */ /* 0x000fe400078e0268 */
[----:B------:R-:W-:-:S04]  /*3130*/  IMAD.HI.U32 R104, R6, R109, RZ ;  /* 0x0000006d06687227 */ /* 0x000fc800078e00ff */
[----:B------:R-:W-:Y:S02]  /*3140*/  VIADD R8, R3, 0x6f ;  /* 0x0000006f03087836 */ /* 0x000fe40000000000 */
[----:B------:R-:W-:Y:S02]  /*3150*/  IMAD.MOV R108, RZ, RZ, -R103 ;  /* 0x000000ffff6c7224 */ /* 0x000fe400078e0a67 */
[----:B------:R-:W-:Y:S01]  /*3160*/  IMAD R102, R5, R102, R106 ;  /* 0x0000006605667224 */ /* 0x000fe200078e026a */
[----:B------:R-:W-:Y:S01]  /*3170*/  STL [R1+0x13fc], R8 ;  /* 0x0013fc0801007387 */ /* 0x000fe20000100800 */
[----:B-1----:R-:W-:Y:S02]  /*3180*/  VIADD R2, R3, 0x70 ;  /* 0x0000007003027836 */ /* 0x002fe40000000000 */
[----:B------:R-:W-:Y:S02]  /*3190*/  IMAD R100, R5, R100, R105 ;  /* 0x0000006405647224 */ /* 0x000fe400078e0269 */
[C---:B------:R-:W-:Y:S01]  /*31a0*/  IMAD.HI.U32 R106, R6.reuse, R113, RZ ;  /* 0x00000071066a7227 */ /* 0x040fe200078e00ff */
[----:B------:R1:W-:Y:S03]  /*31b0*/  STL [R1+0x1400], R2 ;  /* 0x0014000201007387 */ /* 0x0003e60000100800 */
[----:B------:R-:W-:Y:S01]  /*31c0*/  IMAD.HI.U32 R105, R6, R110, RZ ;  /* 0x0000006e06697227 */ /* 0x000fe200078e00ff */
[----:B------:R-:W-:-:S03]  /*31d0*/  IADD3 R106, -R106, RZ, RZ ;  /* 0x000000ff6a6a7210 */ /* 0x000fc60007ffe1ff */
[----:B------:R-:W-:Y:S02]  /*31e0*/  IMAD.MOV R104, RZ, RZ, -R104 ;  /* 0x000000ffff687224 */ /* 0x000fe400078e0a68 */
[----:B------:R-:W-:Y:S02]  /*31f0*/  VIADD R7, R3, 0x71 ;  /* 0x0000007103077836 */ /* 0x000fe40000000000 */
[C---:B------:R-:W-:Y:S01]  /*3200*/  IMAD R103, R5.reuse, R108, R107 ;  /* 0x0000006c05677224 */ /* 0x040fe200078e026b */
[----:B------:R-:W-:Y:S01]  /*3210*/  IABS R108, R2 ;  /* 0x00000002006c7213 */ /* 0x000fe20000000000 */
[----:B------:R-:W-:Y:S01]  /*3220*/  IMAD.MOV R105, RZ, RZ, -R105 ;  /* 0x000000ffff697224 */ /* 0x000fe200078e0a69 */
[----:B------:R-:W-:Y:S01]  /*3230*/  IABS R107, R8 ;  /* 0x00000008006b7213 */ /* 0x000fe20000000000 */
[----:B------:R-:W-:Y:S01]  /*3240*/  IMAD R104, R5, R104, R109 ;  /* 0x0000006805687224 */ /* 0x000fe200078e026d */
[----:B------:R-:W-:Y:S01]  /*3250*/  IABS R109, R7 ;  /* 0x00000007006d7213 */ /* 0x000fe20000000000 */
[----:B-1----:R-:W-:Y:S01]  /*3260*/  VIADD R2, R3, 0x72 ;  /* 0x0000007203027836 */ /* 0x002fe20000000000 */
[----:B------:R-:W-:Y:S01]  /*3270*/  STL [R1+0x140c], R7 ;  /* 0x00140c0701007387 */ /* 0x000fe20000100800 */
[----:B------:R-:W-:-:S02]  /*3280*/  IMAD R105, R5, R105, R110 ;  /* 0x0000006905697224 */ /* 0x000fc400078e026e */
[----:B------:R-:W-:Y:S01]  /*3290*/  IMAD R106, R5, R106, R113 ;  /* 0x0000006a056a7224 */ /* 0x000fe200078e0271 */
[----:B------:R1:W-:Y:S01]  /*32a0*/  STL [R1+0x1418], R2 ;  /* 0x0014180201007387 */ /* 0x0003e20000100800 */
[----:B------:R-:W-:Y:S01]  /*32b0*/  IABS R110, R2 ;  /* 0x00000002006e7213 */ /* 0x000fe20000000000 */
[----:B------:R-:W-:-:S04]  /*32c0*/  IMAD.HI.U32 R111, R6, R107, RZ ;  /* 0x0000006b066f7227 */ /* 0x000fc800078e00ff */
[----:B------:R-:W-:-:S04]  /*32d0*/  IMAD.HI.U32 R112, R6, R108, RZ ;  /* 0x0000006c06707227 */ /* 0x000fc800078e00ff */
[----:B------:R-:W-:-:S04]  /*32e0*/  IMAD.HI.U32 R113, R6, R109, RZ ;  /* 0x0000006d06717227 */ /* 0x000fc800078e00ff */
[----:B-1----:R-:W-:Y:S02]  /*32f0*/  VIADD R2, R3, 0x73 ;  /* 0x0000007303027836 */ /* 0x002fe40000000000 */
[----:B------:R-:W-:Y:S02]  /*3300*/  IMAD.MOV R114, RZ, RZ, -R111 ;  /* 0x000000ffff727224 */ /* 0x000fe400078e0a6f */
[----:B------:R-:W-:Y:S01]  /*3310*/  IMAD.MOV R112, RZ, RZ, -R112 ;  /* 0x000000ffff707224 */ /* 0x000fe200078e0a70 */
[----:B------:R1:W-:Y:S01]  /*3320*/  STL [R1+0x142c], R2 ;  /* 0x00142c0201007387 */ /* 0x0003e20000100800 */
[----:B------:R-:W-:Y:S01]  /*3330*/  IMAD.MOV R116, RZ, RZ, -R113 ;  /* 0x000000ffff747224 */ /* 0x000fe200078e0a71 */
[----:B------:R-:W-:Y:S01]  /*3340*/  IABS R113, R2 ;  /* 0x0000000200717213 */ /* 0x000fe20000000000 */
[----:B------:R-:W-:-:S04]  /*3350*/  IMAD.HI.U32 R111, R6, R110, RZ ;  /* 0x0000006e066f7227 */ /* 0x000fc800078e00ff */
[----:B------:R-:W-:Y:S02]  /*3360*/  IMAD R108, R5, R112, R108 ;  /* 0x00000070056c7224 */ /* 0x000fe400078e026c */
[----:B------:R-:W-:Y:S02]  /*3370*/  IMAD.MOV R112, RZ, RZ, -R111 ;  /* 0x000000ffff707224 */ /* 0x000fe400078e0a6f */
[C---:B-1----:R-:W-:Y:S02]  /*3380*/  VIADD R2, R3.reuse, 0x75 ;  /* 0x0000007503027836 */ /* 0x042fe40000000000 */
[C---:B------:R-:W-:Y:S02]  /*3390*/  VIADD R8, R3.reuse, 0x74 ;  /* 0x0000007403087836 */ /* 0x040fe40000000000 */
[----:B------:R-:W-:Y:S01]  /*33a0*/  IMAD.MOV.U32 R111, RZ, RZ, R113 ;  /* 0x000000ffff6f7224 */ /* 0x000fe200078e0071 */
[----:B------:R-:W-:Y:S01]  /*33b0*/  IABS R113, R2 ;  /* 0x0000000200717213 */ /* 0x000fe20000000000 */
[----:B------:R-:W-:Y:S01]  /*33c0*/  VIADD R7, R3, 0x76 ;  /* 0x0000007603077836 */ /* 0x000fe20000000000 */
[----:B------:R-:W-:Y:S01]  /*33d0*/  STL [R1+0x1438], R8 ;  /* 0x0014380801007387 */ /* 0x000fe20000100800 */
[----:B------:R-:W-:-:S02]  /*33e0*/  IMAD R109, R5, R116, R109 ;  /* 0x00000074056d7224 */ /* 0x000fc400078e026d */
[C---:B------:R-:W-:Y:S01]  /*33f0*/  IMAD.HI.U32 R118, R6.reuse, R111, RZ ;  /* 0x0000006f06767227 */ /* 0x040fe200078e00ff */
[----:B------:R1:W-:Y:S03]  /*3400*/  STL [R1+0x1444], R2 ;  /* 0x0014440201007387 */ /* 0x0003e60000100800 */
[----:B------:R-:W-:Y:S01]  /*3410*/  IMAD.HI.U32 R116, R6, R113, RZ ;  /* 0x0000007106747227 */ /* 0x000fe200078e00ff */
[----:B------:R-:W-:Y:S03]  /*3420*/  STL [R1+0x144c], R7 ;  /* 0x00144c0701007387 */ /* 0x000fe60000100800 */
[----:B------:R-:W-:Y:S01]  /*3430*/  IMAD R107, R5, R114, R107 ;  /* 0x00000072056b7224 */ /* 0x000fe200078e026b */
[----:B------:R-:W-:Y:S01]  /*3440*/  IABS R114, R7 ;  /* 0x0000000700727213 */ /* 0x000fe20000000000 */
[----:B------:R-:W-:Y:S01]  /*3450*/  IMAD.MOV R118, RZ, RZ, -R118 ;  /* 0x000000ffff767224 */ /* 0x000fe200078e0a76 */
[----:B------:R-:W-:Y:S01]  /*3460*/  IADD3 R116, -R116, RZ, RZ ;  /* 0x000000ff74747210 */ /* 0x000fe20007ffe1ff */
[----:B-1----:R-:W-:-:S02]  /*3470*/  VIADD R2, R3, 0x77 ;  /* 0x0000007703027836 */ /* 0x002fc40000000000 */
[C---:B------:R-:W-:Y:S02]  /*3480*/  IMAD R111, R5.reuse, R118, R111 ;  /* 0x00000076056f7224 */ /* 0x040fe400078e026f */
[----:B------:R-:W-:Y:S01]  /*3490*/  IMAD R110, R5, R112, R110 ;  /* 0x00000070056e7224 */ /* 0x000fe200078e026e */
[----:B------:R1:W-:Y:S01]  /*34a0*/  STL [R1+0x145c], R2 ;  /* 0x00145c0201007387 */ /* 0x0003e20000100800 */
[----:B------:R-:W-:Y:S01]  /*34b0*/  IABS R115, R2 ;  /* 0x0000000200737213 */ /* 0x000fe20000000000 */
[----:B------:R-:W-:Y:S01]  /*34c0*/  IMAD.HI.U32 R118, R6, R114, RZ ;  /* 0x0000007206767227 */ /* 0x000fe200078e00ff */
[----:B------:R-:W-:-:S03]  /*34d0*/  IABS R112, R8 ;  /* 0x0000000800707213 */ /* 0x000fc60000000000 */
[----:B------:R-:W-:Y:S02]  /*34e0*/  IMAD R113, R5, R116, R113 ;  /* 0x0000007405717224 */ /* 0x000fe400078e0271 */
[----:B------:R-:W-:Y:S02]  /*34f0*/  IMAD.MOV R118, RZ, RZ, -R118 ;  /* 0x000000ffff767224 */ /* 0x000fe400078e0a76 */
[C---:B-1----:R-:W-:Y:S02]  /*3500*/  VIADD R2, R3.reuse, 0x78 ;  /* 0x0000007803027836 */ /* 0x042fe40000000000 */
[----:B------:R-:W-:Y:S02]  /*3510*/  VIADD R8, R3, 0x79 ;  /* 0x0000007903087836 */ /* 0x000fe40000000000 */
[----:B------:R-:W-:Y:S01]  /*3520*/  IMAD.HI.U32 R119, R6, R112, RZ ;  /* 0x0000007006777227 */ /* 0x000fe200078e00ff */
[----:B------:R1:W-:Y:S01]  /*3530*/  STL [R1+0x1490], R2 ;  /* 0x0014900201007387 */ /* 0x0003e20000100800 */
[----:B------:R-:W-:-:S02]  /*3540*/  IABS R116, R2 ;  /* 0x0000000200747213 */ /* 0x000fc40000000000 */
[----:B------:R-:W-:Y:S01]  /*3550*/  IMAD R114, R5, R118, R114 ;  /* 0x0000007605727224 */ /* 0x000fe200078e0272 */
[----:B------:R-:W-:Y:S01]  /*3560*/  STL [R1+0x147c], R8 ;  /* 0x00147c0801007387 */ /* 0x000fe20000100800 */
[----:B------:R-:W-:Y:S02]  /*3570*/  IMAD.MOV R119, RZ, RZ, -R119 ;  /* 0x000000ffff777224 */ /* 0x000fe400078e0a77 */
[----:B------:R-:W-:Y:S02]  /*3580*/  VIADD R7, R3, 0x7b ;  /* 0x0000007b03077836 */ /* 0x000fe40000000000 */
[----:B------:R-:W-:Y:S02]  /*3590*/  IMAD R112, R5, R119, R112 ;  /* 0x0000007705707224 */ /* 0x000fe400078e0270 */
[----:B-1----:R-:W-:Y:S01]  /*35a0*/  VIADD R2, R3, 0x7a ;  /* 0x0000007a03027836 */ /* 0x002fe20000000000 */
[----:B------:R-:W-:Y:S01]  /*35b0*/  IABS R119, R7 ;  /* 0x0000000700777213 */ /* 0x000fe20000000000 */
[----:B------:R-:W-:-:S03]  /*35c0*/  IMAD.HI.U32 R117, R6, R115, RZ ;  /* 0x0000007306757227 */ /* 0x000fc600078e00ff */
[----:B------:R-:W-:Y:S01]  /*35d0*/  IABS R118, R2 ;  /* 0x0000000200767213 */ /* 0x000fe20000000000 */
[----:B------:R1:W-:Y:S01]  /*35e0*/  STL [R1+0x1480], R2 ;  /* 0x0014800201007387 */ /* 0x0003e20000100800 */
[----:B------:R-:W-:-:S03]  /*35f0*/  IMAD.HI.U32 R122, R6, R116, RZ ;  /* 0x00000074067a7227 */ /* 0x000fc600078e00ff */
[----:B------:R-:W-:Y:S01]  /*3600*/  STL [R1+0x148c], R7 ;  /* 0x00148c0701007387 */ /* 0x000fe20000100800 */
[----:B------:R-:W-:-:S04]  /*3610*/  IMAD.HI.U32 R121, R6, R118, RZ ;  /* 0x0000007606797227 */ /* 0x000fc800078e00ff */
[----:B------:R-:W-:Y:S02]  /*3620*/  IMAD.MOV R121, RZ, RZ, -R121 ;  /* 0x000000ffff797224 */ /* 0x000fe400078e0a79 */
[----:B-1----:R-:W-:Y:S02]  /*3630*/  VIADD R2, R3, 0x7c ;  /* 0x0000007c03027836 */ /* 0x002fe40000000000 */
[----:B------:R-:W-:Y:S02]  /*3640*/  IMAD.MOV R117, RZ, RZ, -R117 ;  /* 0x000000ffff757224 */ /* 0x000fe400078e0a75 */
[----:B------:R-:W-:Y:S01]  /*3650*/  IMAD.MOV R122, RZ, RZ, -R122 ;  /* 0x000000ffff7a7224 */ /* 0x000fe200078e0a7a */
[----:B------:R1:W-:Y:S01]  /*3660*/  STL [R1+0x1494], R2 ;  /* 0x0014940201007387 */ /* 0x0003e20000100800 */
[----:B------:R-:W-:Y:S01]  /*3670*/  IABS R120, R2 ;  /* 0x0000000200787213 */ /* 0x000fe20000000000 */
[----:B------:R-:W-:-:S04]  /*3680*/  IMAD.HI.U32 R123, R6, R119, RZ ;  /* 0x00000077067b7227 */ /* 0x000fc800078e00ff */
[C---:B------:R-:W-:Y:S02]  /*3690*/  IMAD R118, R5.reuse, R121, R118 ;  /* 0x0000007905767224 */ /* 0x040fe400078e0276 */
[----:B------:R-:W-:Y:S01]  /*36a0*/  IMAD R115, R5, R117, R115 ;  /* 0x0000007505737224 */ /* 0x000fe200078e0273 */
[----:B------:R-:W-:Y:S01]  /*36b0*/  IABS R117, R8 ;  /* 0x0000000800757213 */ /* 0x000fe20000000000 */
[----:B-1----:R-:W-:Y:S02]  /*36c0*/  VIADD R2, R3, 0x7d ;  /* 0x0000007d03027836 */ /* 0x002fe40000000000 */
[----:B------:R-:W-:Y:S02]  /*36d0*/  IMAD R116, R5, R122, R116 ;  /* 0x0000007a05747224 */ /* 0x000fe400078e0274 */
[----:B------:R-:W-:Y:S01]  /*36e0*/  IMAD.HI.U32 R122, R6, R120, RZ ;  /* 0x00000078067a7227 */ /* 0x000fe200078e00ff */
[----:B------:R1:W-:Y:S01]  /*36f0*/  STL [R1+0x1484], R2 ;  /* 0x0014840201007387 */ /* 0x0003e20000100800 */
[----:B------:R-:W-:-:S02]  /*3700*/  IABS R121, R2 ;  /* 0x0000000200797213 */ /* 0x000fc40000000000 */
[----:B------:R-:W-:Y:S01]  /*3710*/  IMAD.MOV R123, RZ, RZ, -R123 ;  /* 0x000000ffff7b7224 */ /* 0x000fe200078e0a7b */
[----:B------:R-:W-:Y:S01]  /*3720*/  IADD3 R122, -R122, RZ, RZ ;  /* 0x000000ff7a7a7210 */ /* 0x000fe20007ffe1ff */
[----:B------:R-:W-:Y:S02]  /*3730*/  VIADD R8, R3, 0x7e ;  /* 0x0000007e03087836 */ /* 0x000fe40000000000 */
[----:B------:R-:W-:Y:S02]  /*3740*/  IMAD R119, R5, R123, R119 ;  /* 0x0000007b05777224 */ /* 0x000fe400078e0277 */
[C---:B------:R-:W-:Y:S01]  /*3750*/  VIADD R7, R3.reuse, 0x80 ;  /* 0x0000008003077836 */ /* 0x040fe20000000000 */
[----:B------:R-:W-:Y:S01]  /*3760*/  STL [R1+0x146c], R8 ;  /* 0x00146c0801007387 */ /* 0x000fe20000100800 */
[----:B-1----:R-:W-:Y:S02]  /*3770*/  VIADD R2, R3, 0x7f ;  /* 0x0000007f03027836 */ /* 0x002fe40000000000 */
[----:B------:R-:W-:-:S03]  /*3780*/  IMAD.HI.U32 R124, R6, R117, RZ ;  /* 0x00000075067c7227 */ /* 0x000fc600078e00ff */
[----:B------:R-:W-:Y:S01]  /*3790*/  IABS R123, R2 ;  /* 0x00000002007b7213 */ /* 0x000fe20000000000 */
[----:B------:R1:W-:Y:S01]  /*37a0*/  STL [R1+0x1478], R2 ;  /* 0x0014780201007387 */ /* 0x0003e20000100800 */
[----:B------:R-:W-:Y:S01]  /*37b0*/  IMAD R120, R5, R122, R120 ;  /* 0x0000007a05787224 */ /* 0x000fe200078e0278 */
[----:B------:R-:W-:Y:S01]  /*37c0*/  IABS R122, R8 ;  /* 0x00000008007a7213 */ /* 0x000fe20000000000 */
[----:B------:R-:W-:Y:S01]  /*37d0*/  IMAD.MOV R124, RZ, RZ, -R124 ;  /* 0x000000ffff7c7224 */ /* 0x000fe200078e0a7c */
[----:B------:R2:W-:Y:S01]  /*37e0*/  STL [R1+0x1474], R7 ;  /* 0x0014740701007387 */ /* 0x0005e20000100800 */
[----:B------:R-:W-:-:S04]  /*37f0*/  IMAD.HI.U32 R128, R6, R123, RZ ;  /* 0x0000007b06807227 */ /* 0x000fc800078e00ff */
[----:B------:R-:W-:Y:S02]  /*3800*/  IMAD.MOV R128, RZ, RZ, -R128 ;  /* 0x000000ffff807224 */ /* 0x000fe400078e0a80 */
[----:B-1----:R-:W-:Y:S02]  /*3810*/  VIADD R2, R3, 0x81 ;  /* 0x0000008103027836 */ /* 0x002fe40000000000 */
[C---:B------:R-:W-:Y:S01]  /*3820*/  IMAD R117, R5.reuse, R124, R117 ;  /* 0x0000007c05757224 */ /* 0x040fe200078e0275 */
[----:B------:R-:W-:Y:S01]  /*3830*/  IABS R124, R7 ;  /* 0x00000007007c7213 */ /* 0x000fe20000000000 */
[----:B------:R-:W-:Y:S01]  /*3840*/  IMAD.HI.U32 R130, R6, R122, RZ ;  /* 0x0000007a06827227 */ /* 0x000fe200078e00ff */
[----:B------:R1:W-:Y:S01]  /*3850*/  STL [R1+0x1488], R2 ;  /* 0x0014880201007387 */ /* 0x0003e20000100800 */
[----:B------:R-:W-:Y:S02]  /*3860*/  IABS R125, R2 ;  /* 0x00000002007d7213 */ /* 0x000fe40000000000 */
[----:B------:R-:W-:Y:S01]  /*3870*/  IMAD R123, R5, R128, R123 ;  /* 0x00000080057b7224 */ /* 0x000fe200078e027b */
[----:B--2---:R-:W-:Y:S01]  /*3880*/  IADD3 R7, R3, 0x85, RZ ;  /* 0x0000008503077810 */ /* 0x004fe20007ffe0ff */
[----:B------:R-:W-:-:S02]  /*3890*/  IMAD.MOV R130, RZ, RZ, -R130 ;  /* 0x000000ffff827224 */ /* 0x000fc400078e0a82 */
[----:B------:R-:W-:Y:S01]  /*38a0*/  VIADD R8, R3, 0x83 ;  /* 0x0000008303087836 */ /* 0x000fe20000000000 */
[----:B------:R-:W-:Y:S01]  /*38b0*/  IABS R131, R7 ;  /* 0x0000000700837213 */ /* 0x000fe20000000000 */
[----:B------:R-:W-:-:S04]  /*38c0*/  IMAD.HI.U32 R129, R6, R124, RZ ;  /* 0x0000007c06817227 */ /* 0x000fc800078e00ff */
[----:B-1----:R-:W-:Y:S02]  /*38d0*/  VIADD R2, R3, 0x82 ;  /* 0x0000008203027836 */ /* 0x002fe40000000000 */
[C---:B------:R-:W-:Y:S02]  /*38e0*/  IMAD R122, R5.reuse, R130, R122 ;  /* 0x00000082057a7224 */ /* 0x040fe400078e027a */
[----:B------:R-:W-:Y:S01]  /*38f0*/  IMAD.MOV R129, RZ, RZ, -R129 ;  /* 0x000000ffff817224 */ /* 0x000fe200078e0a81 */
[----:B------:R1:W-:Y:S01]  /*3900*/  STL [R1+0x1468], R2 ;  /* 0x0014680201007387 */ /* 0x0003e20000100800 */
[----:B------:R-:W-:Y:S01]  /*3910*/  IABS R128, R2 ;  /* 0x0000000200807213 */ /* 0x000fe20000000000 */
[----:B------:R-:W-:Y:S02]  /*3920*/  IMAD.HI.U32 R134, R6, R131, RZ ;  /* 0x0000008306867227 */ /* 0x000fe400078e00ff */
[----:B------:R2:W-:Y:S02]  /*3930*/  STL [R1+0x1458], R8 ;  /* 0x0014580801007387 */ /* 0x0005e40000100800 */
[----:B------:R-:W-:Y:S01]  /*3940*/  IMAD R124, R5, R129, R124 ;  /* 0x00000081057c7224 */ /* 0x000fe200078e027c */
[----:B------:R-:W-:Y:S01]  /*3950*/  IABS R129, R8 ;  /* 0x0000000800817213 */ /* 0x000fe20000000000 */
[----:B------:R-:W-:-:S02]  /*3960*/  IMAD.MOV R134, RZ, RZ, -R134 ;  /* 0x000000ffff867224 */ /* 0x000fc400078e0a86 */
[----:B-1----:R-:W-:Y:S02]  /*3970*/  VIADD R2, R3, 0x84 ;  /* 0x0000008403027836 */ /* 0x002fe40000000000 */
[----:B------:R-:W-:-:S03]  /*3980*/  IMAD.HI.U32 R135, R6, R129, RZ ;  /* 0x0000008106877227 */ /* 0x000fc600078e00ff */
[----:B------:R-:W-:Y:S01]  /*3990*/  IABS R130, R2 ;  /* 0x0000000200827213 */ /* 0x000fe20000000000 */
[----:B------:R1:W-:Y:S01]  /*39a0*/  STL [R1+0x1460], R2 ;  /* 0x0014600201007387 */ /* 0x0003e20000100800 */
[----:B------:R-:W-:Y:S02]  /*39b0*/  IMAD.MOV R135, RZ, RZ, -R135 ;  /* 0x000000ffff877224 */ /* 0x000fe400078e0a87 */
[----:B--2---:R-:W-:Y:S01]  /*39c0*/  VIADD R8, R3, 0x88 ;  /* 0x0000008803087836 */ /* 0x004fe20000000000 */
[----:B------:R2:W-:Y:S01]  /*39d0*/  STL [R1+0x1464], R7 ;  /* 0x0014640701007387 */ /* 0x0005e20000100800 */
[----:B------:R-:W-:-:S04]  /*39e0*/  IMAD.HI.U32 R133, R6, R130, RZ ;  /* 0x0000008206857227 */ /* 0x000fc800078e00ff */
[----:B------:R-:W-:Y:S02]  /*39f0*/  IMAD.MOV R133, RZ, RZ, -R133 ;  /* 0x000000ffff857224 */ /* 0x000fe400078e0a85 */
[----:B-1----:R-:W-:Y:S02]  /*3a00*/  VIADD R2, R3, 0x86 ;  /* 0x0000008603027836 */ /* 0x002fe40000000000 */
[C---:B------:R-:W-:Y:S02]  /*3a10*/  IMAD R130, R5.reuse, R133, R130 ;  /* 0x0000008505827224 */ /* 0x040fe400078e0282 */
[----:B------:R-:W-:Y:S01]  /*3a20*/  IMAD R129, R5, R135, R129 ;  /* 0x0000008705817224 */ /* 0x000fe200078e0281 */
[----:B------:R1:W-:Y:S01]  /*3a30*/  STL [R1+0x1470], R2 ;  /* 0x0014700201007387 */ /* 0x0003e20000100800 */
[----:B------:R-:W-:Y:S01]  /*3a40*/  IABS R132, R2 ;  /* 0x0000000200847213 */ /* 0x000fe20000000000 */
[----:B--2---:R-:W-:Y:S02]  /*3a50*/  VIADD R7, R3, 0x8a ;  /* 0x0000008a03077836 */ /* 0x004fe40000000000 */
[----:B------:R-:W-:Y:S01]  /*3a60*/  IMAD R131, R5, R134, R131 ;  /* 0x0000008605837224 */ /* 0x000fe200078e0283 */
[----:B------:R-:W-:Y:S01]  /*3a70*/  IABS R134, R8 ;  /* 0x0000000800867213 */ /* 0x000fe20000000000 */
[----:B------:R-:W-:Y:S01]  /*3a80*/  IMAD.HI.U32 R127, R6, R121, RZ ;  /* 0x00000079067f7227 */ /* 0x000fe200078e00ff */
[----:B------:R-:W-:-:S03]  /*3a90*/  IABS R136, R7 ;  /* 0x0000000700887213 */ /* 0x000fc60000000000 */
[----:B-1----:R-:W-:Y:S02]  /*3aa0*/  VIADD R2, R3, 0x87 ;  /* 0x0000008703027836 */ /* 0x002fe40000000000 */
[----:B------:R-:W-:-:S03]  /*3ab0*/  IMAD.HI.U32 R140, R6, R134, RZ ;  /* 0x00000086068c7227 */ /* 0x000fc600078e00ff */
[----:B------:R1:W-:Y:S01]  /*3ac0*/  STL [R1+0x1454], R2 ;  /* 0x0014540201007387 */ /* 0x0003e20000100800 */
[----:B------:R-:W-:Y:S01]  /*3ad0*/  IABS R133, R2 ;  /* 0x0000000200857213 */ /* 0x000fe20000000000 */
[----:B------:R-:W-:Y:S01]  /*3ae0*/  IMAD.MOV R127, RZ, RZ, -R127 ;  /* 0x000000ffff7f7224 */ /* 0x000fe200078e0a7f */
[----:B------:R-:W-:Y:S01]  /*3af0*/  IADD3 R140, -R140, RZ, RZ ;  /* 0x000000ff8c8c7210 */ /* 0x000fe20007ffe1ff */
[----:B------:R2:W-:Y:S01]  /*3b00*/  STL [R1+0x143c], R8 ;  /* 0x00143c0801007387 */ /* 0x0005e20000100800 */
[----:B------:R-:W-:-:S04]  /*3b10*/  IMAD.HI.U32 R139, R6, R136, RZ ;  /* 0x00000088068b7227 */ /* 0x000fc800078e00ff */
[----:B------:R-:W-:Y:S02]  /*3b20*/  IMAD R121, R5, R127, R121 ;  /* 0x0000007f05797224 */ /* 0x000fe400078e0279 */
[----:B-1----:R-:W-:Y:S02]  /*3b30*/  VIADD R2, R3, 0x89 ;  /* 0x0000008903027836 */ /* 0x002fe40000000000 */
[----:B------:R-:W-:-:S03]  /*3b40*/  IMAD.HI.U32 R127, R6, R125, RZ ;  /* 0x0000007d067f7227 */ /* 0x000fc600078e00ff */
[----:B------:R-:W-:Y:S01]  /*3b50*/  IABS R135, R2 ;  /* 0x0000000200877213 */ /* 0x000fe20000000000 */
[----:B------:R1:W-:Y:S01]  /*3b60*/  STL [R1+0x1450], R2 ;  /* 0x0014500201007387 */ /* 0x0003e20000100800 */
[----:B--2---:R-:W-:Y:S02]  /*3b70*/  VIADD R8, R3, 0x8d ;  /* 0x0000008d03087836 */ /* 0x004fe40000000000 */
[----:B------:R-:W-:Y:S01]  /*3b80*/  IMAD R134, R5, R140, R134 ;  /* 0x0000008c05867224 */ /* 0x000fe200078e0286 */
[----:B------:R2:W-:Y:S01]  /*3b90*/  STL [R1+0x1440], R7 ;  /* 0x0014400701007387 */ /* 0x0005e20000100800 */
[----:B------:R-:W-:-:S04]  /*3ba0*/  IMAD.HI.U32 R138, R6, R135, RZ ;  /* 0x00000087068a7227 */ /* 0x000fc800078e00ff */
[----:B------:R-:W-:Y:S02]  /*3bb0*/  IMAD.MOV R138, RZ, RZ, -R138 ;  /* 0x000000ffff8a7224 */ /* 0x000fe400078e0a8a */
[----:B-1----:R-:W-:Y:S02]  /*3bc0*/  VIADD R2, R3, 0x8b ;  /* 0x0000008b03027836 */ /* 0x002fe40000000000 */
[----:B------:R-:W-:Y:S02]  /*3bd0*/  IMAD R135, R5, R138, R135 ;  /* 0x0000008a05877224 */ /* 0x000fe400078e0287 */
[----:B------:R-:W-:Y:S01]  /*3be0*/  IMAD.MOV R139, RZ, RZ, -R139 ;  /* 0x000000ffff8b7224 */ /* 0x000fe200078e0a8b */
[----:B------:R1:W-:Y:S01]  /*3bf0*/  STL [R1+0x1448], R2 ;  /* 0x0014480201007387 */ /* 0x0003e20000100800 */
[----:B------:R-:W-:Y:S01]  /*3c00*/  IABS R137, R2 ;  /* 0x0000000200897213 */ /* 0x000fe20000000000 */
[----:B--2---:R-:W-:Y:S02]  /*3c10*/  VIADD R7, R3, 0x8f ;  /* 0x0000008f03077836 */ /* 0x004fe40000000000 */
[----:B------:R-:W-:-:S02]  /*3c20*/  IMAD.MOV R127, RZ, RZ, -R127 ;  /* 0x000000ffff7f7224 */ /* 0x000fc400078e0a7f */
[C---:B------:R-:W-:Y:S01]  /*3c30*/  IMAD R136, R5.reuse, R139, R136 ;  /* 0x0000008b05887224 */ /* 0x040fe200078e0288 */
[----:B------:R-:W-:Y:S01]  /*3c40*/  IABS R139, R8 ;  /* 0x00000008008b7213 */ /* 0x000fe20000000000 */
[----:B------:R-:W-:Y:S01]  /*3c50*/  IMAD R125, R5, R127, R125 ;  /* 0x0000007f057d7224 */ /* 0x000fe200078e027d */
[----:B------:R-:W-:Y:S01]  /*3c60*/  IABS R141, R7 ;  /* 0x00000007008d7213 */ /* 0x000fe20000000000 */
[----:B-1----:R-:W-:Y:S02]  /*3c70*/  VIADD R2, R3, 0x8c ;  /* 0x0000008c03027836 */ /* 0x002fe40000000000 */
[----:B------:R-:W-:-:S03]  /*3c80*/  IMAD.HI.U32 R127, R6, R128, RZ ;  /* 0x00000080067f7227 */ /* 0x000fc600078e00ff */
[----:B------:R1:W-:Y:S01]  /*3c90*/  STL [R1+0x1434], R2 ;  /* 0x0014340201007387 */ /* 0x0003e20000100800 */
[----:B------:R-:W-:Y:S01]  /*3ca0*/  IABS R138, R2 ;  /* 0x00000002008a7213 */ /* 0x000fe20000000000 */
[C---:B------:R-:W-:Y:S02]  /*3cb0*/  IMAD.HI.U32 R145, R6.reuse, R139, RZ ;  /* 0x0000008b06917227 */ /* 0x040fe400078e00ff */
[----:B------:R2:W-:Y:S02]  /*3cc0*/  STL [R1+0x1428], R8 ;  /* 0x0014280801007387 */ /* 0x0005e40000100800 */
[----:B------:R-:W-:Y:S02]  /*3cd0*/  IMAD.MOV R127, RZ, RZ, -R127 ;  /* 0x000000ffff7f7224 */ /* 0x000fe400078e0a7f */
[----:B------:R-:W-:-:S04]  /*3ce0*/  IMAD.HI.U32 R144, R6, R141, RZ ;  /* 0x0000008d06907227 */ /* 0x000fc800078e00ff */
[----:B-1----:R-:W-:Y:S01]  /*3cf0*/  VIADD R2, R3, 0x8e ;  /* 0x0000008e03027836 */ /* 0x002fe20000000000 */
[----:B------:R-:W-:Y:S01]  /*3d00*/  IADD3 R144, -R144, RZ, RZ ;  /* 0x000000ff90907210 */ /* 0x000fe20007ffe1ff */
[----:B------:R-:W-:Y:S02]  /*3d10*/  IMAD.MOV R145, RZ, RZ, -R145 ;  /* 0x000000ffff917224 */ /* 0x000fe400078e0a91 */
[----:B------:R-:W-:Y:S01]  /*3d20*/  IMAD R128, R5, R127, R128 ;  /* 0x0000007f05807224 */ /* 0x000fe200078e0280 */
[----:B------:R-:W-:Y:S01]  /*3d30*/  IABS R140, R2 ;  /* 0x00000002008c7213 */ /* 0x000fe20000000000 */
[----:B------:R1:W-:Y:S01]  /*3d40*/  STL [R1+0x1424], R2 ;  /* 0x0014240201007387 */ /* 0x0003e20000100800 */
[----:B--2---:R-:W-:Y:S02]  /*3d50*/  VIADD R8, R3, 0x92 ;  /* 0x0000009203087836 */ /* 0x004fe40000000000 */
[C---:B------:R-:W-:Y:S01]  /*3d60*/  IMAD.HI.U32 R127, R6.reuse, R132, RZ ;  /* 0x00000084067f7227 */ /* 0x040fe200078e00ff */
[----:B------:R2:W-:Y:S03]  /*3d70*/  STL [R1+0x1420], R7 ;  /* 0x0014200701007387 */ /* 0x0005e60000100800 */
[----:B------:R-:W-:-:S04]  /*3d80*/  IMAD.HI.U32 R143, R6, R140, RZ ;  /* 0x0000008c068f7227 */ /* 0x000fc800078e00ff */
[----:B-1----:R-:W-:Y:S02]  /*3d90*/  VIADD R2, R3, 0x90 ;  /* 0x0000009003027836 */ /* 0x002fe40000000000 */
[----:B------:R-:W-:Y:S02]  /*3da0*/  IMAD.MOV R143, RZ, RZ, -R143 ;  /* 0x000000ffff8f7224 */ /* 0x000fe400078e0a8f */
[C---:B------:R-:W-:Y:S01]  /*3db0*/  IMAD R139, R5.reuse, R145, R139 ;  /* 0x00000091058b7224 */ /* 0x040fe200078e028b */
[----:B------:R1:W-:Y:S01]  /*3dc0*/  STL [R1+0x1430], R2 ;  /* 0x0014300201007387 */ /* 0x0003e20000100800 */
[----:B------:R-:W-:Y:S01]  /*3dd0*/  IABS R142, R2 ;  /* 0x00000002008e7213 */ /* 0x000fe20000000000 */
[----:B------:R-:W-:Y:S02]  /*3de0*/  IMAD R140, R5, R143, R140 ;  /* 0x0000008f058c7224 */ /* 0x000fe400078e028c */
[----:B------:R-:W-:Y:S02]  /*3df0*/  IMAD.MOV R127, RZ, RZ, -R127 ;  /* 0x000000ffff7f7224 */ /* 0x000fe400078e0a7f */
[----:B--2---:R-:W-:-:S02]  /*3e00*/  VIADD R7, R3, 0x94 ;  /* 0x0000009403077836 */ /* 0x004fc40000000000 */
[----:B------:R-:W-:Y:S01]  /*3e10*/  IMAD R141, R5, R144, R141 ;  /* 0x00000090058d7224 */ /* 0x000fe200078e028d */
[----:B------:R-:W-:Y:S01]  /*3e20*/  IABS R144, R8 ;  /* 0x0000000800907213 */ /* 0x000fe20000000000 */
[----:B-1----:R-:W-:Y:S01]  /*3e30*/  VIADD R2, R3, 0x91 ;  /* 0x0000009103027836 */ /* 0x002fe20000000000 */
[----:B------:R-:W-:Y:S01]  /*3e40*/  IABS R146, R7 ;  /* 0x0000000700927213 */ /* 0x000fe20000000000 */
[----:B------:R-:W-:Y:S02]  /*3e50*/  IMAD R132, R5, R127, R132 ;  /* 0x0000007f05847224 */ /* 0x000fe400078e0284 */
[C---:B------:R-:W-:Y:S01]  /*3e60*/  IMAD.HI.U32 R127, R6.reuse, R133, RZ ;  /* 0x00000085067f7227 */ /* 0x040fe200078e00ff */
[----:B------:R1:W-:Y:S01]  /*3e70*/  STL [R1+0x141c], R2 ;  /* 0x00141c0201007387 */ /* 0x0003e20000100800 */
[----:B------:R-:W-:Y:S02]  /*3e80*/  IABS R143, R2 ;  /* 0x00000002008f7213 */ /* 0x000fe40000000000 */
[----:B------:R-:W-:Y:S01]  /*3e90*/  IMAD.MOV R127, RZ, RZ, -R127 ;  /* 0x000000ffff7f7224 */ /* 0x000fe200078e0a7f */
[----:B------:R2:W-:Y:S01]  /*3ea0*/  STL [R1+0x1404], R8 ;  /* 0x0014040801007387 */ /* 0x0005e20000100800 */
[----:B------:R-:W-:-:S04]  /*3eb0*/  IMAD.HI.U32 R150, R6, R144, RZ ;  /* 0x0000009006967227 */ /* 0x000fc800078e00ff */
[----:B------:R-:W-:Y:S02]  /*3ec0*/  IMAD R133, R5, R127, R133 ;  /* 0x0000007f05857224 */ /* 0x000fe400078e0285 */
[C---:B-1----:R-:W-:Y:S02]  /*3ed0*/  VIADD R2, R3.reuse, 0x93 ;  /* 0x0000009303027836 */ /* 0x042fe40000000000 */
[----:B------:R-:W-:Y:S02]  /*3ee0*/  IMAD.MOV R150, RZ, RZ, -R150 ;  /* 0x000000ffff967224 */ /* 0x000fe400078e0a96 */
[----:B------:R-:W-:Y:S01]  /*3ef0*/  IMAD.HI.U32 R127, R6, R137, RZ ;  /* 0x00000089067f7227 */ /* 0x000fe200078e00ff */
[----:B------:R-:W-:Y:S01]  /*3f00*/  IABS R145, R2 ;  /* 0x0000000200917213 */ /* 0x000fe20000000000 */
[----:B------:R1:W-:Y:S02]  /*3f10*/  STL [R1+0x1410], R2 ;  /* 0x0014100201007387 */ /* 0x0003e40000100800 */
[----:B--2---:R-:W-:-:S02]  /*3f20*/  VIADD R8, R3, 0x97 ;  /* 0x0000009703087836 */ /* 0x004fc40000000000 */
[C---:B------:R-:W-:Y:S01]  /*3f30*/  IMAD.HI.U32 R148, R6.reuse, R145, RZ ;  /* 0x0000009106947227 */ /* 0x040fe200078e00ff */
[----:B------:R2:W-:Y:S03]  /*3f40*/  STL [R1+0x1408], R7 ;  /* 0x0014080701007387 */ /* 0x0005e60000100800 */
[----:B------:R-:W-:Y:S02]  /*3f50*/  IMAD.MOV R148, RZ, RZ, -R148 ;  /* 0x000000ffff947224 */ /* 0x000fe400078e0a94 */
[----:B-1----:R-:W-:Y:S02]  /*3f60*/  VIADD R2, R3, 0x95 ;  /* 0x0000009503027836 */ /* 0x002fe40000000000 */
[----:B------:R-:W-:Y:S02]  /*3f70*/  IMAD R145, R5, R148, R145 ;  /* 0x0000009405917224 */ /* 0x000fe400078e0291 */
[----:B------:R-:W-:Y:S01]  /*3f80*/  IMAD.HI.U32 R149, R6, R146, RZ ;  /* 0x0000009206957227 */ /* 0x000fe200078e00ff */
[----:B------:R1:W-:Y:S01]  /*3f90*/  STL [R1+0x1414], R2 ;  /* 0x0014140201007387 */ /* 0x0003e20000100800 */
[----:B------:R-:W-:-:S02]  /*3fa0*/  IABS R147, R2 ;  /* 0x0000000200937213 */ /* 0x000fc40000000000 */
[----:B------:R-:W-:Y:S02]  /*3fb0*/  IMAD R144, R5, R150, R144 ;  /* 0x0000009605907224 */ /* 0x000fe400078e0290 */
[----:B------:R-:W-:Y:S02]  /*3fc0*/  IMAD.MOV R127, RZ, RZ, -R127 ;  /* 0x000000ffff7f7224 */ /* 0x000fe400078e0a7f */
[----:B------:R-:W-:Y:S02]  /*3fd0*/  IMAD.MOV R149, RZ, RZ, -R149 ;  /* 0x000000ffff957224 */ /* 0x000fe400078e0a95 */
[C---:B--2---:R-:W-:Y:S02]  /*3fe0*/  VIADD R7, R3.reuse, 0x99 ;  /* 0x0000009903077836 */ /* 0x044fe40000000000 */
[----:B-1----:R-:W-:Y:S02]  /*3ff0*/  VIADD R2, R3, 0x96 ;  /* 0x0000009603027836 */ /* 0x002fe40000000000 */
[----:B------:R-:W-:Y:S01]  /*4000*/  IMAD R137, R5, R127, R137 ;  /* 0x0000007f05897224 */ /* 0x000fe200078e0289 */
[----:B------:R-:W-:Y:S01]  /*4010*/  IABS R151, R7 ;  /* 0x0000000700977213 */ /* 0x000fe20000000000 */
[----:B------:R-:W-:Y:S01]  /*4020*/  IMAD.HI.U32 R127, R6, R138, RZ ;  /* 0x0000008a067f7227 */ /* 0x000fe200078e00ff */
[----:B------:R1:W-:Y:S01]  /*4030*/  STL [R1+0x13f8], R2 ;  /* 0x0013f80201007387 */ /* 0x0003e20000100800 */
[----:B------:R-:W-:-:S02]  /*4040*/  IABS R148, R2 ;  /* 0x0000000200947213 */ /* 0x000fc40000000000 */
[----:B------:R-:W-:Y:S01]  /*4050*/  IMAD R146, R5, R149, R146 ;  /* 0x0000009505927224 */ /* 0x000fe200078e0292 */
[----:B------:R-:W-:Y:S01]  /*4060*/  STL [R1+0x13e4], R8 ;  /* 0x0013e40801007387 */ /* 0x000fe20000100800 */
[----:B------:R-:W-:Y:S01]  /*4070*/  IABS R149, R8 ;  /* 0x0000000800957213 */ /* 0x000fe20000000000 */
[----:B------:R-:W-:Y:S02]  /*4080*/  IMAD.MOV R127, RZ, RZ, -R127 ;  /* 0x000000ffff7f7224 */ /* 0x000fe400078e0a7f */
[----:B------:R-:W-:Y:S01]  /*4090*/  IMAD.HI.U32 R154, R6, R151, RZ ;  /* 0x00000097069a7227 */ /* 0x000fe200078e00ff */
[----:B-1----:R-:W-:-:S03]  /*40a0*/  IADD3 R2, R3, 0x98, RZ ;  /* 0x0000009803027810 */ /* 0x002fc60007ffe0ff */
[C---:B------:R-:W-:Y:S01]  /*40b0*/  IMAD.HI.U32 R155, R6.reuse, R149, RZ ;  /* 0x00000095069b7227 */ /* 0x040fe200078e00ff */
[----:B------:R-:W-:Y:S01]  /*40c0*/  IABS R150, R2 ;  /* 0x0000000200967213 */ /* 0x000fe20000000000 */
[----:B------:R1:W-:Y:S02]  /*40d0*/  STL [R1+0x13ec], R2 ;  /* 0x0013ec0201007387 */ /* 0x0003e40000100800 */
[----:B------:R-:W-:Y:S02]  /*40e0*/  IMAD R138, R5, R127, R138 ;  /* 0x0000007f058a7224 */ /* 0x000fe400078e028a */
[C---:B------:R-:W-:Y:S01]  /*40f0*/  IMAD.HI.U32 R127, R6.reuse, R142, RZ ;  /* 0x0000008e067f7227 */ /* 0x040fe200078e00ff */
[----:B------:R-:W-:Y:S03]  /*4100*/  STL [R1+0x13f4], R7 ;  /* 0x0013f40701007387 */ /* 0x000fe60000100800 */
[----:B------:R-:W-:-:S04]  /*4110*/  IMAD.HI.U32 R153, R6, R150, RZ ;  /* 0x0000009606997227 */ /* 0x000fc800078e00ff */
[----:B-1----:R-:W-:Y:S02]  /*4120*/  VIADD R2, R3, 0x9a ;  /* 0x0000009a03027836 */ /* 0x002fe40000000000 */
[----:B------:R-:W-:Y:S02]  /*4130*/  IMAD.MOV R153, RZ, RZ, -R153 ;  /* 0x000000ffff997224 */ /* 0x000fe400078e0a99 */
[----:B------:R-:W-:Y:S01]  /*4140*/  IMAD.MOV R155, RZ, RZ, -R155 ;  /* 0x000000ffff9b7224 */ /* 0x000fe200078e0a9b */
[----:B------:R1:W-:Y:S01]  /*4150*/  STL [R1+0x13f0], R2 ;  /* 0x0013f00201007387 */ /* 0x0003e20000100800 */
[----:B------:R-:W-:Y:S01]  /*4160*/  IABS R152, R2 ;  /* 0x0000000200987213 */ /* 0x000fe20000000000 */
[----:B------:R-:W-:Y:S02]  /*4170*/  IMAD R150, R5, R153, R150 ;  /* 0x0000009905967224 */ /* 0x000fe400078e0296 */
[----:B------:R-:W-:Y:S02]  /*4180*/  VIADD R8, R3, 0x9c ;  /* 0x0000009c03087836 */ /* 0x000fe40000000000 */
[----:B------:R-:W-:-:S02]  /*4190*/  IMAD.MOV R127, RZ, RZ, -R127 ;  /* 0x000000ffff7f7224 */ /* 0x000fc400078e0a7f */
[----:B------:R-:W-:Y:S02]  /*41a0*/  IMAD R149, R5, R155, R149 ;  /* 0x0000009b05957224 */ /* 0x000fe400078e0295 */
[----:B-1----:R-:W-:Y:S02]  /*41b0*/  VIADD R2, R3, 0x9b ;  /* 0x0000009b03027836 */ /* 0x002fe40000000000 */
[----:B------:R-:W-:Y:S02]  /*41c0*/  IMAD.MOV R154, RZ, RZ, -R154 ;  /* 0x000000ffff9a7224 */ /* 0x000fe400078e0a9a */
[----:B------:R-:W-:Y:S01]  /*41d0*/  IMAD R142, R5, R127, R142 ;  /* 0x0000007f058e7224 */ /* 0x000fe200078e028e */
[----:B------:R1:W-:Y:S01]  /*41e0*/  STL [R1+0x13e0], R2 ;  /* 0x0013e00201007387 */ /* 0x0003e20000100800 */
[----:B------:R-:W-:Y:S01]  /*41f0*/  IABS R153, R2 ;  /* 0x0000000200997213 */ /* 0x000fe20000000000 */
[----:B------:R-:W-:Y:S02]  /*4200*/  VIADD R7, R3, 0x9e ;  /* 0x0000009e03077836 */ /* 0x000fe40000000000 */
[----:B------:R-:W-:Y:S01]  /*4210*/  STL [R1+0x13cc], R8 ;  /* 0x0013cc0801007387 */ /* 0x000fe20000100800 */
[----:B------:R-:W-:-:S02]  /*4220*/  IMAD.HI.U32 R127, R6, R143, RZ ;  /* 0x0000008f067f7227 */ /* 0x000fc400078e00ff */
[----:B------:R-:W-:Y:S02]  /*4230*/  IABS R156, R7 ;  /* 0x00000007009c7213 */ /* 0x000fe40000000000 */
[----:B------:R-:W-:Y:S01]  /*4240*/  IMAD R151, R5, R154, R151 ;  /* 0x0000009a05977224 */ /* 0x000fe200078e0297 */
[----:B------:R-:W-:Y:S01]  /*4250*/  IABS R154, R8 ;  /* 0x00000008009a7213 */ /* 0x000fe20000000000 */
[----:B-1----:R-:W-:Y:S02]  /*4260*/  VIADD R2, R3, 0x9d ;  /* 0x0000009d03027836 */ /* 0x002fe40000000000 */
[----:B------:R-:W-:Y:S02]  /*4270*/  IMAD.MOV R127, RZ, RZ, -R127 ;  /* 0x000000ffff7f7224 */ /* 0x000fe400078e0a7f */
[----:B------:R-:W-:Y:S01]  /*4280*/  IMAD.HI.U32 R160, R6, R154, RZ ;  /* 0x0000009a06a07227 */ /* 0x000fe200078e00ff */
[----:B------:R-:W-:Y:S01]  /*4290*/  IABS R155, R2 ;  /* 0x00000002009b7213 */ /* 0x000fe20000000000 */
[----:B------:R1:W-:Y:S02]  /*42a0*/  STL [R1+0x13dc], R2 ;  /* 0x0013dc0201007387 */ /* 0x0003e40000100800 */
[----:B------:R-:W-:-:S02]  /*42b0*/  IMAD R143, R5, R127, R143 ;  /* 0x0000007f058f7224 */ /* 0x000fc400078e028f */
[C---:B------:R-:W-:Y:S01]  /*42c0*/  IMAD.HI.U32 R158, R6.reuse, R155, RZ ;  /* 0x0000009b069e7227 */ /* 0x040fe200078e00ff */
[----:B------:R-:W-:Y:S03]  /*42d0*/  STL [R1+0x13d0], R7 ;  /* 0x0013d00701007387 */ /* 0x000fe60000100800 */
[----:B------:R-:W-:Y:S02]  /*42e0*/  IMAD.MOV R158, RZ, RZ, -R158 ;  /* 0x000000ffff9e7224 */ /* 0x000fe400078e0a9e */
[----:B-1----:R-:W-:Y:S02]  /*42f0*/  VIADD R2, R3, 0x9f ;  /* 0x0000009f03027836 */ /* 0x002fe40000000000 */
[----:B------:R-:W-:-:S03]  /*4300*/  IMAD.HI.U32 R127, R6, R147, RZ ;  /* 0x00000093067f7227 */ /* 0x000fc600078e00ff */
[----:B------:R1:W-:Y:S01]  /*4310*/  STL [R1+0x13d8], R2 ;  /* 0x0013d80201007387 */ /* 0x0003e20000100800 */
[----:B------:R-:W-:Y:S01]  /*4320*/  IABS R157, R2 ;  /* 0x00000002009d7213 */ /* 0x000fe20000000000 */
[----:B------:R-:W-:Y:S02]  /*4330*/  IMAD R155, R5, R158, R155 ;  /* 0x0000009e059b7224 */ /* 0x000fe400078e029b */
[----:B------:R-:W-:Y:S02]  /*4340*/  IMAD.MOV R160, RZ, RZ, -R160 ;  /* 0x000000ffffa07224 */ /* 0x000fe400078e0aa0 */
[----:B------:R-:W-:Y:S02]  /*4350*/  IMAD.MOV R127, RZ, RZ, -R127 ;  /* 0x000000ffff7f7224 */ /* 0x000fe400078e0a7f */
[C---:B------:R-:W-:Y:S02]  /*4360*/  VIADD R8, R3.reuse, 0xa1 ;  /* 0x000000a103087836 */ /* 0x040fe40000000000 */
[----:B-1----:R-:W-:-:S02]  /*4370*/  VIADD R2, R3, 0xa0 ;  /* 0x000000a003027836 */ /* 0x002fc40000000000 */
[----:B------:R-:W-:-:S03]  /*4380*/  IMAD.HI.U32 R159, R6, R156, RZ ;  /* 0x0000009c069f7227 */ /* 0x000fc600078e00ff */
[----:B------:R1:W-:Y:S01]  /*4390*/  STL [R1+0x13c4], R2 ;  /* 0x0013c40201007387 */ /* 0x0003e20000100800 */
[----:B------:R-:W-:Y:S01]  /*43a0*/  IABS R158, R2 ;  /* 0x00000002009e7213 */ /* 0x000fe20000000000 */
[C---:B------:R-:W-:Y:S02]  /*43b0*/  IMAD R154, R5.reuse, R160, R154 ;  /* 0x000000a0059a7224 */ /* 0x040fe400078e029a */
[----:B------:R-:W-:Y:S01]  /*43c0*/  IMAD R147, R5, R127, R147 ;  /* 0x0000007f05937224 */ /* 0x000fe200078e0293 */
[----:B------:R-:W-:Y:S01]  /*43d0*/  STL [R1+0x13b4], R8 ;  /* 0x0013b40801007387 */ /* 0x000fe20000100800 */
[----:B------:R-:W-:-:S04]  /*43e0*/  IMAD.HI.U32 R127, R6, R148, RZ ;  /* 0x00000094067f7227 */ /* 0x000fc800078e00ff */
[C---:B-1----:R-:W-:Y:S02]  /*43f0*/  VIADD R2, R3.reuse, 0xa2 ;  /* 0x000000a203027836 */ /* 0x042fe40000000000 */
[----:B------:R-:W-:Y:S02]  /*4400*/  IMAD.MOV R159, RZ, RZ, -R159 ;  /* 0x000000ffff9f7224 */ /* 0x000fe400078e0a9f */
[----:B------:R-:W-:Y:S01]  /*4410*/  VIADD R7, R3, 0xa3 ;  /* 0x000000a303077836 */ /* 0x000fe20000000000 */
[----:B------:R-:W-:Y:S01]  /*4420*/  IABS R160, R2 ;  /* 0x0000000200a07213 */ /* 0x000fe20000000000 */
[----:B------:R1:W-:Y:S01]  /*4430*/  STL [R1+0x13b0], R2 ;  /* 0x0013b00201007387 */ /* 0x0003e20000100800 */
[----:B------:R-:W-:Y:S02]  /*4440*/  IMAD.MOV R127, RZ, RZ, -R127 ;  /* 0x000000ffff7f7224 */ /* 0x000fe400078e0a7f */
[----:B------:R-:W-:Y:S01]  /*4450*/  IMAD R156, R5, R159, R156 ;  /* 0x0000009f059c7224 */ /* 0x000fe200078e029c */
[----:B------:R-:W-:Y:S01]  /*4460*/  IABS R159, R8 ;  /* 0x00000008009f7213 */ /* 0x000fe20000000000 */
[----:B------:R-:W-:Y:S01]  /*4470*/  IMAD.HI.U32 R163, R6, R160, RZ ;  /* 0x000000a006a37227 */ /* 0x000fe200078e00ff */
[----:B------:R-:W-:Y:S01]  /*4480*/  STL [R1+0x13ac], R7 ;  /* 0x0013ac0701007387 */ /* 0x000fe20000100800 */
[----:B------:R-:W-:-:S02]  /*4490*/  IABS R161, R7 ;  /* 0x0000000700a17213 */ /* 0x000fc40000000000 */
[----:B------:R-:W-:Y:S02]  /*44a0*/  IMAD R148, R5, R127, R148 ;  /* 0x0000007f05947224 */ /* 0x000fe400078e0294 */
[----:B-1----:R-:W-:Y:S02]  /*44b0*/  VIADD R2, R3, 0xa4 ;  /* 0x000000a403027836 */ /* 0x002fe40000000000 */
[----:B------:R-:W-:Y:S02]  /*44c0*/  IMAD.MOV R163, RZ, RZ, -R163 ;  /* 0x000000ffffa37224 */ /* 0x000fe400078e0aa3 */
[C---:B------:R-:W-:Y:S01]  /*44d0*/  IMAD.HI.U32 R127, R6.reuse, R152, RZ ;  /* 0x00000098067f7227 */ /* 0x040fe200078e00ff */
[----:B------:R1:W-:Y:S01]  /*44e0*/  STL [R1+0x13bc], R2 ;  /* 0x0013bc0201007387 */ /* 0x0003e20000100800 */
[----:B------:R-:W-:Y:S02]  /*44f0*/  IABS R162, R2 ;  /* 0x0000000200a27213 */ /* 0x000fe40000000000 */
[----:B------:R-:W-:-:S04]  /*4500*/  IMAD.HI.U32 R165, R6, R159, RZ ;  /* 0x0000009f06a57227 */ /* 0x000fc800078e00ff */
[----:B------:R-:W-:Y:S02]  /*4510*/  IMAD R160, R5, R163, R160 ;  /* 0x000000a305a07224 */ /* 0x000fe400078e02a0 */
[----:B------:R-:W-:Y:S01]  /*4520*/  IMAD.MOV R127, RZ, RZ, -R127 ;  /* 0x000000ffff7f7224 */ /* 0x000fe200078e0a7f */
[C---:B-1----:R-:W-:Y:S01]  /*4530*/  IADD3 R2, R3.reuse, 0xa5, RZ ;  /* 0x000000a503027810 */ /* 0x042fe20007ffe0ff */
[----:B------:R-:W-:Y:S02]  /*4540*/  IMAD.MOV R165, RZ, RZ, -R165 ;  /* 0x000000ffffa57224 */ /* 0x000fe400078e0aa5 */
[----:B------:R-:W-:Y:S01]  /*4550*/  VIADD R8, R3, 0xa6 ;  /* 0x000000a603087836 */ /* 0x000fe20000000000 */
[----:B------:R-:W-:Y:S01]  /*4560*/  IABS R163, R2 ;  /* 0x0000000200a37213 */ /* 0x000fe20000000000 */
[----:B------:R1:W-:Y:S01]  /*4570*/  STL [R1+0x13a4], R2 ;  /* 0x0013a40201007387 */ /* 0x0003e20000100800 */
[----:B------:R-:W-:-:S03]  /*4580*/  IMAD.HI.U32 R164, R6, R161, RZ ;  /* 0x000000a106a47227 */ /* 0x000fc600078e00ff */
[----:B------:R2:W-:Y:S01]  /*4590*/  STL [R1+0x1394], R8 ;  /* 0x0013940801007387 */ /* 0x0005e20000100800 */
[----:B------:R-:W-:Y:S02]  /*45a0*/  IMAD R152, R5, R127, R152 ;  /* 0x0000007f05987224 */ /* 0x000fe400078e0298 */
[----:B------:R-:W-:-:S04]  /*45b0*/  IMAD.HI.U32 R127, R6, R153, RZ ;  /* 0x00000099067f7227 */ /* 0x000fc800078e00ff */
[----:B-1----:R-:W-:Y:S01]  /*45c0*/  VIADD R2, R3, 0xa7 ;  /* 0x000000a703027836 */ /* 0x002fe20000000000 */
[----:B------:R-:W-:Y:S01]  /*45d0*/  IADD3 R127, -R127, RZ, RZ ;  /* 0x000000ff7f7f7210 */ /* 0x000fe20007ffe1ff */
[----:B------:R-:W-:Y:S02]  /*45e0*/  IMAD R159, R5, R165, R159 ;  /* 0x000000a5059f7224 */ /* 0x000fe400078e029f */
[----:B------:R-:W-:Y:S01]  /*45f0*/  IMAD.MOV R164, RZ, RZ, -R164 ;  /* 0x000000ffffa47224 */ /* 0x000fe200078e0aa4 */
[----:B------:R-:W-:Y:S01]  /*4600*/  IABS R165, R2 ;  /* 0x0000000200a57213 */ /* 0x000fe20000000000 */
[----:B------:R-:W-:Y:S01]  /*4610*/  VIADD R7, R3, 0xa8 ;  /* 0x000000a803077836 */ /* 0x000fe20000000000 */
[----:B------:R1:W-:Y:S01]  /*4620*/  STL [R1+0x139c], R2 ;  /* 0x00139c0201007387 */ /* 0x0003e20000100800 */
[----:B------:R-:W-:Y:S01]  /*4630*/  IMAD R161, R5, R164, R161 ;  /* 0x000000a405a17224 */ /* 0x000fe200078e02a1 */
[----:B------:R-:W-:Y:S01]  /*4640*/  IABS R164, R8 ;  /* 0x0000000800a47213 */ /* 0x000fe20000000000 */
[----:B------:R-:W-:Y:S01]  /*4650*/  IMAD.HI.U32 R168, R6, R165, RZ ;  /* 0x000000a506a87227 */ /* 0x000fe200078e00ff */
[----:B------:R-:W-:Y:S01]  /*4660*/  STL [R1+0x1398], R7 ;  /* 0x0013980701007387 */ /* 0x000fe20000100800 */
[----:B------:R-:W-:-:S02]  /*4670*/  IABS R166, R7 ;  /* 0x0000000700a67213 */ /* 0x000fc40000000000 */
[----:B------:R-:W-:Y:S01]  /*4680*/  IMAD R153, R5, R127, R153 ;  /* 0x0000007f05997224 */ /* 0x000fe200078e0299 */
[C---:B--2---:R-:W-:Y:S01]  /*4690*/  IADD3 R8, R3.reuse, 0xab, RZ ;  /* 0x000000ab03087810 */ /* 0x044fe20007ffe0ff */
[----:B------:R-:W-:Y:S02]  /*46a0*/  IMAD.MOV R168, RZ, RZ, -R168 ;  /* 0x000000ffffa87224 */ /* 0x000fe400078e0aa8 */
[----:B-1----:R-:W-:Y:S02]  /*46b0*/  VIADD R2, R3, 0xa9 ;  /* 0x000000a903027836 */ /* 0x002fe40000000000 */
[----:B------:R-:W-:-:S03]  /*46c0*/  IMAD.HI.U32 R127, R6, R157, RZ ;  /* 0x0000009d067f7227 */ /* 0x000fc600078e00ff */
[----:B------:R1:W-:Y:S01]  /*46d0*/  STL [R1+0x13a0], R2 ;  /* 0x0013a00201007387 */ /* 0x0003e20000100800 */
[----:B------:R-:W-:Y:S01]  /*46e0*/  IABS R167, R2 ;  /* 0x0000000200a77213 */ /* 0x000fe20000000000 */
[----:B------:R-:W-:-:S04]  /*46f0*/  IMAD.HI.U32 R170, R6, R164, RZ ;  /* 0x000000a406aa7227 */ /* 0x000fc800078e00ff */
[----:B------:R-:W-:Y:S02]  /*4700*/  IMAD R165, R5, R168, R165 ;  /* 0x000000a805a57224 */ /* 0x000fe400078e02a5 */
[----:B------:R-:W-:Y:S02]  /*4710*/  IMAD.MOV R127, RZ, RZ, -R127 ;  /* 0x000000ffff7f7224 */ /* 0x000fe400078e0a7f */
[----:B-1----:R-:W-:Y:S02]  /*4720*/  VIADD R2, R3, 0xaa ;  /* 0x000000aa03027836 */ /* 0x002fe40000000000 */
[----:B------:R-:W-:Y:S02]  /*4730*/  IMAD.MOV R170, RZ, RZ, -R170 ;  /* 0x000000ffffaa7224 */ /* 0x000fe400078e0aaa */
[----:B------:R-:W-:Y:S01]  /*4740*/  IMAD.HI.U32 R169, R6, R166, RZ ;  /* 0x000000a606a97227 */ /* 0x000fe200078e00ff */
[----:B------:R1:W-:Y:S01]  /*4750*/  STL [R1+0x1390], R2 ;  /* 0x0013900201007387 */ /* 0x0003e20000100800 */
[----:B------:R-:W-:-:S02]  /*4760*/  IABS R168, R2 ;  /* 0x0000000200a87213 */ /* 0x000fc40000000000 */
[----:B------:R-:W-:Y:S01]  /*4770*/  IMAD R157, R5, R127, R157 ;  /* 0x0000007f059d7224 */ /* 0x000fe200078e029d */
[----:B------:R-:W-:Y:S01]  /*4780*/  STL [R1+0x137c], R8 ;  /* 0x00137c0801007387 */ /* 0x000fe20000100800 */
[----:B------:R-:W-:-:S04]  /*4790*/  IMAD.HI.U32 R127, R6, R158, RZ ;  /* 0x0000009e067f7227 */ /* 0x000fc800078e00ff */
[----:B------:R-:W-:Y:S02]  /*47a0*/  IMAD R164, R5, R170, R164 ;  /* 0x000000aa05a47224 */ /* 0x000fe400078e02a4 */
        /* <DEDUP_REMOVED lines=13> */
[----:B------:R-:W-:-:S03]  /*4880*/  IMAD.HI.U32 R127, R6, R162, RZ ;  /* 0x000000a2067f7227 */ /* 0x000fc600078e00ff */
[----:B------:R1:W-:Y:S01]  /*4890*/  STL [R1+0x1384], R2 ;  /* 0x0013840201007387 */ /* 0x0003e20000100800 */
[----:B------:R-:W-:Y:S01]  /*48a0*/  IABS R172, R2 ;  /* 0x0000000200ac7213 */ /* 0x000fe20000000000 */
[----:B------:R-:W-:Y:S02]  /*48b0*/  IMAD.MOV R173, RZ, RZ, -R173 ;  /* 0x000000ffffad7224 */ /* 0x000fe400078e0aad */
[----:B------:R-:W-:-:S04]  /*48c0*/  IMAD.HI.U32 R175, R6, R169, RZ ;  /* 0x000000a906af7227 */ /* 0x000fc800078e00ff */
[----:B------:R-:W-:Y:S02]  /*48d0*/  IMAD.MOV R127, RZ, RZ, -R127 ;  /* 0x000000ffff7f7224 */ /* 0x000fe400078e0a7f */
[----:B-1----:R-:W-:Y:S02]  /*48e0*/  VIADD R2, R3, 0xaf ;  /* 0x000000af03027836 */ /* 0x002fe40000000000 */
[C---:B------:R-:W-:Y:S02]  /*48f0*/  IMAD R170, R5.reuse, R173, R170 ;  /* 0x000000ad05aa7224 */ /* 0x040fe400078e02aa */
[----:B------:R-:W-:Y:S01]  /*4900*/  IMAD.MOV R175, RZ, RZ, -R175 ;  /* 0x000000ffffaf7224 */ /* 0x000fe200078e0aaf */
[----:B------:R1:W-:Y:S01]  /*4910*/  STL [R1+0x1374], R2 ;  /* 0x0013740201007387 */ /* 0x0003e20000100800 */
[----:B------:R-:W-:Y:S01]  /*4920*/  IABS R173, R2 ;  /* 0x0000000200ad7213 */ /* 0x000fe20000000000 */
[----:B------:R-:W-:Y:S02]  /*4930*/  IMAD R162, R5, R127, R162 ;  /* 0x0000007f05a27224 */ /* 0x000fe400078e02a2 */
[----:B------:R-:W-:-:S02]  /*4940*/  VIADD R8, R3, 0xb0 ;  /* 0x000000b003087836 */ /* 0x000fc40000000000 */
[----:B------:R-:W-:-:S03]  /*4950*/  IMAD.HI.U32 R127, R6, R163, RZ ;  /* 0x000000a3067f7227 */ /* 0x000fc600078e00ff */
[----:B------:R-:W-:Y:S01]  /*4960*/  STL [R1+0x1368], R8 ;  /* 0x0013680801007387 */ /* 0x000fe20000100800 */
[----:B-1----:R-:W-:Y:S02]  /*4970*/  VIADD R2, R3, 0xb1 ;  /* 0x000000b103027836 */ /* 0x002fe40000000000 */
[----:B------:R-:W-:-:S03]  /*4980*/  IMAD.HI.U32 R174, R6, R171, RZ ;  /* 0x000000ab06ae7227 */ /* 0x000fc600078e00ff */
[----:B------:R1:W-:Y:S01]  /*4990*/  STL [R1+0x1360], R2 ;  /* 0x0013600201007387 */ /* 0x0003e20000100800 */
[----:B------:R-:W-:Y:S01]  /*49a0*/  IMAD R169, R5, R175, R169 ;  /* 0x000000af05a97224 */ /* 0x000fe200078e02a9 */
[----:B------:R-:W-:Y:S01]  /*49b0*/  IABS R175, R2 ;  /* 0x0000000200af7213 */ /* 0x000fe20000000000 */
[----:B------:R-:W-:Y:S02]  /*49c0*/  IMAD.MOV R127, RZ, RZ, -R127 ;  /* 0x000000ffff7f7224 */ /* 0x000fe400078e0a7f */
[----:B------:R-:W-:Y:S02]  /*49d0*/  IMAD.MOV R174, RZ, RZ, -R174 ;  /* 0x000000ffffae7224 */ /* 0x000fe400078e0aae */
[----:B------:R-:W-:Y:S02]  /*49e0*/  VIADD R7, R3, 0xb2 ;  /* 0x000000b203077836 */ /* 0x000fe40000000000 */
[----:B------:R-:W-:Y:S01]  /*49f0*/  IMAD R163, R5, R127, R163 ;  /* 0x0000007f05a37224 */ /* 0x000fe200078e02a3 */
[----:B-1----:R-:W-:Y:S01]  /*4a00*/  IADD3 R2, R3, 0xb3, RZ ;  /* 0x000000b303027810 */ /* 0x002fe20007ffe0ff */
[----:B------:R-:W-:Y:S01]  /*4a10*/  IMAD R171, R5, R174, R171 ;  /* 0x000000ae05ab7224 */ /* 0x000fe200078e02ab */
[----:B------:R-:W-:Y:S01]  /*4a20*/  IABS R174, R8 ;  /* 0x0000000800ae7213 */ /* 0x000fe20000000000 */
[----:B------:R-:W-:Y:S01]  /*4a30*/  IMAD.HI.U32 R178, R6, R175, RZ ;  /* 0x000000af06b27227 */ /* 0x000fe200078e00ff */
[----:B------:R-:W-:Y:S01]  /*4a40*/  STL [R1+0x135c], R7 ;  /* 0x00135c0701007387 */ /* 0x000fe20000100800 */
[----:B------:R-:W-:-:S02]  /*4a50*/  IABS R177, R2 ;  /* 0x0000000200b17213 */ /* 0x000fc40000000000 */
[C---:B------:R-:W-:Y:S01]  /*4a60*/  IMAD.HI.U32 R127, R6.reuse, R167, RZ ;  /* 0x000000a7067f7227 */ /* 0x040fe200078e00ff */
[----:B------:R1:W-:Y:S01]  /*4a70*/  STL [R1+0x1354], R2 ;  /* 0x0013540201007387 */ /* 0x0003e20000100800 */
[----:B------:R-:W-:Y:S02]  /*4a80*/  IABS R176, R7 ;  /* 0x0000000700b07213 */ /* 0x000fe40000000000 */
[----:B------:R-:W-:Y:S02]  /*4a90*/  IMAD.MOV R178, RZ, RZ, -R178 ;  /* 0x000000ffffb27224 */ /* 0x000fe400078e0ab2 */
[----:B------:R-:W-:Y:S02]  /*4aa0*/  IMAD.MOV R127, RZ, RZ, -R127 ;  /* 0x000000ffff7f7224 */ /* 0x000fe400078e0a7f */
[----:B------:R-:W-:-:S04]  /*4ab0*/  IMAD.HI.U32 R180, R6, R174, RZ ;  /* 0x000000ae06b47227 */ /* 0x000fc800078e00ff */
[----:B-1----:R-:W-:Y:S02]  /*4ac0*/  VIADD R2, R3, 0xb4 ;  /* 0x000000b403027836 */ /* 0x002fe40000000000 */
[C---:B------:R-:W-:Y:S02]  /*4ad0*/  IMAD R175, R5.reuse, R178, R175 ;  /* 0x000000b205af7224 */ /* 0x040fe400078e02af */
[----:B------:R-:W-:Y:S01]  /*4ae0*/  IMAD R167, R5, R127, R167 ;  /* 0x0000007f05a77224 */ /* 0x000fe200078e02a7 */
[----:B------:R1:W-:Y:S01]  /*4af0*/  STL [R1+0x1344], R2 ;  /* 0x0013440201007387 */ /* 0x0003e20000100800 */
[----:B------:R-:W-:Y:S01]  /*4b00*/  IABS R178, R2 ;  /* 0x0000000200b27213 */ /* 0x000fe20000000000 */
[----:B------:R-:W-:-:S04]  /*4b10*/  IMAD.HI.U32 R127, R6, R168, RZ ;  /* 0x000000a8067f7227 */ /* 0x000fc800078e00ff */
[----:B------:R-:W-:Y:S02]  /*4b20*/  IMAD.MOV R180, RZ, RZ, -R180 ;  /* 0x000000ffffb47224 */ /* 0x000fe400078e0ab4 */
[C---:B------:R-:W-:Y:S02]  /*4b30*/  VIADD R8, R3.reuse, 0xb5 ;  /* 0x000000b503087836 */ /* 0x040fe40000000000 */
[----:B-1----:R-:W-:Y:S02]  /*4b40*/  VIADD R2, R3, 0xb6 ;  /* 0x000000b603027836 */ /* 0x002fe40000000000 */
[----:B------:R-:W-:Y:S01]  /*4b50*/  IMAD.MOV R127, RZ, RZ, -R127 ;  /* 0x000000ffff7f7224 */ /* 0x000fe200078e0a7f */
[----:B------:R-:W-:Y:S01]  /*4b60*/  STL [R1+0x133c], R8 ;  /* 0x00133c0801007387 */ /* 0x000fe20000100800 */
[----:B------:R-:W-:-:S03]  /*4b70*/  IMAD.HI.U32 R179, R6, R176, RZ ;  /* 0x000000b006b37227 */ /* 0x000fc600078e00ff */
[----:B------:R1:W-:Y:S01]  /*4b80*/  STL [R1+0x1338], R2 ;  /* 0x0013380201007387 */ /* 0x0003e20000100800 */
[C---:B------:R-:W-:Y:S01]  /*4b90*/  IMAD R174, R5.reuse, R180, R174 ;  /* 0x000000b405ae7224 */ /* 0x040fe200078e02ae */
[----:B------:R-:W-:Y:S01]  /*4ba0*/  IABS R180, R2 ;  /* 0x0000000200b47213 */ /* 0x000fe20000000000 */
[----:B------:R-:W-:Y:S02]  /*4bb0*/  IMAD R168, R5, R127, R168 ;  /* 0x0000007f05a87224 */ /* 0x000fe400078e02a8 */
[----:B------:R-:W-:Y:S02]  /*4bc0*/  IMAD.MOV R179, RZ, RZ, -R179 ;  /* 0x000000ffffb37224 */ /* 0x000fe400078e0ab3 */
[----:B------:R-:W-:-:S04]  /*4bd0*/  IMAD.HI.U32 R127, R6, R172, RZ ;  /* 0x000000ac067f7227 */ /* 0x000fc800078e00ff */
[C---:B------:R-:W-:Y:S02]  /*4be0*/  VIADD R7, R3.reuse, 0xb7 ;  /* 0x000000b703077836 */ /* 0x040fe40000000000 */
[----:B-1----:R-:W-:Y:S02]  /*4bf0*/  VIADD R2, R3, 0xb8 ;  /* 0x000000b803027836 */ /* 0x002fe40000000000 */
[----:B------:R-:W-:Y:S01]  /*4c00*/  IMAD.HI.U32 R183, R6, R180, RZ ;  /* 0x000000b406b77227 */ /* 0x000fe200078e00ff */
[----:B------:R-:W-:Y:S01]  /*4c10*/  STL [R1+0x1328], R7 ;  /* 0x0013280701007387 */ /* 0x000fe20000100800 */
[----:B------:R-:W-:Y:S02]  /*4c20*/  IABS R181, R7 ;  /* 0x0000000700b57213 */ /* 0x000fe40000000000 */
[----:B------:R-:W-:Y:S01]  /*4c30*/  IMAD R176, R5, R179, R176 ;  /* 0x000000b305b07224 */ /* 0x000fe200078e02b0 */
[----:B------:R-:W-:Y:S01]  /*4c40*/  IABS R179, R8 ;  /* 0x0000000800b37213 */ /* 0x000fe20000000000 */
[----:B------:R-:W-:Y:S01]  /*4c50*/  IMAD.MOV R127, RZ, RZ, -R127 ;  /* 0x000000ffff7f7224 */ /* 0x000fe200078e0a7f */
[----:B------:R1:W-:Y:S01]  /*4c60*/  STL [R1+0x1320], R2 ;  /* 0x0013200201007387 */ /* 0x0003e20000100800 */
[----:B------:R-:W-:Y:S01]  /*4c70*/  IABS R182, R2 ;  /* 0x0000000200b67213 */ /* 0x000fe20000000000 */
[----:B------:R-:W-:Y:S01]  /*4c80*/  VIADD R8, R3, 0xba ;  /* 0x000000ba03087836 */ /* 0x000fe20000000000 */
[----:B------:R-:W-:Y:S01]  /*4c90*/  IADD3 R183, -R183, RZ, RZ ;  /* 0x000000ffb7b77210 */ /* 0x000fe20007ffe1ff */
[----:B------:R-:W-:-:S02]  /*4ca0*/  IMAD R172, R5, R127, R172 ;  /* 0x0000007f05ac7224 */ /* 0x000fc400078e02ac */
[----:B------:R-:W-:-:S04]  /*4cb0*/  IMAD.HI.U32 R127, R6, R173, RZ ;  /* 0x000000ad067f7227 */ /* 0x000fc800078e00ff */
[----:B-1----:R-:W-:Y:S02]  /*4cc0*/  VIADD R2, R3, 0xb9 ;  /* 0x000000b903027836 */ /* 0x002fe40000000000 */
[----:B------:R-:W-:-:S03]  /*4cd0*/  IMAD.HI.U32 R185, R6, R179, RZ ;  /* 0x000000b306b97227 */ /* 0x000fc600078e00ff */
[----:B------:R1:W-:Y:S01]  /*4ce0*/  STL [R1+0x1318], R2 ;  /* 0x0013180201007387 */ /* 0x0003e20000100800 */
[----:B------:R-:W-:Y:S01]  /*4cf0*/  IMAD R180, R5, R183, R180 ;  /* 0x000000b705b47224 */ /* 0x000fe200078e02b4 */
[----:B------:R-:W-:Y:S01]  /*4d00*/  IABS R183, R2 ;  /* 0x0000000200b77213 */ /* 0x000fe20000000000 */
[----:B------:R-:W-:Y:S01]  /*4d10*/  IMAD.MOV R127, RZ, RZ, -R127 ;  /* 0x000000ffff7f7224 */ /* 0x000fe200078e0a7f */
[----:B------:R-:W-:Y:S01]  /*4d20*/  STL [R1+0x130c], R8 ;  /* 0x00130c0801007387 */ /* 0x000fe20000100800 */
[----:B------:R-:W-:Y:S02]  /*4d30*/  IMAD.MOV R185, RZ, RZ, -R185 ;  /* 0x000000ffffb97224 */ /* 0x000fe400078e0ab9 */
[----:B------:R-:W-:-:S04]  /*4d40*/  IMAD.HI.U32 R184, R6, R181, RZ ;  /* 0x000000b506b87227 */ /* 0x000fc800078e00ff */
[----:B-1----:R-:W-:Y:S02]  /*4d50*/  VIADD R2, R3, 0xbb ;  /* 0x000000bb03027836 */ /* 0x002fe40000000000 */
[C---:B------:R-:W-:Y:S02]  /*4d60*/  IMAD R173, R5.reuse, R127, R173 ;  /* 0x0000007f05ad7224 */ /* 0x040fe400078e02ad */
[----:B------:R-:W-:Y:S01]  /*4d70*/  IMAD R179, R5, R185, R179 ;  /* 0x000000b905b37224 */ /* 0x000fe200078e02b3 */
[----:B------:R-:W-:Y:S01]  /*4d80*/  IABS R185, R2 ;  /* 0x0000000200b97213 */ /* 0x000fe20000000000 */
[----:B------:R-:W-:Y:S01]  /*4d90*/  IMAD.HI.U32 R127, R6, R177, RZ ;  /* 0x000000b1067f7227 */ /* 0x000fe200078e00ff */
[----:B------:R1:W-:Y:S03]  /*4da0*/  STL [R1+0x1300], R2 ;  /* 0x0013000201007387 */ /* 0x0003e60000100800 */
[----:B------:R-:W-:-:S02]  /*4db0*/  IMAD.MOV R184, RZ, RZ, -R184 ;  /* 0x000000ffffb87224 */ /* 0x000fc400078e0ab8 */
[----:B------:R-:W-:Y:S02]  /*4dc0*/  VIADD R7, R3, 0xbc ;  /* 0x000000bc03077836 */ /* 0x000fe40000000000 */
[----:B------:R-:W-:Y:S02]  /*4dd0*/  IMAD.MOV R127, RZ, RZ, -R127 ;  /* 0x000000ffff7f7224 */ /* 0x000fe400078e0a7f */
[----:B------:R-:W-:Y:S01]  /*4de0*/  IMAD R181, R5, R184, R181 ;  /* 0x000000b805b57224 */ /* 0x000fe200078e02b5 */
[----:B------:R-:W-:Y:S01]  /*4df0*/  IABS R184, R8 ;  /* 0x0000000800b87213 */ /* 0x000fe20000000000 */
[----:B-1----:R-:W-:Y:S01]  /*4e00*/  VIADD R2, R3, 0xbd ;  /* 0x000000bd03027836 */ /* 0x002fe20000000000 */
[----:B------:R-:W-:Y:S01]  /*4e10*/  STL [R1+0x12f8], R7 ;  /* 0x0012f80701007387 */ /* 0x000fe20000100800 */
[C---:B------:R-:W-:Y:S01]  /*4e20*/  IMAD.HI.U32 R188, R6.reuse, R185, RZ ;  /* 0x000000b906bc7227 */ /* 0x040fe200078e00ff */
[----:B------:R-:W-:Y:S02]  /*4e30*/  IABS R186, R7 ;  /* 0x0000000700ba7213 */ /* 0x000fe40000000000 */
[----:B------:R1:W-:Y:S01]  /*4e40*/  STL [R1+0x12f4], R2 ;  /* 0x0012f40201007387 */ /* 0x0003e20000100800 */
[----:B------:R-:W-:Y:S01]  /*4e50*/  IMAD R177, R5, R127, R177 ;  /* 0x0000007f05b17224 */ /* 0x000fe200078e02b1 */
[----:B------:R-:W-:Y:S01]  /*4e60*/  IABS R187, R2 ;  /* 0x0000000200bb7213 */ /* 0x000fe20000000000 */
[----:B------:R-:W-:-:S04]  /*4e70*/  IMAD.HI.U32 R127, R6, R178, RZ ;  /* 0x000000b2067f7227 */ /* 0x000fc800078e00ff */
[----:B------:R-:W-:Y:S02]  /*4e80*/  IMAD.MOV R188, RZ, RZ, -R188 ;  /* 0x000000ffffbc7224 */ /* 0x000fe400078e0abc */
[----:B------:R-:W-:-:S04]  /*4e90*/  IMAD.HI.U32 R190, R6, R184, RZ ;  /* 0x000000b806be7227 */ /* 0x000fc800078e00ff */
[----:B-1----:R-:W-:Y:S02]  /*4ea0*/  VIADD R2, R3, 0xbe ;  /* 0x000000be03027836 */ /* 0x002fe40000000000 */
[----:B------:R-:W-:Y:S02]  /*4eb0*/  IMAD.MOV R127, RZ, RZ, -R127 ;  /* 0x000000ffff7f7224 */ /* 0x000fe400078e0a7f */
[----:B------:R-:W-:Y:S01]  /*4ec0*/  IMAD R185, R5, R188, R185 ;  /* 0x000000bc05b97224 */ /* 0x000fe200078e02b9 */
[----:B------:R1:W-:Y:S01]  /*4ed0*/  STL [R1+0x12ec], R2 ;  /* 0x0012ec0201007387 */ /* 0x0003e20000100800 */
[----:B------:R-:W-:Y:S01]  /*4ee0*/  IABS R188, R2 ;  /* 0x0000000200bc7213 */ /* 0x000fe20000000000 */
[----:B------:R-:W-:Y:S02]  /*4ef0*/  IMAD.MOV R190, RZ, RZ, -R190 ;  /* 0x000000ffffbe7224 */ /* 0x000fe400078e0abe */
[----:B------:R-:W-:Y:S02]  /*4f00*/  VIADD R8, R3, 0xbf ;  /* 0x000000bf03087836 */ /* 0x000fe40000000000 */
[----:B------:R-:W-:-:S02]  /*4f10*/  IMAD R178, R5, R127, R178 ;  /* 0x0000007f05b27224 */ /* 0x000fc400078e02b2 */
[C---:B------:R-:W-:Y:S01]  /*4f20*/  IMAD.HI.U32 R189, R6.reuse, R186, RZ ;  /* 0x000000ba06bd7227 */ /* 0x040fe200078e00ff */
[----:B------:R-:W-:Y:S03]  /*4f30*/  STL [R1+0x12d8], R8 ;  /* 0x0012d80801007387 */ /* 0x000fe60000100800 */
        /* <DEDUP_REMOVED lines=9> */
[----:B------:R-:W-:Y:S01]  /*4fd0*/  IABS R189, R8 ;  /* 0x0000000800bd7213 */ /* 0x000fe20000000000 */
[----:B-1----:R-:W-:Y:S01]  /*4fe0*/  VIADD R2, R3, 0xc2 ;  /* 0x000000c203027836 */ /* 0x002fe20000000000 */
[----:B------:R1:W-:Y:S01]  /*4ff0*/  STL [R1+0x12d0], R7 ;  /* 0x0012d00701007387 */ /* 0x0003e20000100800 */
[----:B------:R-:W-:Y:S01]  /*5000*/  IMAD.HI.U32 R193, R6, R190, RZ ;  /* 0x000000be06c17227 */ /* 0x000fe200078e00ff */
[----:B------:R-:W-:-:S02]  /*5010*/  IABS R191, R7 ;  /* 0x0000000700bf7213 */ /* 0x000fc40000000000 */
[----:B------:R2:W-:Y:S01]  /*5020*/  STL [R1+0x12c8], R2 ;  /* 0x0012c80201007387 */ /* 0x0005e20000100800 */
[----:B------:R-:W-:Y:S01]  /*5030*/  IMAD R182, R5, R127, R182 ;  /* 0x0000007f05b67224 */ /* 0x000fe200078e02b6 */
[----:B------:R-:W-:Y:S01]  /*5040*/  IABS R192, R2 ;  /* 0x0000000200c07213 */ /* 0x000fe20000000000 */
[----:B------:R-:W-:Y:S01]  /*5050*/  IMAD.HI.U32 R127, R6, R183, RZ ;  /* 0x000000b7067f7227 */ /* 0x000fe200078e00ff */
[----:B-1----:R-:W-:-:S03]  /*5060*/  IADD3 R7, R3, 0xc6, RZ ;  /* 0x000000c603077810 */ /* 0x002fc60007ffe0ff */
[----:B------:R-:W-:Y:S02]  /*5070*/  IMAD.MOV R193, RZ, RZ, -R193 ;  /* 0x000000ffffc17224 */ /* 0x000fe400078e0ac1 */
[----:B------:R-:W-:Y:S01]  /*5080*/  IMAD.MOV R127, RZ, RZ, -R127 ;  /* 0x000000ffff7f7224 */ /* 0x000fe200078e0a7f */
[----:B------:R-:W-:Y:S01]  /*5090*/  IABS R196, R7 ;  /* 0x0000000700c47213 */ /* 0x000fe20000000000 */
[----:B--2---:R-:W-:Y:S02]  /*50a0*/  VIADD R2, R3, 0xc3 ;  /* 0x000000c303027836 */ /* 0x004fe40000000000 */
[----:B------:R-:W-:-:S03]  /*50b0*/  IMAD.HI.U32 R195, R6, R189, RZ ;  /* 0x000000bd06c37227 */ /* 0x000fc600078e00ff */
[----:B------:R1:W-:Y:S01]  /*50c0*/  STL [R1+0x12b8], R2 ;  /* 0x0012b80201007387 */ /* 0x0003e20000100800 */
[C---:B------:R-:W-:Y:S01]  /*50d0*/  IMAD R190, R5.reuse, R193, R190 ;  /* 0x000000c105be7224 */ /* 0x040fe200078e02be */
[----:B------:R-:W-:Y:S01]  /*50e0*/  IABS R193, R2 ;  /* 0x0000000200c17213 */ /* 0x000fe20000000000 */
[----:B------:R-:W-:Y:S02]  /*50f0*/  IMAD R183, R5, R127, R183 ;  /* 0x0000007f05b77224 */ /* 0x000fe400078e02b7 */
[----:B------:R-:W-:Y:S02]  /*5100*/  IMAD.MOV R195, RZ, RZ, -R195 ;  /* 0x000000ffffc37224 */ /* 0x000fe400078e0ac3 */
[----:B------:R-:W-:-:S04]  /*5110*/  IMAD.HI.U32 R127, R6, R187, RZ ;  /* 0x000000bb067f7227 */ /* 0x000fc800078e00ff */
[----:B-1----:R-:W-:Y:S01]  /*5120*/  VIADD R2, R3, 0xc5 ;  /* 0x000000c503027836 */ /* 0x002fe20000000000 */
[----:B------:R-:W-:Y:S01]  /*5130*/  IADD3 R127, -R127, RZ, RZ ;  /* 0x000000ff7f7f7210 */ /* 0x000fe20007ffe1ff */
[----:B------:R-:W-:Y:S02]  /*5140*/  VIADD R8, R3, 0xc4 ;  /* 0x000000c403087836 */ /* 0x000fe40000000000 */
[----:B------:R-:W-:-:S03]  /*5150*/  IMAD.HI.U32 R194, R6, R191, RZ ;  /* 0x000000bf06c27227 */ /* 0x000fc600078e00ff */
[----:B------:R-:W-:Y:S01]  /*5160*/  STL [R1+0x12b0], R8 ;  /* 0x0012b00801007387 */ /* 0x000fe20000100800 */
[C---:B------:R-:W-:Y:S01]  /*5170*/  IMAD R189, R5.reuse, R195, R189 ;  /* 0x000000c305bd7224 */ /* 0x040fe200078e02bd */
[----:B------:R-:W-:Y:S01]  /*5180*/  IABS R195, R2 ;  /* 0x0000000200c37213 */ /* 0x000fe20000000000 */
[----:B------:R-:W-:Y:S01]  /*5190*/  IMAD.MOV R194, RZ, RZ, -R194 ;  /* 0x000000ffffc27224 */ /* 0x000fe200078e0ac2 */
[----:B------:R1:W-:Y:S01]  /*51a0*/  STL [R1+0x12a8], R2 ;  /* 0x0012a80201007387 */ /* 0x0003e20000100800 */
[C---:B------:R-:W-:Y:S02]  /*51b0*/  IMAD R187, R5.reuse, R127, R187 ;  /* 0x0000007f05bb7224 */ /* 0x040fe400078e02bb */
[----:B------:R-:W-:Y:S01]  /*51c0*/  IMAD R191, R5, R194, R191 ;  /* 0x000000c205bf7224 */ /* 0x000fe200078e02bf */
[----:B------:R-:W-:Y:S01]  /*51d0*/  IABS R194, R8 ;  /* 0x0000000800c27213 */ /* 0x000fe20000000000 */
        /* <DEDUP_REMOVED lines=8> */
[----:B------:R-:W-:-:S04]  /*5260*/  IMAD.HI.U32 R200, R6, R194, RZ ;  /* 0x000000c206c87227 */ /* 0x000fc800078e00ff */
[C---:B------:R-:W-:Y:S02]  /*5270*/  IMAD R195, R5.reuse, R198, R195 ;  /* 0x000000c605c37224 */ /* 0x040fe400078e02c3 */
[----:B------:R-:W-:Y:S02]  /*5280*/  IMAD R188, R5, R127, R188 ;  /* 0x0000007f05bc7224 */ /* 0x000fe400078e02bc */
[----:B-1----:R-:W-:Y:S02]  /*5290*/  VIADD R2, R3, 0xc8 ;  /* 0x000000c803027836 */ /* 0x002fe40000000000 */
[----:B------:R-:W-:-:S03]  /*52a0*/  IMAD.HI.U32 R199, R6, R196, RZ ;  /* 0x000000c406c77227 */ /* 0x000fc600078e00ff */
[----:B------:R1:W-:Y:S01]  /*52b0*/  STL [R1+0x128c], R2 ;  /* 0x00128c0201007387 */ /* 0x0003e20000100800 */
[----:B------:R-:W-:Y:S01]  /*52c0*/  IABS R198, R2 ;  /* 0x0000000200c67213 */ /* 0x000fe20000000000 */
[----:B------:R-:W-:Y:S02]  /*52d0*/  IMAD.MOV R200, RZ, RZ, -R200 ;  /* 0x000000ffffc87224 */ /* 0x000fe400078e0ac8 */
[----:B------:R-:W-:-:S04]  /*52e0*/  IMAD.HI.U32 R127, R6, R192, RZ ;  /* 0x000000c0067f7227 */ /* 0x000fc800078e00ff */
[C---:B------:R-:W-:Y:S02]  /*52f0*/  VIADD R8, R3.reuse, 0xc9 ;  /* 0x000000c903087836 */ /* 0x040fe40000000000 */
[----:B-1----:R-:W-:Y:S02]  /*5300*/  VIADD R2, R3, 0xca ;  /* 0x000000ca03027836 */ /* 0x002fe40000000000 */
[----:B------:R-:W-:Y:S01]  /*5310*/  IMAD.MOV R199, RZ, RZ, -R199 ;  /* 0x000000ffffc77224 */ /* 0x000fe200078e0ac7 */
[----:B------:R-:W-:Y:S01]  /*5320*/  STL [R1+0x1280], R8 ;  /* 0x0012800801007387 */ /* 0x000fe20000100800 */
[----:B------:R-:W-:Y:S01]  /*5330*/  IMAD R194, R5, R200, R194 ;  /* 0x000000c805c27224 */ /* 0x000fe200078e02c2 */
[----:B------:R-:W-:Y:S01]  /*5340*/  IABS R200, R2 ;  /* 0x0000000200c87213 */ /* 0x000fe20000000000 */
[----:B------:R-:W-:Y:S01]  /*5350*/  IMAD.MOV R127, RZ, RZ, -R127 ;  /* 0x000000ffff7f7224 */ /* 0x000fe200078e0a7f */
[----:B------:R1:W-:Y:S01]  /*5360*/  STL [R1+0x1278], R2 ;  /* 0x0012780201007387 */ /* 0x0003e20000100800 */
[----:B------:R-:W-:-:S02]  /*5370*/  VIADD R7, R3, 0xcb ;  /* 0x000000cb03077836 */ /* 0x000fc40000000000 */
[C---:B------:R-:W-:Y:S01]  /*5380*/  IMAD R196, R5.reuse, R199, R196 ;  /* 0x000000c705c47224 */ /* 0x040fe200078e02c4 */
[----:B------:R-:W-:Y:S01]  /*5390*/  IABS R199, R8 ;  /* 0x0000000800c77213 */ /* 0x000fe20000000000 */
[----:B------:R-:W-:Y:S01]  /*53a0*/  IMAD R192, R5, R127, R192 ;  /* 0x0000007f05c07224 */ /* 0x000fe200078e02c0 */
[----:B------:R-:W-:Y:S01]  /*53b0*/  STL [R1+0x126c], R7 ;  /* 0x00126c0701007387 */ /* 0x000fe20000100800 */
[----:B------:R-:W-:Y:S01]  /*53c0*/  IMAD.HI.U32 R127, R6, R193, RZ ;  /* 0x000000c1067f7227 */ /* 0x000fe200078e00ff */
[----:B------:R-:W-:-:S03]  /*53d0*/  IABS R201, R7 ;  /* 0x0000000700c97213 */ /* 0x000fc60000000000 */
[----:B-1----:R-:W-:Y:S02]  /*53e0*/  VIADD R2, R3, 0xcc ;  /* 0x000000cc03027836 */ /* 0x002fe40000000000 */
[----:B------:R-:W-:-:S03]  /*53f0*/  IMAD.HI.U32 R203, R6, R200, RZ ;  /* 0x000000c806cb7227 */ /* 0x000fc600078e00ff */
[----:B------:R1:W-:Y:S01]  /*5400*/  STL [R1+0x1268], R2 ;  /* 0x0012680201007387 */ /* 0x0003e20000100800 */
[----:B------:R-:W-:Y:S01]  /*5410*/  IABS R202, R2 ;  /* 0x0000000200ca7213 */ /* 0x000fe20000000000 */
[----:B------:R-:W-:Y:S02]  /*5420*/  IMAD.MOV R127, RZ, RZ, -R127 ;  /* 0x000000ffff7f7224 */ /* 0x000fe400078e0a7f */
[----:B------:R-:W-:-:S04]  /*5430*/  IMAD.HI.U32 R205, R6, R199, RZ ;  /* 0x000000c706cd7227 */ /* 0x000fc800078e00ff */
[----:B------:R-:W-:Y:S01]  /*5440*/  IMAD.MOV R203, RZ, RZ, -R203 ;  /* 0x000000ffffcb7224 */ /* 0x000fe200078e0acb */
[----:B------:R-:W-:Y:S01]  /*5450*/  IADD3 R205, -R205, RZ, RZ ;  /* 0x000000ffcdcd7210 */ /* 0x000fe20007ffe1ff */
[----:B-1----:R-:W-:Y:S02]  /*5460*/  VIADD R2, R3, 0xcd ;  /* 0x000000cd03027836 */ /* 0x002fe40000000000 */
[C---:B------:R-:W-:Y:S02]  /*5470*/  IMAD R193, R5.reuse, R127, R193 ;  /* 0x0000007f05c17224 */ /* 0x040fe400078e02c1 */
[----:B------:R-:W-:Y:S01]  /*5480*/  IMAD R200, R5, R203, R200 ;  /* 0x000000cb05c87224 */ /* 0x000fe200078e02c8 */
[----:B------:R1:W-:Y:S01]  /*5490*/  STL [R1+0x1260], R2 ;  /* 0x0012600201007387 */ /* 0x0003e20000100800 */
[----:B------:R-:W-:Y:S01]  /*54a0*/  IMAD.HI.U32 R127, R6, R197, RZ ;  /* 0x000000c5067f7227 */ /* 0x000fe200078e00ff */
[----:B------:R-:W-:-:S03]  /*54b0*/  IABS R203, R2 ;  /* 0x0000000200cb7213 */ /* 0x000fc60000000000 */
[----:B------:R-:W-:Y:S02]  /*54c0*/  VIADD R8, R3, 0xce ;  /* 0x000000ce03087836 */ /* 0x000fe40000000000 */
[----:B------:R-:W-:-:S03]  /*54d0*/  IMAD.HI.U32 R204, R6, R201, RZ ;  /* 0x000000c906cc7227 */ /* 0x000fc600078e00ff */
[----:B------:R-:W-:Y:S01]  /*54e0*/  STL [R1+0x1250], R8 ;  /* 0x0012500801007387 */ /* 0x000fe20000100800 */
[----:B-1----:R-:W-:Y:S02]  /*54f0*/  VIADD R2, R3, 0xcf ;  /* 0x000000cf03027836 */ /* 0x002fe40000000000 */
[----:B------:R-:W-:Y:S02]  /*5500*/  IMAD.MOV R127, RZ, RZ, -R127 ;  /* 0x000000ffff7f7224 */ /* 0x000fe400078e0a7f */
[C---:B------:R-:W-:Y:S01]  /*5510*/  IMAD R199, R5.reuse, R205, R199 ;  /* 0x000000cd05c77224 */ /* 0x040fe200078e02c7 */
[----:B------:R-:W-:Y:S01]  /*5520*/  IABS R205, R2 ;  /* 0x0000000200cd7213 */ /* 0x000fe20000000000 */
[----:B------:R-:W-:Y:S01]  /*5530*/  IMAD.MOV R204, RZ, RZ, -R204 ;  /* 0x000000ffffcc7224 */ /* 0x000fe200078e0acc */
[----:B------:R1:W-:Y:S01]  /*5540*/  STL [R1+0x1248], R2 ;  /* 0x0012480201007387 */ /* 0x0003e20000100800 */
[----:B------:R-:W-:Y:S02]  /*5550*/  IMAD R197, R5, R127, R197 ;  /* 0x0000007f05c57224 */ /* 0x000fe400078e02c5 */
[----:B------:R-:W-:-:S02]  /*5560*/  VIADD R7, R3, 0xd0 ;  /* 0x000000d003077836 */ /* 0x000fc40000000000 */
[----:B------:R-:W-:-:S03]  /*5570*/  IMAD.HI.U32 R127, R6, R198, RZ ;  /* 0x000000c6067f7227 */ /* 0x000fc600078e00ff */
[----:B------:R-:W-:Y:S01]  /*5580*/  STL [R1+0x1244], R7 ;  /* 0x0012440701007387 */ /* 0x000fe20000100800 */
[----:B------:R-:W-:Y:S01]  /*5590*/  IMAD R201, R5, R204, R201 ;  /* 0x000000cc05c97224 */ /* 0x000fe200078e02c9 */
[----:B------:R-:W-:Y:S01]  /*55a0*/  IABS R204, R8 ;  /* 0x0000000800cc7213 */ /* 0x000fe20000000000 */
[----:B-1----:R-:W-:Y:S01]  /*55b0*/  VIADD R2, R3, 0xd1 ;  /* 0x000000d103027836 */ /* 0x002fe20000000000 */
[----:B------:R-:W-:Y:S01]  /*55c0*/  IABS R206, R7 ;  /* 0x0000000700ce7213 */ /* 0x000fe20000000000 */
[----:B------:R-:W-:-:S03]  /*55d0*/  IMAD.HI.U32 R208, R6, R205, RZ ;  /* 0x000000cd06d07227 */ /* 0x000fc600078e00ff */
[----:B------:R1:W-:Y:S01]  /*55e0*/  STL [R1+0x123c], R2 ;  /* 0x00123c0201007387 */ /* 0x0003e20000100800 */
[----:B------:R-:W-:Y:S01]  /*55f0*/  IMAD.MOV R127, RZ, RZ, -R127 ;  /* 0x000000ffff7f7224 */ /* 0x000fe200078e0a7f */
[----:B------:R-:W-:Y:S01]  /*5600*/  IABS R207, R2 ;  /* 0x0000000200cf7213 */ /* 0x000fe20000000000 */
[----:B------:R-:W-:Y:S02]  /*5610*/  IMAD.MOV R208, RZ, RZ, -R208 ;  /* 0x000000ffffd07224 */ /* 0x000fe400078e0ad0 */
[----:B------:R-:W-:Y:S02]  /*5620*/  IMAD R198, R5, R127, R198 ;  /* 0x0000007f05c67224 */ /* 0x000fe400078e02c6 */
[----:B------:R-:W-:-:S04]  /*5630*/  IMAD.HI.U32 R210, R6, R204, RZ ;  /* 0x000000cc06d27227 */ /* 0x000fc800078e00ff */
[----:B-1----:R-:W-:Y:S02]  /*5640*/  VIADD R2, R3, 0xd2 ;  /* 0x000000d203027836 */ /* 0x002fe40000000000 */
[----:B------:R-:W-:-:S03]  /*5650*/  IMAD.HI.U32 R127, R6, R202, RZ ;  /* 0x000000ca067f7227 */ /* 0x000fc600078e00ff */
[----:B------:R1:W-:Y:S01]  /*5660*/  STL [R1+0x122c], R2 ;  /* 0x00122c0201007387 */ /* 0x0003e20000100800 */
[----:B------:R-:W-:Y:S01]  /*5670*/  IMAD R205, R5, R208, R205 ;  /* 0x000000d005cd7224 */ /* 0x000fe200078e02cd */
[----:B------:R-:W-:Y:S01]  /*5680*/  IABS R208, R2 ;  /* 0x0000000200d07213 */ /* 0x000fe20000000000 */
[----:B------:R-:W-:-:S04]  /*5690*/  IMAD.HI.U32 R209, R6, R206, RZ ;  /* 0x000000ce06d17227 */ /* 0x000fc800078e00ff */
[----:B------:R-:W-:Y:S01]  /*56a0*/  IMAD.MOV R210, RZ, RZ, -R210 ;  /* 0x000000ffffd27224 */ /* 0x000fe200078e0ad2 */
[----:B------:R-:W-:Y:S01]  /*56b0*/  IADD3 R209, -R209, RZ, RZ ;  /* 0x000000ffd1d17210 */ /* 0x000fe20007ffe1ff */
[----:B------:R-:W-:Y:S02]  /*56c0*/  IMAD.MOV R127, RZ, RZ, -R127 ;  /* 0x000000ffff7f7224 */ /* 0x000fe400078e0a7f */
[C---:B-1----:R-:W-:Y:S02]  /*56d0*/  VIADD R2, R3.reuse, 0xd4 ;  /* 0x000000d403027836 */ /* 0x042fe40000000000 */
[----:B------:R-:W-:Y:S02]  /*56e0*/  VIADD R8, R3, 0xd3 ;  /* 0x000000d303087836 */ /* 0x000fe40000000000 */
[C---:B------:R-:W-:Y:S01]  /*56f0*/  IMAD R204, R5.reuse, R210, R204 ;  /* 0x000000d205cc7224 */ /* 0x040fe200078e02cc */
[----:B------:R-:W-:Y:S01]  /*5700*/  IABS R210, R2 ;  /* 0x0000000200d27213 */ /* 0x000fe20000000000 */
[----:B------:R-:W-:Y:S01]  /*5710*/  IMAD R202, R5, R127, R202 ;  /* 0x0000007f05ca7224 */ /* 0x000fe200078e02ca */
[----:B------:R-:W-:Y:S01]  /*5720*/  STL [R1+0x1224], R8 ;  /* 0x0012240801007387 */ /* 0x000fe20000100800 */
[----:B------:R-:W-:-:S03]  /*5730*/  IMAD.HI.U32 R127, R6, R203, RZ ;  /* 0x000000cb067f7227 */ /* 0x000fc600078e00ff */
[----:B------:R1:W-:Y:S01]  /*5740*/  STL [R1+0x1220], R2 ;  /* 0x0012200201007387 */ /* 0x0003e20000100800 */
[----:B------:R-:W-:Y:S02]  /*5750*/  VIADD R7, R3, 0xd5 ;  /* 0x000000d503077836 */ /* 0x000fe40000000000 */
[----:B------:R-:W-:Y:S01]  /*5760*/  IMAD R206, R5, R209, R206 ;  /* 0x000000d105ce7224 */ /* 0x000fe200078e02ce */
[----:B------:R-:W-:Y:S01]  /*5770*/  IABS R209, R8 ;  /* 0x0000000800d17213 */ /* 0x000fe20000000000 */
[----:B------:R-:W-:Y:S01]  /*5780*/  IMAD.MOV R127, RZ, RZ, -R127 ;  /* 0x000000ffff7f7224 */ /* 0x000fe200078e0a7f */
[----:B------:R-:W-:Y:S01]  /*5790*/  STL [R1+0x1214], R7 ;  /* 0x0012140701007387 */ /* 0x000fe20000100800 */
[----:B------:R-:W-:Y:S01]  /*57a0*/  IMAD.HI.U32 R213, R6, R210, RZ ;  /* 0x000000d206d57227 */ /* 0x000fe200078e00ff */
[----:B------:R-:W-:-:S03]  /*57b0*/  IABS R211, R7 ;  /* 0x0000000700d37213 */ /* 0x000fc60000000000 */
[----:B-1----:R-:W-:Y:S02]  /*57c0*/  VIADD R2, R3, 0xd6 ;  /* 0x000000d603027836 */ /* 0x002fe40000000000 */
[----:B------:R-:W-:Y:S02]  /*57d0*/  IMAD R203, R5, R127, R203 ;  /* 0x0000007f05cb7224 */ /* 0x000fe400078e02cb */
[----:B------:R-:W-:Y:S01]  /*57e0*/  IMAD.MOV R213, RZ, RZ, -R213 ;  /* 0x000000ffffd57224 */ /* 0x000fe200078e0ad5 */
[----:B------:R1:W-:Y:S01]  /*57f0*/  STL [R1+0x120c], R2 ;  /* 0x00120c0201007387 */ /* 0x0003e20000100800 */
[----:B------:R-:W-:Y:S01]  /*5800*/  IABS R212, R2 ;  /* 0x0000000200d47213 */ /* 0x000fe20000000000 */
[----:B------:R-:W-:-:S04]  /*5810*/  IMAD.HI.U32 R127, R6, R207, RZ ;  /* 0x000000cf067f7227 */ /* 0x000fc800078e00ff */
[----:B------:R-:W-:-:S04]  /*5820*/  IMAD.HI.U32 R215, R6, R209, RZ ;  /* 0x000000d106d77227 */ /* 0x000fc800078e00ff */
[----:B-1----:R-:W-:Y:S02]  /*5830*/  VIADD R2, R3, 0xd7 ;  /* 0x000000d703027836 */ /* 0x002fe40000000000 */
[----:B------:R-:W-:Y:S02]  /*5840*/  IMAD R210, R5, R213, R210 ;  /* 0x000000d505d27224 */ /* 0x000fe400078e02d2 */
[----:B------:R-:W-:Y:S01]  /*5850*/  IMAD.MOV R127, RZ, RZ, -R127 ;  /* 0x000000ffff7f7224 */ /* 0x000fe200078e0a7f */
[----:B------:R1:W-:Y:S01]  /*5860*/  STL [R1+0x1200], R2 ;  /* 0x0012000201007387 */ /* 0x0003e20000100800 */
[----:B------:R-:W-:Y:S01]  /*5870*/  IMAD.MOV R215, RZ, RZ, -R215 ;  /* 0x000000ffffd77224 */ /* 0x000fe200078e0ad7 */
[----:B------:R-:W-:Y:S01]  /*5880*/  IABS R213, R2 ;  /* 0x0000000200d57213 */ /* 0x000fe20000000000 */
[----:B------:R-:W-:Y:S02]  /*5890*/  VIADD R8, R3, 0xd8 ;  /* 0x000000d803087836 */ /* 0x000fe40000000000 */
[----:B------:R-:W-:-:S03]  /*58a0*/  IMAD.HI.U32 R214, R6, R211, RZ ;  /* 0x000000d306d67227 */ /* 0x000fc600078e00ff */
[----:B------:R-:W-:Y:S01]  /*58b0*/  STL [R1+0x11f8], R8 ;  /* 0x0011f80801007387 */ /* 0x000fe20000100800 */
[----:B------:R-:W-:Y:S01]  /*58c0*/  IMAD R207, R5, R127, R207 ;  /* 0x0000007f05cf7224 */ /* 0x000fe200078e02cf */
[----:B-1----:R-:W-:Y:S01]  /*58d0*/  IADD3 R2, R3, 0xd9, RZ ;  /* 0x000000d903027810 */ /* 0x002fe20007ffe0ff */
[----:B------:R-:W-:Y:S02]  /*58e0*/  IMAD R209, R5, R215, R209 ;  /* 0x000000d705d17224 */ /* 0x000fe400078e02d1 */
[----:B------:R-:W-:Y:S01]  /*58f0*/  IMAD.HI.U32 R127, R6, R208, RZ ;  /* 0x000000d0067f7227 */ /* 0x000fe200078e00ff */
[----:B------:R-:W-:Y:S01]  /*5900*/  IABS R215, R2 ;  /* 0x0000000200d77213 */ /* 0x000fe20000000000 */
[----:B------:R1:W-:Y:S02]  /*5910*/  STL [R1+0x11f0], R2 ;  /* 0x0011f00201007387 */ /* 0x0003e40000100800 */
[----:B------:R-:W-:Y:S02]  /*5920*/  IMAD.MOV R214, RZ, RZ, -R214 ;  /* 0x000000ffffd67224 */ /* 0x000fe400078e0ad6 */
[----:B------:R-:W-:-:S02]  /*5930*/  VIADD R7, R3, 0xda ;  /* 0x000000da03077836 */ /* 0x000fc40000000000 */
        /* <DEDUP_REMOVED lines=34> */
[----:B------:R-:W-:Y:S01]  /*5b60*/  STL [R1+0x11b8], R7 ;  /* 0x0011b80701007387 */ /* 0x000fe20000100800 */
[----:B------:R-:W-:Y:S01]  /*5b70*/  IMAD.HI.U32 R223, R6, R220, RZ ;  /* 0x000000dc06df7227 */ /* 0x000fe200078e00ff */
[----:B------:R-:W-:-:S02]  /*5b80*/  IABS R221, R7 ;  /* 0x0000000700dd7213 */ /* 0x000fc40000000000 */
[----:B------:R1:W-:Y:S01]  /*5b90*/  STL [R1+0x11b4], R2 ;  /* 0x0011b40201007387 */ /* 0x0003e20000100800 */
[----:B------:R-:W-:Y:S01]  /*5ba0*/  IMAD R213, R5, R127, R213 ;  /* 0x0000007f05d57224 */ /* 0x000fe200078e02d5 */
[----:B------:R-:W-:Y:S01]  /*5bb0*/  IABS R222, R2 ;  /* 0x0000000200de7213 */ /* 0x000fe20000000000 */
[----:B------:R-:W-:-:S04]  /*5bc0*/  IMAD.HI.U32 R127, R6, R217, RZ ;  /* 0x000000d9067f7227 */ /* 0x000fc800078e00ff */
[----:B------:R-:W-:Y:S02]  /*5bd0*/  IMAD.MOV R223, RZ, RZ, -R223 ;  /* 0x000000ffffdf7224 */ /* 0x000fe400078e0adf */
[----:B------:R-:W-:Y:S02]  /*5be0*/  IMAD.MOV R127, RZ, RZ, -R127 ;  /* 0x000000ffff7f7224 */ /* 0x000fe400078e0a7f */
[----:B-1----:R-:W-:Y:S02]  /*5bf0*/  VIADD R2, R3, 0xe1 ;  /* 0x000000e103027836 */ /* 0x002fe40000000000 */
        /* <DEDUP_REMOVED lines=12> */
[----:B------:R-:W-:Y:S01]  /*5cc0*/  IMAD R219, R5, R225, R219 ;  /* 0x000000e105db7224 */ /* 0x000fe200078e02db */
[----:B------:R-:W-:Y:S01]  /*5cd0*/  IABS R225, R2 ;  /* 0x0000000200e17213 */ /* 0x000fe20000000000 */
[----:B------:R-:W-:Y:S01]  /*5ce0*/  IMAD.MOV R224, RZ, RZ, -R224 ;  /* 0x000000ffffe07224 */ /* 0x000fe200078e0ae0 */
[----:B------:R1:W-:Y:S01]  /*5cf0*/  STL [R1+0x1194], R2 ;  /* 0x0011940201007387 */ /* 0x0003e20000100800 */
[----:B------:R-:W-:Y:S02]  /*5d00*/  VIADD R7, R3, 0xe4 ;  /* 0x000000e403077836 */ /* 0x000fe40000000000 */
        /* <DEDUP_REMOVED lines=11> */
[----:B------:R-:W-:Y:S02]  /*5dc0*/  IMAD.MOV R127, RZ, RZ, -R127 ;  /* 0x000000ffff7f7224 */ /* 0x000fe400078e0a7f */
[----:B------:R-:W-:Y:S01]  /*5dd0*/  IMAD.HI.U32 R230, R6, R224, RZ ;  /* 0x000000e006e67227 */ /* 0x000fe200078e00ff */
[----:B-1----:R-:W-:-:S03]  /*5de0*/  IADD3 R2, R3, 0xe6, RZ ;  /* 0x000000e603027810 */ /* 0x002fc60007ffe0ff */
[C---:B------:R-:W-:Y:S02]  /*5df0*/  IMAD R225, R5.reuse, R228, R225 ;  /* 0x000000e405e17224 */ /* 0x040fe400078e02e1 */
[----:B------:R-:W-:Y:S01]  /*5e00*/  IMAD R222, R5, R127, R222 ;  /* 0x0000007f05de7224 */ /* 0x000fe200078e02de */
[----:B------:R-:W-:Y:S01]  /*5e10*/  IABS R228, R2 ;  /* 0x0000000200e47213 */ /* 0x000fe20000000000 */
[----:B------:R1:W-:Y:S01]  /*5e20*/  STL [R1+0x1178], R2 ;  /* 0x0011780201007387 */ /* 0x0003e20000100800 */
[----:B------:R-:W-:Y:S02]  /*5e30*/  IMAD.MOV R230, RZ, RZ, -R230 ;  /* 0x000000ffffe67224 */ /* 0x000fe400078e0ae6 */
[----:B------:R-:W-:-:S04]  /*5e40*/  IMAD.HI.U32 R127, R6, R223, RZ ;  /* 0x000000df067f7227 */ /* 0x000fc800078e00ff */
[----:B------:R-:W-:Y:S02]  /*5e50*/  VIADD R8, R3, 0xe7 ;  /* 0x000000e703087836 */ /* 0x000fe40000000000 */
[----:B------:R-:W-:Y:S02]  /*5e60*/  IMAD R224, R5, R230, R224 ;  /* 0x000000e605e07224 */ /* 0x000fe400078e02e0 */
[C---:B-1----:R-:W-:Y:S01]  /*5e70*/  VIADD R2, R3.reuse, 0xe8 ;  /* 0x000000e803027836 */ /* 0x042fe20000000000 */
[----:B------:R-:W-:Y:S01]  /*5e80*/  STL [R1+0x116c], R8 ;  /* 0x00116c0801007387 */ /* 0x000fe20000100800 */
[----:B------:R-:W-:Y:S02]  /*5e90*/  IMAD.MOV R127, RZ, RZ, -R127 ;  /* 0x000000ffff7f7224 */ /* 0x000fe400078e0a7f */
[----:B------:R-:W-:Y:S01]  /*5ea0*/  VIADD R7, R3, 0xe9 ;  /* 0x000000e903077836 */ /* 0x000fe20000000000 */
[----:B------:R-:W-:Y:S01]  /*5eb0*/  IABS R230, R2 ;  /* 0x0000000200e67213 */ /* 0x000fe20000000000 */
[----:B------:R1:W-:Y:S01]  /*5ec0*/  STL [R1+0x1168], R2 ;  /* 0x0011680201007387 */ /* 0x0003e20000100800 */
[----:B------:R-:W-:-:S02]  /*5ed0*/  IMAD R223, R5, R127, R223 ;  /* 0x0000007f05df7224 */ /* 0x000fc400078e02df */
[C---:B------:R-:W-:Y:S01]  /*5ee0*/  IMAD.HI.U32 R127, R6.reuse, R227, RZ ;  /* 0x000000e3067f7227 */ /* 0x040fe200078e00ff */
[----:B------:R2:W-:Y:S01]  /*5ef0*/  STL [R1+0x115c], R7 ;  /* 0x00115c0701007387 */ /* 0x0005e20000100800 */
[----:B------:R-:W-:Y:S02]  /*5f00*/  IABS R231, R7 ;  /* 0x0000000700e77213 */ /* 0x000fe40000000000 */
[----:B------:R-:W-:-:S04]  /*5f10*/  IMAD.HI.U32 R233, R6, R230, RZ ;  /* 0x000000e606e97227 */ /* 0x000fc800078e00ff */
[C---:B-1----:R-:W-:Y:S02]  /*5f20*/  VIADD R2, R3.reuse, 0xea ;  /* 0x000000ea03027836 */ /* 0x042fe40000000000 */
[----:B------:R-:W-:Y:S01]  /*5f30*/  IMAD.MOV R127, RZ, RZ, -R127 ;  /* 0x000000ffff7f7224 */ /* 0x000fe200078e0a7f */
[----:B--2---:R-:W-:Y:S01]  /*5f40*/  IADD3 R7, R3, 0xec, RZ ;  /* 0x000000ec03077810 */ /* 0x004fe20007ffe0ff */
[----:B------:R-:W-:Y:S01]  /*5f50*/  IMAD.MOV R233, RZ, RZ, -R233 ;  /* 0x000000ffffe97224 */ /* 0x000fe200078e0ae9 */
[----:B------:R1:W-:Y:S01]  /*5f60*/  STL [R1+0x1154], R2 ;  /* 0x0011540201007387 */ /* 0x0003e20000100800 */
[----:B------:R-:W-:Y:S01]  /*5f70*/  IABS R232, R2 ;  /* 0x0000000200e87213 */ /* 0x000fe20000000000 */
[C---:B------:R-:W-:Y:S02]  /*5f80*/  IMAD R227, R5.reuse, R127, R227 ;  /* 0x0000007f05e37224 */ /* 0x040fe400078e02e3 */
[----:B------:R-:W-:Y:S02]  /*5f90*/  IMAD R230, R5, R233, R230 ;  /* 0x000000e905e67224 */ /* 0x000fe400078e02e6 */
[----:B------:R-:W-:-:S04]  /*5fa0*/  IMAD.HI.U32 R127, R6, R228, RZ ;  /* 0x000000e4067f7227 */ /* 0x000fc800078e00ff */
[----:B-1----:R-:W-:Y:S02]  /*5fb0*/  VIADD R2, R3, 0xeb ;  /* 0x000000eb03027836 */ /* 0x002fe40000000000 */
[----:B------:R-:W-:-:S03]  /*5fc0*/  IMAD.HI.U32 R229, R6, R226, RZ ;  /* 0x000000e206e57227 */ /* 0x000fc600078e00ff */
[----:B------:R1:W-:Y:S01]  /*5fd0*/  STL [R1+0x114c], R2 ;  /* 0x00114c0201007387 */ /* 0x0003e20000100800 */
[----:B------:R-:W-:Y:S01]  /*5fe0*/  IABS R233, R2 ;  /* 0x0000000200e97213 */ /* 0x000fe20000000000 */
[----:B------:R-:W-:Y:S02]  /*5ff0*/  IMAD.MOV R127, RZ, RZ, -R127 ;  /* 0x000000ffff7f7224 */ /* 0x000fe400078e0a7f */
[----:B------:R-:W-:Y:S01]  /*6000*/  IMAD.HI.U32 R234, R6, R231, RZ ;  /* 0x000000e706ea7227 */ /* 0x000fe200078e00ff */
[----:B------:R2:W-:Y:S03]  /*6010*/  STL [R1+0x1144], R7 ;  /* 0x0011440701007387 */ /* 0x0005e60000100800 */
[----:B------:R-:W-:Y:S01]  /*6020*/  IMAD.MOV R229, RZ, RZ, -R229 ;  /* 0x000000ffffe57224 */ /* 0x000fe200078e0ae5 */
[----:B------:R-:W-:Y:S01]  /*6030*/  STL [R1+0x1134], R10 ;  /* 0x0011340a01007387 */ /* 0x000fe20000100800 */
[----:B------:R-:W-:-:S02]  /*6040*/  IMAD R228, R5, R127, R228 ;  /* 0x0000007f05e47224 */ /* 0x000fc400078e02e4 */
[----:B------:R-:W-:Y:S01]  /*6050*/  IMAD.HI.U32 R127, R6, R232, RZ ;  /* 0x000000e8067f7227 */ /* 0x000fe200078e00ff */
[----:B-1----:R-:W1:Y:S03]  /*6060*/  S2R R2, SR_TID.X ;  /* 0x0000000000027919 */ /* 0x002e660000002100 */
[----:B------:R-:W-:Y:S02]  /*6070*/  IMAD.MOV R234, RZ, RZ, -R234 ;  /* 0x000000ffffea7224 */ /* 0x000fe400078e0aea */
[C---:B------:R-:W-:Y:S01]  /*6080*/  IMAD R226, R5.reuse, R229, R226 ;  /* 0x000000e505e27224 */ /* 0x040fe200078e02e2 */
[----:B------:R-:W-:Y:S01]  /*6090*/  IABS R229, R8 ;  /* 0x0000000800e57213 */ /* 0x000fe20000000000 */
[----:B------:R-:W-:Y:S02]  /*60a0*/  IMAD.MOV R127, RZ, RZ, -R127 ;  /* 0x000000ffff7f7224 */ /* 0x000fe400078e0a7f */
[----:B------:R-:W-:Y:S01]  /*60b0*/  IMAD R231, R5, R234, R231 ;  /* 0x000000ea05e77224 */ /* 0x000fe200078e02e7 */
[----:B------:R-:W-:Y:S01]  /*60c0*/  IABS R234, R7 ;  /* 0x0000000700ea7213 */ /* 0x000fe20000000000 */
[----:B------:R-:W-:-:S02]  /*60d0*/  VIADD R8, R3, 0xee ;  /* 0x000000ee03087836 */ /* 0x000fc40000000000 */
[----:B------:R-:W-:-:S03]  /*60e0*/  IMAD.HI.U32 R235, R6, R229, RZ ;  /* 0x000000e506eb7227 */ /* 0x000fc600078e00ff */
[----:B------:R-:W-:Y:S01]  /*60f0*/  IABS R236, R8 ;  /* 0x0000000800ec7213 */ /* 0x000fe20000000000 */
[----:B------:R-:W-:Y:S01]  /*6100*/  IMAD R232, R5, R127, R232 ;  /* 0x0000007f05e87224 */ /* 0x000fe200078e02e8 */
[----:B------:R-:W-:Y:S01]  /*6110*/  STL [R1+0x1130], R8 ;  /* 0x0011300801007387 */ /* 0x000fe20000100800 */
[----:B--2---:R-:W-:Y:S02]  /*6120*/  VIADD R7, R3, 0xef ;  /* 0x000000ef03077836 */ /* 0x004fe40000000000 */
[----:B------:R-:W-:-:S03]  /*6130*/  IMAD.HI.U32 R127, R6, R233, RZ ;  /* 0x000000e9067f7227 */ /* 0x000fc600078e00ff */
[----:B------:R2:W-:Y:S01]  /*6140*/  STL [R1+0x1128], R7 ;  /* 0x0011280701007387 */ /* 0x0005e20000100800 */
[----:B------:R-:W-:Y:S01]  /*6150*/  IMAD.HI.U32 R238, R6, R234, RZ ;  /* 0x000000ea06ee7227 */ /* 0x000fe200078e00ff */
[----:B------:R-:W-:-:S03]  /*6160*/  IABS R237, R7 ;  /* 0x0000000700ed7213 */ /* 0x000fc60000000000 */
[----:B------:R-:W-:Y:S02]  /*6170*/  IMAD.MOV R235, RZ, RZ, -R235 ;  /* 0x000000ffffeb7224 */ /* 0x000fe400078e0aeb */
[----:B------:R-:W-:Y:S01]  /*6180*/  IMAD.MOV R127, RZ, RZ, -R127 ;  /* 0x000000ffff7f7224 */ /* 0x000fe200078e0a7f */
[----:B-1----:R-:W-:Y:S01]  /*6190*/  LOP3.LUT R2, R2, 0x7f, RZ, 0xc0, !PT ;  /* 0x0000007f02027812 */ /* 0x002fe200078ec0ff */
[----:B------:R-:W-:Y:S02]  /*61a0*/  IMAD.MOV R238, RZ, RZ, -R238 ;  /* 0x000000ffffee7224 */ /* 0x000fe400078e0aee */
[----:B--2---:R-:W-:Y:S01]  /*61b0*/  VIADD R7, R3, 0xf0 ;  /* 0x000000f003077836 */ /* 0x004fe20000000000 */
[----:B------:R-:W-:Y:S01]  /*61c0*/  LEA R2, R4, R2, 0x7 ;  /* 0x0000000204027211 */ /* 0x000fe200078e38ff */
[----:B------:R-:W-:Y:S01]  /*61d0*/  IMAD R229, R5, R235, R229 ;  /* 0x000000eb05e57224 */ /* 0x000fe200078e02e5 */
[----:B------:R-:W-:Y:S01]  /*61e0*/  IABS R235, R10 ;  /* 0x0000000a00eb7213 */ /* 0x000fe20000000000 */
[----:B------:R-:W-:Y:S01]  /*61f0*/  IMAD.HI.U32 R239, R6, R236, RZ ;  /* 0x000000ec06ef7227 */ /* 0x000fe200078e00ff */
[----:B------:R1:W-:Y:S01]  /*6200*/  STL [R1+0x1120], R7 ;  /* 0x0011200701007387 */ /* 0x0003e20000100800 */
[----:B------:R-:W-:-:S02]  /*6210*/  IABS R4, R2 ;  /* 0x0000000200047213 */ /* 0x000fc40000000000 */
[----:B------:R-:W-:Y:S02]  /*6220*/  IMAD R233, R5, R127, R233 ;  /* 0x0000007f05e97224 */ /* 0x000fe400078e02e9 */
[----:B------:R-:W-:-:S04]  /*6230*/  IMAD.HI.U32 R127, R6, R237, RZ ;  /* 0x000000ed067f7227 */ /* 0x000fc800078e00ff */
[----:B------:R-:W-:Y:S01]  /*6240*/  IMAD R234, R5, R238, R234 ;  /* 0x000000ee05ea7224 */ /* 0x000fe200078e02ea */
[----:B------:R-:W-:Y:S01]  /*6250*/  IABS R238, R7 ;  /* 0x0000000700ee7213 */ /* 0x000fe20000000000 */
[----:B------:R-:W-:Y:S02]  /*6260*/  IMAD.MOV R239, RZ, RZ, -R239 ;  /* 0x000000ffffef7224 */ /* 0x000fe400078e0aef */
[----:B-1----:R-:W-:Y:S02]  /*6270*/  VIADD R7, R3, 0xf1 ;  /* 0x000000f103077836 */ /* 0x002fe40000000000 */
[----:B------:R-:W-:-:S03]  /*6280*/  IMAD.HI.U32 R240, R6, R235, RZ ;  /* 0x000000eb06f07227 */ /* 0x000fc600078e00ff */
[----:B------:R1:W-:Y:S01]  /*6290*/  STL [R1+0x1110], R7 ;  /* 0x0011100701007387 */ /* 0x0003e20000100800 */
[----:B------:R-:W-:Y:S02]  /*62a0*/  IMAD.MOV R127, RZ, RZ, -R127 ;  /* 0x000000ffff7f7224 */ /* 0x000fe400078e0a7f */
[C---:B------:R-:W-:Y:S01]  /*62b0*/  IMAD R236, R5.reuse, R239, R236 ;  /* 0x000000ef05ec7224 */ /* 0x040fe200078e02ec */
[----:B------:R-:W-:Y:S01]  /*62c0*/  IABS R239, R7 ;  /* 0x0000000700ef7213 */ /* 0x000fe20000000000 */
[----:B------:R-:W-:Y:S02]  /*62d0*/  IMAD.MOV R240, RZ, RZ, -R240 ;  /* 0x000000fffff07224 */ /* 0x000fe400078e0af0 */
[----:B------:R-:W-:Y:S02]  /*62e0*/  IMAD R237, R5, R127, R237 ;  /* 0x0000007f05ed7224 */ /* 0x000fe400078e02ed */
[C---:B------:R-:W-:Y:S02]  /*62f0*/  VIADD R8, R3.reuse, 0xf2 ;  /* 0x000000f203087836 */ /* 0x040fe40000000000 */
[----:B-1----:R-:W-:-:S02]  /*6300*/  VIADD R7, R3, 0xf3 ;  /* 0x000000f303077836 */ /* 0x002fc40000000000 */
[C---:B------:R-:W-:Y:S01]  /*6310*/  IMAD.HI.U32 R127, R6.reuse, R238, RZ ;  /* 0x000000ee067f7227 */ /* 0x040fe200078e00ff */
[----:B------:R-:W-:Y:S02]  /*6320*/  STL [R1+0x1108], R8 ;  /* 0x0011080801007387 */ /* 0x000fe40000100800 */
[----:B------:R-:W-:Y:S01]  /*6330*/  IABS R241, R7 ;  /* 0x0000000700f17213 */ /* 0x000fe20000000000 */
[----:B------:R-:W-:Y:S01]  /*6340*/  IMAD R235, R5, R240, R235 ;  /* 0x000000f005eb7224 */ /* 0x000fe200078e02eb */
[----:B------:R-:W-:Y:S01]  /*6350*/  IABS R240, R8 ;  /* 0x0000000800f07213 */ /* 0x000fe20000000000 */
[----:B------:R-:W-:Y:S01]  /*6360*/  IMAD.HI.U32 R242, R6, R239, RZ ;  /* 0x000000ef06f27227 */ /* 0x000fe200078e00ff */
[----:B------:R-:W-:Y:S03]  /*6370*/  STL [R1+0x1104], R7 ;  /* 0x0011040701007387 */ /* 0x000fe60000100800 */
[----:B------:R-:W-:Y:S01]  /*6380*/  IMAD.MOV R127, RZ, RZ, -R127 ;  /* 0x000000ffff7f7224 */ /* 0x000fe200078e0a7f */
[----:B------:R1:W-:Y:S01]  /*6390*/  STL [R1+0x1094], R2 ;  /* 0x0010940201007387 */ /* 0x0003e20000100800 */
[----:B------:R-:W-:-:S02]  /*63a0*/  IMAD.MOV R242, RZ, RZ, -R242 ;  /* 0x000000fffff27224 */ /* 0x000fc400078e0af2 */
[----:B------:R-:W-:Y:S02]  /*63b0*/  IMAD R238, R5, R127, R238 ;  /* 0x0000007f05ee7224 */ /* 0x000fe400078e02ee */
[----:B------:R-:W-:-:S04]  /*63c0*/  IMAD.HI.U32 R127, R6, R240, RZ ;  /* 0x000000f0067f7227 */ /* 0x000fc800078e00ff */
[----:B------:R-:W-:-:S04]  /*63d0*/  IMAD.HI.U32 R243, R6, R241, RZ ;  /* 0x000000f106f37227 */ /* 0x000fc800078e00ff */
[----:B-1----:R-:W-:Y:S02]  /*63e0*/  VIADD R2, R3, 0xf4 ;  /* 0x000000f403027836 */ /* 0x002fe40000000000 */
[----:B------:R-:W-:Y:S02]  /*63f0*/  IMAD R239, R5, R242, R239 ;  /* 0x000000f205ef7224 */ /* 0x000fe400078e02ef */
[----:B------:R-:W-:Y:S01]  /*6400*/  IMAD.HI.U32 R244, R244, R4, RZ ;  /* 0x00000004f4f47227 */ /* 0x000fe200078e00ff */
[----:B------:R1:W-:Y:S01]  /*6410*/  STL [R1+0x10f8], R2 ;  /* 0x0010f80201007387 */ /* 0x0003e20000100800 */
[----:B------:R-:W-:Y:S02]  /*6420*/  IABS R242, R2 ;  /* 0x0000000200f27213 */ /* 0x000fe40000000000 */
[----:B------:R-:W-:Y:S01]  /*6430*/  IMAD.MOV R127, RZ, RZ, -R127 ;  /* 0x000000ffff7f7224 */ /* 0x000fe200078e0a7f */
[----:B------:R-:W2:Y:S01]  /*6440*/  LDL.LU R7, [R1+0x24] ;  /* 0x0000240001077983 */ /* 0x000ea20000300800 */
[----:B------:R-:W-:-:S02]  /*6450*/  IMAD.MOV R243, RZ, RZ, -R243 ;  /* 0x000000fffff37224 */ /* 0x000fc400078e0af3 */
[----:B------:R-:W-:Y:S02]  /*6460*/  IMAD.MOV R244, RZ, RZ, -R244 ;  /* 0x000000fffff47224 */ /* 0x000fe400078e0af4 */
[----:B------:R-:W-:Y:S02]  /*6470*/  IMAD R240, R5, R127, R240 ;  /* 0x0000007f05f07224 */ /* 0x000fe400078e02f0 */
[----:B-1----:R-:W-:Y:S02]  /*6480*/  VIADD R2, R3, 0xf5 ;  /* 0x000000f503027836 */ /* 0x002fe40000000000 */
[----:B------:R-:W-:Y:S02]  /*6490*/  IMAD R241, R5, R243, R241 ;  /* 0x000000f305f17224 */ /* 0x000fe400078e02f1 */
[C---:B------:R-:W-:Y:S01]  /*64a0*/  VIADD R247, R3.reuse, 0xf6 ;  /* 0x000000f603f77836 */ /* 0x040fe20000000000 */
[----:B------:R-:W-:Y:S01]  /*64b0*/  IABS R243, R2 ;  /* 0x0000000200f37213 */ /* 0x000fe20000000000 */
[----:B------:R-:W-:Y:S01]  /*64c0*/  IMAD.HI.U32 R127, R6, R242, RZ ;  /* 0x000000f2067f7227 */ /* 0x000fe200078e00ff */
[----:B------:R1:W-:Y:S03]  /*64d0*/  STL [R1+0x10e8], R2 ;  /* 0x0010e80201007387 */ /* 0x0003e60000100800 */
[----:B------:R-:W-:-:S02]  /*64e0*/  VIADD R245, R3, 0xf7 ;  /* 0x000000f703f57836 */ /* 0x000fc40000000000 */
[----:B------:R-:W-:Y:S02]  /*64f0*/  VIADD R246, R3, 0xf8 ;  /* 0x000000f803f67836 */ /* 0x000fe40000000000 */
[----:B------:R-:W-:Y:S01]  /*6500*/  IMAD R4, R126, R244, R4 ;  /* 0x000000f47e047224 */ /* 0x000fe200078e0204 */
[----:B------:R-:W-:Y:S01]  /*6510*/  IABS R244, R247 ;  /* 0x000000f700f47213 */ /* 0x000fe20000000000 */
[----:B-1----:R-:W3:Y:S01]  /*6520*/  LDL.LU R2, [R1+0x20] ;  /* 0x0000200001027983 */ /* 0x002ee20000300800 */
[----:B------:R-:W-:-:S03]  /*6530*/  IMAD.MOV R127, RZ, RZ, -R127 ;  /* 0x000000ffff7f7224 */ /* 0x000fc600078e0a7f */
[----:B------:R-:W4:Y:S04]  /*6540*/  LDL.LU R8, [R1+0x1c] ;  /* 0x00001c0001087983 */ /* 0x000f280000300800 */
[----:B------:R1:W-:Y:S01]  /*6550*/  STL [R1+0x10e4], R247 ;  /* 0x0010e4f701007387 */ /* 0x0003e20000100800 */
[----:B------:R-:W-:-:S03]  /*6560*/  IMAD R242, R5, R127, R242 ;  /* 0x0000007f05f27224 */ /* 0x000fc600078e02f2 */
[----:B------:R-:W4:Y:S01]  /*6570*/  LDL.LU R10, [R1+0x18] ;  /* 0x00001800010a7983 */ /* 0x000f220000300800 */
[----:B------:R-:W-:-:S03]  /*6580*/  ISETP.GT.U32.AND P0, PT, R126, R4, PT ;  /* 0x000000047e00720c */ /* 0x000fc60003f04070 */
[----:B------:R1:W-:Y:S02]  /*6590*/  STL [R1+0x10dc], R245 ;  /* 0x0010dcf501007387 */ /* 0x0003e40000100800 */
[C---:B-1----:R-:W-:Y:S02]  /*65a0*/  IMAD.HI.U32 R247, R6.reuse, R243, RZ ;  /* 0x000000f306f77227 */ /* 0x042fe400078e00ff */
[----:B------:R1:W-:Y:S02]  /*65b0*/  STL [R1+0x10d8], R246 ;  /* 0x0010d8f601007387 */ /* 0x0003e40000100800 */
[----:B------:R-:W-:Y:S02]  /*65c0*/  IMAD.MOV R127, RZ, RZ, -R247 ;  /* 0x000000ffff7f7224 */ /* 0x000fe400078e0af7 */
[----:B------:R-:W-:Y:S01]  /*65d0*/  IMAD.HI.U32 R247, R6, R244, RZ ;  /* 0x000000f406f77227 */ /* 0x000fe200078e00ff */
[----:B------:R-:W-:-:S03]  /*65e0*/  IABS R245, R245 ;  /* 0x000000f500f57213 */ /* 0x000fc60000000000 */
[C---:B------:R-:W-:Y:S01]  /*65f0*/  IMAD R243, R5.reuse, R127, R243 ;  /* 0x0000007f05f37224 */ /* 0x040fe200078e02f3 */
[----:B------:R-:W-:Y:S01]  /*6600*/  @!P0 IADD3 R4, R4, -R126, RZ ;  /* 0x8000007e04048210 */ /* 0x000fe20007ffe0ff */
[----:B------:R-:W-:Y:S01]  /*6610*/  IMAD.MOV R127, RZ, RZ, -R247 ;  /* 0x000000ffff7f7224 */ /* 0x000fe200078e0af7 */
[----:B-1----:R-:W-:Y:S01]  /*6620*/  IABS R246, R246 ;  /* 0x000000f600f67213 */ /* 0x002fe20000000000 */
[----:B------:R-:W-:Y:S01]  /*6630*/  IMAD.HI.U32 R248, R6, R245, RZ ;  /* 0x000000f506f87227 */ /* 0x000fe200078e00ff */
[----:B------:R-:W-:Y:S02]  /*6640*/  ISETP.GT.U32.AND P0, PT, R5, R0, PT ;  /* 0x000000000500720c */ /* 0x000fe40003f04070 */
[----:B------:R-:W-:Y:S01]  /*6650*/  ISETP.GT.U32.AND P4, PT, R126, R4, PT ;  /* 0x000000047e00720c */ /* 0x000fe20003f84070 */
[----:B------:R-:W-:-:S04]  /*6660*/  IMAD.HI.U32 R249, R6, R246, RZ ;  /* 0x000000f606f97227 */ /* 0x000fc800078e00ff */
[----:B------:R-:W-:Y:S02]  /*6670*/  IMAD.MOV R247, RZ, RZ, -R248 ;  /* 0x000000fffff77224 */ /* 0x000fe400078e0af8 */
[----:B------:R-:W-:Y:S02]  /*6680*/  IMAD.MOV R248, RZ, RZ, -R249 ;  /* 0x000000fffff87224 */ /* 0x000fe400078e0af9 */
[----:B------:R-:W4:Y:S01]  /*6690*/  LDL.LU R249, [R1+0xc] ;  /* 0x00000c0001f97983 */ /* 0x000f220000300800 */
[----:B------:R-:W-:-:S03]  /*66a0*/  IMAD R244, R5, R127, R244 ;  /* 0x0000007f05f47224 */ /* 0x000fc600078e02f4 */
[----:B------:R-:W4:Y:S01]  /*66b0*/  LDL.LU R127, [R1+0x10] ;  /* 0x00001000017f7983 */ /* 0x000f220000300800 */
[----:B------:R-:W-:-:S03]  /*66c0*/  IMAD R246, R5, R248, R246 ;  /* 0x000000f805f67224 */ /* 0x000fc600078e02f6 */
[----:B------:R-:W4:Y:S01]  /*66d0*/  LDL.LU R248, [R1+0x14] ;  /* 0x0000140001f87983 */ /* 0x000f220000300800 */
[----:B------:R-:W-:Y:S02]  /*66e0*/  @!P0 IMAD.IADD R0, R0, 0x1, -R5 ;  /* 0x0000000100008824 */ /* 0x000fe400078e0a05 */
[----:B------:R-:W-:Y:S02]  /*66f0*/  IMAD R245, R5, R247, R245 ;  /* 0x000000f705f57224 */ /* 0x000fe400078e02f5 */
[----:B------:R-:W-:-:S05]  /*6700*/  VIADD R247, R3, 0xf9 ;  /* 0x000000f903f77836 */ /* 0x000fca0000000000 */
[----:B------:R-:W-:Y:S01]  /*6710*/  STL [R1+0x10c4], R247 ;  /* 0x0010c4f701007387 */ /* 0x000fe20000100800 */
[----:B--2---:R-:W-:-:S13]  /*6720*/  ISETP.GT.U32.AND P1, PT, R5, R7, PT ;  /* 0x000000070500720c */ /* 0x004fda0003f24070 */
[----:B------:R-:W-:Y:S01]  /*6730*/  @!P1 IMAD.IADD R7, R7, 0x1, -R5 ;  /* 0x0000000107079824 */ /* 0x000fe200078e0a05 */
[C---:B---3--:R-:W-:Y:S02]  /*6740*/  ISETP.GT.U32.AND P6, PT, R5.reuse, R2, PT ;  /* 0x000000020500720c */ /* 0x048fe40003fc4070 */
[C---:B----4-:R-:W-:Y:S02]  /*6750*/  ISETP.GT.U32.AND P2, PT, R5.reuse, R8, PT ;  /* 0x000000080500720c */ /* 0x050fe40003f44070 */
[----:B------:R-:W-:-:S09]  /*6760*/  ISETP.GT.U32.AND P3, PT, R5, R10, PT ;  /* 0x0000000a0500720c */ /* 0x000fd20003f64070 */
[--C-:B------:R-:W-:Y:S01]  /*6770*/  @!P6 IMAD.IADD R2, R2, 0x1, -R5.reuse ;  /* 0x000000010202e824 */ /* 0x100fe200078e0a05 */
[C---:B------:R-:W-:Y:S01]  /*6780*/  ISETP.GT.U32.AND P1, PT, R5.reuse, R252, PT ;  /* 0x000000fc0500720c */ /* 0x040fe20003f24070 */
[--C-:B------:R-:W-:Y:S02]  /*6790*/  @!P2 IMAD.IADD R8, R8, 0x1, -R5.reuse ;  /* 0x000000010808a824 */ /* 0x100fe400078e0a05 */
[----:B------:R-:W-:Y:S01]  /*67a0*/  @!P3 IMAD.IADD R10, R10, 0x1, -R5 ;  /* 0x000000010a0ab824 */ /* 0x000fe200078e0a05 */
[C---:B------:R-:W-:Y:S02]  /*67b0*/  ISETP.GT.U32.AND P3, PT, R5.reuse, R7, PT ;  /* 0x000000070500720c */ /* 0x040fe40003f64070 */
[C---:B------:R-:W-:Y:S02]  /*67c0*/  ISETP.GT.U32.AND P5, PT, R5.reuse, R127, PT ;  /* 0x0000007f0500720c */ /* 0x040fe40003fa4070 */
[----:B------:R-:W-:-:S11]  /*67d0*/  ISETP.GT.U32.AND P0, PT, R5, R249, PT ;  /* 0x000000f90500720c */ /* 0x000fd60003f04070 */
[--C-:B------:R-:W-:Y:S01]  /*67e0*/  @!P5 IMAD.IADD R127, R127, 0x1, -R5.reuse ;  /* 0x000000017f7fd824 */ /* 0x100fe200078e0a05 */
[----:B------:R-:W-:Y:S02]  /*67f0*/  ISETP.GT.U32.AND P5, PT, R5, R2, PT ;  /* 0x000000020500720c */ /* 0x000fe40003fa4070 */
[----:B------:R-:W-:Y:S01]  /*6800*/  @!P0 IADD3 R249, R249, -R5, RZ ;  /* 0x80000005f9f98210 */ /* 0x000fe20007ffe0ff */
[--C-:B------:R-:W-:Y:S01]  /*6810*/  @!P1 IMAD.IADD R252, R252, 0x1, -R5.reuse ;  /* 0x00000001fcfc9824 */ /* 0x100fe200078e0a05 */
[----:B------:R-:W-:Y:S01]  /*6820*/  ISETP.GT.U32.AND P0, PT, R5, R8, PT ;  /* 0x000000080500720c */ /* 0x000fe20003f04070 */
[----:B------:R-:W-:Y:S01]  /*6830*/  @!P3 IMAD.IADD R7, R7, 0x1, -R5 ;  /* 0x000000010707b824 */ /* 0x000fe200078e0a05 */
[----:B------:R-:W-:-:S04]  /*6840*/  ISETP.GT.U32.AND P1, PT, R5, R10, PT ;  /* 0x0000000a0500720c */ /* 0x000fc80003f24070 */
[----:B------:R1:W-:Y:S03]  /*6850*/  STL [R1+0x24], R7 ;  /* 0x0000240701007387 */ /* 0x0003e60000100800 */
[--C-:B------:R-:W-:Y:S01]  /*6860*/  @!P5 IMAD.IADD R2, R2, 0x1, -R5.reuse ;  /* 0x000000010202d824 */ /* 0x100fe200078e0a05 */
[----:B-1----:R-:W2:Y:S04]  /*6870*/  LDL.LU R7, [R1+0x14e8] ;  /* 0x0014e80001077983 */ /* 0x002ea80000300800 */
[----:B------:R1:W-:Y:S01]  /*6880*/  STL [R1+0x20], R2 ;  /* 0x0000200201007387 */ /* 0x0003e20000100800 */
[--C-:B------:R-:W-:Y:S02]  /*6890*/  @!P0 IMAD.IADD R8, R8, 0x1, -R5.reuse ;  /* 0x0000000108088824 */ /* 0x100fe400078e0a05 */
[----:B------:R-:W-:Y:S01]  /*68a0*/  @!P1 IMAD.IADD R10, R10, 0x1, -R5 ;  /* 0x000000010a0a9824 */ /* 0x000fe200078e0a05 */
[----:B-1----:R-:W3:Y:S04]  /*68b0*/  LDL.LU R2, [R1+0x14e4] ;  /* 0x0014e40001027983 */ /* 0x002ee80000300800 */
[----:B------:R1:W-:Y:S04]  /*68c0*/  STL [R1+0x1c], R8 ;  /* 0x00001c0801007387 */ /* 0x0003e80000100800 */
[----:B-1----:R-:W4:Y:S04]  /*68d0*/  LDL.LU R8, [R1+0x14e0] ;  /* 0x0014e00001087983 */ /* 0x002f280000300800 */
[----:B------:R1:W-:Y:S04]  /*68e0*/  STL [R1+0x18], R10 ;  /* 0x0000180a01007387 */ /* 0x0003e80000100800 */
[----:B-1----:R-:W4:Y:S01]  /*68f0*/  LDL.LU R10, [R1+0x14dc] ;  /* 0x0014dc00010a7983 */ /* 0x002f220000300800 */
[----:B------:R-:W-:Y:S01]  /*6900*/  @!P4 IMAD.IADD R4, R4, 0x1, -R126 ;  /* 0x000000010404c824 */ /* 0x000fe200078e0a7e */
[----:B------:R-:W-:-:S02]  /*6910*/  ISETP.GT.U32.AND P4, PT, R5, R248, PT ;  /* 0x000000f80500720c */ /* 0x000fc40003f84070 */
[C---:B------:R-:W-:Y:S02]  /*6920*/  ISETP.GT.U32.AND P2, PT, R5.reuse, R250, PT ;  /* 0x000000fa0500720c */ /* 0x040fe40003f44070 */
[----:B------:R-:W-:-:S09]  /*6930*/  ISETP.GT.U32.AND P6, PT, R5, R251, PT ;  /* 0x000000fb0500720c */ /* 0x000fd20003fc4070 */
[--C-:B------:R-:W-:Y:S01]  /*6940*/  @!P4 IMAD.IADD R248, R248, 0x1, -R5.reuse ;  /* 0x00000001f8f8c824 */ /* 0x100fe200078e0a05 */
[----:B------:R-:W-:Y:S01]  /*6950*/  ISETP.GT.U32.AND P4, PT, R5, R0, PT ;  /* 0x000000000500720c */ /* 0x000fe20003f84070 */
[----:B------:R-:W-:-:S03]  /*6960*/  @!P2 IMAD.IADD R250, R250, 0x1, -R5 ;  /* 0x00000001fafaa824 */ /* 0x000fc600078e0a05 */
[C---:B------:R-:W-:Y:S02]  /*6970*/  ISETP.GT.U32.AND P2, PT, R5.reuse, R248, PT ;  /* 0x000000f80500720c */ /* 0x040fe40003f44070 */
[C---:B------:R-:W-:Y:S02]  /*6980*/  ISETP.GT.U32.AND P3, PT, R5.reuse, R127, PT ;  /* 0x0000007f0500720c */ /* 0x040fe40003f64070 */
[----:B------:R-:W-:-:S05]  /*6990*/  ISETP.GT.U32.AND P5, PT, R5, R252, PT ;  /* 0x000000fc0500720c */ /* 0x000fca0003fa4070 */
[--C-:B------:R-:W-:Y:S01]  /*69a0*/  @!P4 IMAD.IADD R0, R0, 0x1, -R5.reuse ;  /* 0x000000010000c824 */ /* 0x100fe200078e0a05 */
[----:B------:R-:W-:Y:S01]  /*69b0*/  ISETP.GT.U32.AND P4, PT, R5, R249, PT ;  /* 0x000000f90500720c */ /* 0x000fe20003f84070 */
[--C-:B------:R-:W-:Y:S02]  /*69c0*/  @!P6 IMAD.IADD R251, R251, 0x1, -R5.reuse ;  /* 0x00000001fbfbe824 */ /* 0x100fe400078e0a05 */
[--C-:B------:R-:W-:Y:S02]  /*69d0*/  @!P2 IMAD.IADD R248, R248, 0x1, -R5.reuse ;  /* 0x00000001f8f8a824 */ /* 0x100fe400078e0a05 */
[--C-:B------:R-:W-:Y:S01]  /*69e0*/  @!P3 IMAD.IADD R127, R127, 0x1, -R5.reuse ;  /* 0x000000017f7fb824 */ /* 0x100fe200078e0a05 */
[----:B------:R-:W-:Y:S01]  /*69f0*/  ISETP.GT.U32.AND P0, PT, R5, R251, PT ;  /* 0x000000fb0500720c */ /* 0x000fe20003f04070 */
[----:B------:R-:W-:-:S06]  /*6a00*/  @!P5 IMAD.IADD R252, R252, 0x1, -R5 ;  /* 0x00000001fcfcd824 */ /* 0x000fcc00078e0a05 */
[----:B------:R-:W-:Y:S01]  /*6a10*/  @!P4 IMAD.IADD R249, R249, 0x1, -R5 ;  /* 0x00000001f9f9c824 */ /* 0x000fe200078e0a05 */
[C---:B------:R-:W-:Y:S02]  /*6a20*/  ISETP.GT.U32.AND P4, PT, R5.reuse, R9, PT ;  /* 0x000000090500720c */ /* 0x040fe40003f84070 */
[----:B------:R-:W-:-:S03]  /*6a30*/  ISETP.GT.U32.AND P6, PT, R5, R250, PT ;  /* 0x000000fa0500720c */ /* 0x000fc60003fc4070 */
[----:B------:R-:W-:Y:S02]  /*6a40*/  @!P0 IADD3 R251, R251, -R5, RZ ;  /* 0x80000005fbfb8210 */ /* 0x000fe40007ffe0ff */
[----:B------:R-:W-:-:S06]  /*6a50*/  ISETP.GT.U32.AND P0, PT, R5, R11, PT ;  /* 0x0000000b0500720c */ /* 0x000fcc0003f04070 */
[--C-:B------:R-:W-:Y:S01]  /*6a60*/  @!P4 IMAD.IADD R9, R9, 0x1, -R5.reuse ;  /* 0x000000010909c824 */ /* 0x100fe200078e0a05 */
[C---:B------:R-:W-:Y:S01]  /*6a70*/  ISETP.GT.U32.AND P4, PT, R5.reuse, R16, PT ;  /* 0x000000100500720c */ /* 0x040fe20003f84070 */
[----:B------:R-:W-:Y:S01]  /*6a80*/  @!P6 IMAD.IADD R250, R250, 0x1, -R5 ;  /* 0x00000001fafae824 */ /* 0x000fe200078e0a05 */
[----:B------:R-:W-:-:S04]  /*6a90*/  ISETP.GT.U32.AND P6, PT, R5, R12, PT ;  /* 0x0000000c0500720c */ /* 0x000fc80003fc4070 */
[----:B------:R-:W-:Y:S01]  /*6aa0*/  @!P0 IMAD.IADD R11, R11, 0x1, -R5 ;  /* 0x000000010b0b8824 */ /* 0x000fe200078e0a05 */
[----:B------:R-:W-:-:S06]  /*6ab0*/  ISETP.GT.U32.AND P0, PT, R5, R18, PT ;  /* 0x000000120500720c */ /* 0x000fcc0003f04070 */
[--C-:B------:R-:W-:Y:S02]  /*6ac0*/  @!P4 IMAD.IADD R16, R16, 0x1, -R5.reuse ;  /* 0x000000011010c824 */ /* 0x100fe400078e0a05 */
[----:B------:R-:W-:-:S05]  /*6ad0*/  @!P6 IMAD.IADD R12, R12, 0x1, -R5 ;  /* 0x000000010c0ce824 */ /* 0x000fca00078e0a05 */
[----:B------:R-:W-:Y:S01]  /*6ae0*/  @!P0 IMAD.IADD R18, R18, 0x1, -R5 ;  /* 0x0000000112128824 */ /* 0x000fe200078e0a05 */
[----:B------:R-:W-:-:S13]  /*6af0*/  ISETP.GT.U32.AND P0, PT, R5, R12, PT ;  /* 0x0000000c0500720c */ /* 0x000fda0003f04070 */
[----:B------:R-:W-:Y:S01]  /*6b00*/  @!P0 IMAD.IADD R12, R12, 0x1, -R5 ;  /* 0x000000010c0c8824 */ /* 0x000fe200078e0a05 */
[----:B------:R-:W-:-:S13]  /*6b10*/  ISETP.GT.U32.AND P0, PT, R5, R19, PT ;  /* 0x000000130500720c */ /* 0x000fda0003f04070 */
[----:B------:R-:W-:Y:S01]  /*6b20*/  @!P0 IMAD.IADD R19, R19, 0x1, -R5 ;  /* 0x0000000113138824 */ /* 0x000fe200078e0a05 */
[----:B------:R-:W-:-:S13]  /*6b30*/  ISETP.GT.U32.AND P0, PT, R5, R26, PT ;  /* 0x0000001a0500720c */ /* 0x000fda0003f04070 */
[----:B------:R-:W-:Y:S01]  /*6b40*/  @!P0 IMAD.IADD R26, R26, 0x1, -R5 ;  /* 0x000000011a1a8824 */ /* 0x000fe200078e0a05 */
[C---:B--2---:R-:W-:Y:S02]  /*6b50*/  ISETP.GT.U32.AND P2, PT, R5.reuse, R7, PT ;  /* 0x000000070500720c */ /* 0x044fe40003f44070 */
[----:B---3--:R-:W-:-:S11]  /*6b60*/  ISETP.GT.U32.AND P1, PT, R5, R2, PT ;  /* 0x000000020500720c */ /* 0x008fd60003f24070 */
[--C-:B------:R-:W-:Y:S01]  /*6b70*/  @!P2 IMAD.IADD R7, R7, 0x1, -R5.reuse ;  /* 0x000000010707a824 */ /* 0x100fe200078e0a05 */
[C---:B------:R-:W-:Y:S02]  /*6b80*/  ISETP.GT.U32.AND P2, PT, R5.reuse, R14, PT ;  /* 0x0000000e0500720c */ /* 0x040fe40003f44070 */
[C---:B----4-:R-:W-:Y:S01]  /*6b90*/  ISETP.GT.U32.AND P3, PT, R5.reuse, R8, PT ;  /* 0x000000080500720c */ /* 0x050fe20003f64070 */
[----:B------:R-:W-:Y:S01]  /*6ba0*/  @!P1 IMAD.IADD R2, R2, 0x1, -R5 ;  /* 0x0000000102029824 */ /* 0x000fe200078e0a05 */
[C---:B------:R-:W-:Y:S02]  /*6bb0*/  ISETP.GT.U32.AND P1, PT, R5.reuse, R13, PT ;  /* 0x0000000d0500720c */ /* 0x040fe40003f24070 */
[----:B------:R-:W-:-:S09]  /*6bc0*/  ISETP.GT.U32.AND P5, PT, R5, R10, PT ;  /* 0x0000000a0500720c */ /* 0x000fd20003fa4070 */
[--C-:B------:R-:W-:Y:S01]  /*6bd0*/  @!P3 IMAD.IADD R8, R8, 0x1, -R5.reuse ;  /* 0x000000010808b824 */ /* 0x100fe200078e0a05 */
[----:B------:R-:W-:Y:S01]  /*6be0*/  ISETP.GT.U32.AND P3, PT, R5, R15, PT ;  /* 0x0000000f0500720c */ /* 0x000fe20003f64070 */
[--C-:B------:R-:W-:Y:S01]  /*6bf0*/  @!P1 IMAD.IADD R13, R13, 0x1, -R5.reuse ;  /* 0x000000010d0d9824 */ /* 0x100fe200078e0a05 */
[C---:B------:R-:W-:Y:S01]  /*6c00*/  ISETP.GT.U32.AND P1, PT, R5.reuse, R7, PT ;  /* 0x000000070500720c */ /* 0x040fe20003f24070 */
[--C-:B------:R-:W-:Y:S01]  /*6c10*/  @!P2 IMAD.IADD R14, R14, 0x1, -R5.reuse ;  /* 0x000000010e0ea824 */ /* 0x100fe200078e0a05 */
[C---:B------:R-:W-:Y:S01]  /*6c20*/  ISETP.GT.U32.AND P2, PT, R5.reuse, R8, PT ;  /* 0x000000080500720c */ /* 0x040fe20003f44070 */
[----:B------:R-:W-:Y:S01]  /*6c30*/  @!P5 IMAD.IADD R10, R10, 0x1, -R5 ;  /* 0x000000010a0ad824 */ /* 0x000fe200078e0a05 */
[----:B------:R-:W-:-:S07]  /*6c40*/  ISETP.GT.U32.AND P5, PT, R5, R17, PT ;  /* 0x000000110500720c */ /* 0x000fce0003fa4070 */
[--C-:B------:R-:W-:Y:S01]  /*6c50*/  @!P3 IMAD.IADD R15, R15, 0x1, -R5.reuse ;  /* 0x000000010f0fb824 */ /* 0x100fe200078e0a05 */
[----:B------:R-:W-:Y:S01]  /*6c60*/  ISETP.GT.U32.AND P3, PT, R5, R9, PT ;  /* 0x000000090500720c */ /* 0x000fe20003f64070 */
[--C-:B------:R-:W-:Y:S01]  /*6c70*/  @!P1 IMAD.IADD R7, R7, 0x1, -R5.reuse ;  /* 0x0000000107079824 */ /* 0x100fe200078e0a05 */
[C---:B------:R-:W-:Y:S01]  /*6c80*/  ISETP.GT.U32.AND P4, PT, R5.reuse, R10, PT ;  /* 0x0000000a0500720c */ /* 0x040fe20003f84070 */
[----:B------:R-:W-:Y:S01]  /*6c90*/  @!P2 IMAD.IADD R8, R8, 0x1, -R5 ;  /* 0x000000010808a824 */ /* 0x000fe200078e0a05 */
[C---:B------:R-:W-:Y:S02]  /*6ca0*/  ISETP.GT.U32.AND P1, PT, R5.reuse, R13, PT ;  /* 0x0000000d0500720c */ /* 0x040fe40003f24070 */
[----:B------:R-:W-:Y:S02]  /*6cb0*/  ISETP.GT.U32.AND P2, PT, R5, R14, PT ;  /* 0x0000000e0500720c */ /* 0x000fe40003f44070 */
[----:B------:R-:W-:Y:S02]  /*6cc0*/  @!P5 IADD3 R17, R17, -R5, RZ ;  /* 0x800000051111d210 */ /* 0x000fe40007ffe0ff */
[----:B------:R-:W-:-:S03]  /*6cd0*/  ISETP.GT.U32.AND P5, PT, R5, R11, PT ;  /* 0x0000000b0500720c */ /* 0x000fc60003fa4070 */
[--C-:B------:R-:W-:Y:S01]  /*6ce0*/  @!P3 IMAD.IADD R9, R9, 0x1, -R5.reuse ;  /* 0x000000010909b824 */ /* 0x100fe200078e0a05 */
[C---:B------:R-:W-:Y:S01]  /*6cf0*/  ISETP.GT.U32.AND P6, PT, R5.reuse, R2, PT ;  /* 0x000000020500720c */ /* 0x040fe20003fc4070 */
[--C-:B------:R-:W-:Y:S01]  /*6d00*/  @!P4 IMAD.IADD R10, R10, 0x1, -R5.reuse ;  /* 0x000000010a0ac824 */ /* 0x100fe200078e0a05 */
[----:B------:R-:W-:Y:S01]  /*6d10*/  ISETP.GT.U32.AND P3, PT, R5, R15, PT ;  /* 0x0000000f0500720c */ /* 0x000fe20003f64070 */
[--C-:B------:R-:W-:Y:S01]  /*6d20*/  @!P1 IMAD.IADD R13, R13, 0x1, -R5.reuse ;  /* 0x000000010d0d9824 */ /* 0x100fe200078e0a05 */
[C---:B------:R-:W-:Y:S01]  /*6d30*/  ISETP.GT.U32.AND P4, PT, R5.reuse, R16, PT ;  /* 0x000000100500720c */ /* 0x040fe20003f84070 */
[----:B------:R-:W-:Y:S01]  /*6d40*/  @!P2 IMAD.IADD R14, R14, 0x1, -R5 ;  /* 0x000000010e0ea824 */ /* 0x000fe200078e0a05 */
[----:B------:R-:W-:-:S03]  /*6d50*/  ISETP.GT.U32.AND P1, PT, R5, R20, PT ;  /* 0x000000140500720c */ /* 0x000fc60003f24070 */
[--C-:B------:R-:W-:Y:S01]  /*6d60*/  @!P5 IMAD.IADD R11, R11, 0x1, -R5.reuse ;  /* 0x000000010b0bd824 */ /* 0x100fe200078e0a05 */
[C---:B------:R-:W-:Y:S02]  /*6d70*/  ISETP.GT.U32.AND P5, PT, R5.reuse, R17, PT ;  /* 0x000000110500720c */ /* 0x040fe40003fa4070 */
[C---:B------:R-:W-:Y:S01]  /*6d80*/  ISETP.GT.U32.AND P2, PT, R5.reuse, R21, PT ;  /* 0x000000150500720c */ /* 0x040fe20003f44070 */
[--C-:B------:R-:W-:Y:S01]  /*6d90*/  @!P6 IMAD.IADD R2, R2, 0x1, -R5.reuse ;  /* 0x000000010202e824 */ /* 0x100fe200078e0a05 */
[----:B------:R-:W-:Y:S01]  /*6da0*/  ISETP.GT.U32.AND P6, PT, R5, R18, PT ;  /* 0x000000120500720c */ /* 0x000fe20003fc4070 */
[--C-:B------:R-:W-:Y:S01]  /*6db0*/  @!P3 IMAD.IADD R15, R15, 0x1, -R5.reuse ;  /* 0x000000010f0fb824 */ /* 0x100fe200078e0a05 */
[C---:B------:R-:W-:Y:S02]  /*6dc0*/  ISETP.GT.U32.AND P3, PT, R5.reuse, R22, PT ;  /* 0x000000160500720c */ /* 0x040fe40003f64070 */
[----:B------:R-:W-:Y:S01]  /*6dd0*/  @!P4 IADD3 R16, R16, -R5, RZ ;  /* 0x800000051010c210 */ /* 0x000fe20007ffe0ff */
[----:B------:R-:W-:Y:S01]  /*6de0*/  @!P1 IMAD.IADD R20, R20, 0x1, -R5 ;  /* 0x0000000114149824 */ /* 0x000fe200078e0a05 */
[----:B------:R-:W-:-:S03]  /*6df0*/  ISETP.GT.U32.AND P4, PT, R5, R23, PT ;  /* 0x000000170500720c */ /* 0x000fc60003f84070 */
[--C-:B------:R-:W-:Y:S01]  /*6e00*/  @!P5 IMAD.IADD R17, R17, 0x1, -R5.reuse ;  /* 0x000000011111d824 */ /* 0x100fe200078e0a05 */
[----:B------:R-:W-:Y:S01]  /*6e10*/  ISETP.GT.U32.AND P5, PT, R5, R24, PT ;  /* 0x000000180500720c */ /* 0x000fe20003fa4070 */
[--C-:B------:R-:W-:Y:S01]  /*6e20*/  @!P2 IMAD.IADD R21, R21, 0x1, -R5.reuse ;  /* 0x000000011515a824 */ /* 0x100fe200078e0a05 */
[C---:B------:R-:W-:Y:S02]  /*6e30*/  ISETP.GT.U32.AND P1, PT, R5.reuse, R27, PT ;  /* 0x0000001b0500720c */ /* 0x040fe40003f24070 */
[C---:B------:R-:W-:Y:S01]  /*6e40*/  ISETP.GT.U32.AND P2, PT, R5.reuse, R28, PT ;  /* 0x0000001c0500720c */ /* 0x040fe20003f44070 */
[--C-:B------:R-:W-:Y:S01]  /*6e50*/  @!P6 IMAD.IADD R18, R18, 0x1, -R5.reuse ;  /* 0x000000011212e824 */ /* 0x100fe200078e0a05 */
[C---:B------:R-:W-:Y:S01]  /*6e60*/  ISETP.GT.U32.AND P6, PT, R5.reuse, R25, PT ;  /* 0x000000190500720c */ /* 0x040fe20003fc4070 */
[--C-:B------:R-:W-:Y:S01]  /*6e70*/  @!P3 IMAD.IADD R22, R22, 0x1, -R5.reuse ;  /* 0x000000011616b824 */ /* 0x100fe200078e0a05 */
[----:B------:R-:W-:Y:S01]  /*6e80*/  ISETP.GT.U32.AND P3, PT, R5, R29, PT ;  /* 0x0000001d0500720c */ /* 0x000fe20003f64070 */
[----:B------:R-:W-:Y:S01]  /*6e90*/  @!P4 IMAD.IADD R23, R23, 0x1, -R5 ;  /* 0x000000011717c824 */ /* 0x000fe200078e0a05 */
[----:B------:R-:W-:-:S03]  /*6ea0*/  ISETP.GT.U32.AND P4, PT, R5, R30, PT ;  /* 0x0000001e0500720c */ /* 0x000fc60003f84070 */
[--C-:B------:R-:W-:Y:S01]  /*6eb0*/  @!P5 IMAD.IADD R24, R24, 0x1, -R5.reuse ;  /* 0x000000011818d824 */ /* 0x100fe200078e0a05 */
[----:B------:R-:W-:Y:S01]  /*6ec0*/  ISETP.GT.U32.AND P5, PT, R5, R31, PT ;  /* 0x0000001f0500720c */ /* 0x000fe20003fa4070 */
[--C-:B------:R-:W-:Y:S01]  /*6ed0*/  @!P1 IMAD.IADD R27, R27, 0x1, -R5.reuse ;  /* 0x000000011b1b9824 */ /* 0x100fe200078e0a05 */
[C---:B------:R-:W-:Y:S01]  /*6ee0*/  ISETP.GT.U32.AND P1, PT, R5.reuse, R21, PT ;  /* 0x000000150500720c */ /* 0x040fe20003f24070 */
[--C-:B------:R-:W-:Y:S01]  /*6ef0*/  @!P2 IMAD.IADD R28, R28, 0x1, -R5.reuse ;  /* 0x000000011c1ca824 */ /* 0x100fe200078e0a05 */
[----:B------:R-:W-:Y:S01]  /*6f00*/  ISETP.GT.U32.AND P2, PT, R5, R22, PT ;  /* 0x000000160500720c */ /* 0x000fe20003f44070 */
[--C-:B------:R-:W-:Y:S01]  /*6f10*/  @!P6 IMAD.IADD R25, R25, 0x1, -R5.reuse ;  /* 0x000000011919e824 */ /* 0x100fe200078e0a05 */
[----:B------:R-:W-:Y:S02]  /*6f20*/  ISETP.GT.U32.AND P0, PT, R5, R20, PT ;  /* 0x000000140500720c */ /* 0x000fe40003f04070 */
[----:B------:R-:W-:Y:S01]  /*6f30*/  @!P3 IADD3 R29, R29, -R5, RZ ;  /* 0x800000051d1db210 */ /* 0x000fe20007ffe0ff */
[----:B------:R-:W-:Y:S01]  /*6f40*/  @!P4 IMAD.IADD R30, R30, 0x1, -R5 ;  /* 0x000000011e1ec824 */ /* 0x000fe200078e0a05 */
[----:B------:R-:W-:-:S02]  /*6f50*/  ISETP.GT.U32.AND P3, PT, R5, R23, PT ;  /* 0x000000170500720c */ /* 0x000fc40003f64070 */
[----:B------:R-:W-:Y:S01]  /*6f60*/  ISETP.GT.U32.AND P4, PT, R5, R24, PT ;  /* 0x000000180500720c */ /* 0x000fe20003f84070 */
[--C-:B------:R-:W-:Y:S01]  /*6f70*/  @!P5 IMAD.IADD R31, R31, 0x1, -R5.reuse ;  /* 0x000000011f1fd824 */ /* 0x100fe200078e0a05 */
[----:B------:R-:W-:Y:S01]  /*6f80*/  ISETP.GT.U32.AND P5, PT, R5, R25, PT ;  /* 0x000000190500720c */ /* 0x000fe20003fa4070 */
[--C-:B------:R-:W-:Y:S01]  /*6f90*/  @!P1 IMAD.IADD R21, R21, 0x1, -R5.reuse ;  /* 0x0000000115159824 */ /* 0x100fe200078e0a05 */
[C---:B------:R-:W-:Y:S01]  /*6fa0*/  ISETP.GT.U32.AND P1, PT, R5.reuse, R27, PT ;  /* 0x0000001b0500720c */ /* 0x040fe20003f24070 */
[--C-:B------:R-:W-:Y:S01]  /*6fb0*/  @!P2 IMAD.IADD R22, R22, 0x1, -R5.reuse ;  /* 0x000000011616a824 */ /* 0x100fe200078e0a05 */
[C---:B------:R-:W-:Y:S01]  /*6fc0*/  ISETP.GT.U32.AND P2, PT, R5.reuse, R28, PT ;  /* 0x0000001c0500720c */ /* 0x040fe20003f44070 */
[--C-:B------:R-:W-:Y:S01]  /*6fd0*/  @!P0 IMAD.IADD R20, R20, 0x1, -R5.reuse ;  /* 0x0000000114148824 */ /* 0x100fe200078e0a05 */
[C---:B------:R-:W-:Y:S02]  /*6fe0*/  ISETP.GT.U32.AND P6, PT, R5.reuse, R19, PT ;  /* 0x000000130500720c */ /* 0x040fe40003fc4070 */
[----:B------:R-:W-:Y:S01]  /*6ff0*/  ISETP.GT.U32.AND P0, PT, R5, R26, PT ;  /* 0x0000001a0500720c */ /* 0x000fe20003f04070 */
[--C-:B------:R-:W-:Y:S01]  /*7000*/  @!P3 IMAD.IADD R23, R23, 0x1, -R5.reuse ;  /* 0x000000011717b824 */ /* 0x100fe200078e0a05 */
[C---:B------:R-:W-:Y:S01]  /*7010*/  ISETP.GT.U32.AND P3, PT, R5.reuse, R29, PT ;  /* 0x0000001d0500720c */ /* 0x040fe20003f64070 */
[--C-:B------:R-:W-:Y:S01]  /*7020*/  @!P4 IMAD.IADD R24, R24, 0x1, -R5.reuse ;  /* 0x000000011818c824 */ /* 0x100fe200078e0a05 */
[----:B------:R-:W-:Y:S01]  /*7030*/  ISETP.GT.U32.AND P4, PT, R5, R30, PT ;  /* 0x0000001e0500720c */ /* 0x000fe20003f84070 */
[--C-:B------:R-:W-:Y:S01]  /*7040*/  @!P5 IMAD.IADD R25, R25, 0x1, -R5.reuse ;  /* 0x000000011919d824 */ /* 0x100fe200078e0a05 */
[----:B------:R-:W-:Y:S01]  /*7050*/  ISETP.GT.U32.AND P5, PT, R5, R32, PT ;  /* 0x000000200500720c */ /* 0x000fe20003fa4070 */
[----:B------:R-:W-:Y:S01]  /*7060*/  @!P1 IMAD.IADD R27, R27, 0x1, -R5 ;  /* 0x000000011b1b9824 */ /* 0x000fe200078e0a05 */
[----:B------:R-:W-:-:S02]  /*7070*/  ISETP.GT.U32.AND P1, PT, R5, R34, PT ;  /* 0x000000220500720c */ /* 0x000fc40003f24070 */
[----:B------:R-:W-:Y:S02]  /*7080*/  @!P2 IADD3 R28, R28, -R5, RZ ;  /* 0x800000051c1ca210 */ /* 0x000fe40007ffe0ff */
[----:B------:R-:W-:Y:S01]  /*7090*/  ISETP.GT.U32.AND P2, PT, R5, R35, PT ;  /* 0x000000230500720c */ /* 0x000fe20003f44070 */
[--C-:B------:R-:W-:Y:S01]  /*70a0*/  @!P6 IMAD.IADD R19, R19, 0x1, -R5.reuse ;  /* 0x000000011313e824 */ /* 0x100fe200078e0a05 */
[C---:B------:R-:W-:Y:S01]  /*70b0*/  ISETP.GT.U32.AND P6, PT, R5.reuse, R31, PT ;  /* 0x0000001f0500720c */ /* 0x040fe20003fc4070 */
[--C-:B------:R-:W-:Y:S01]  /*70c0*/  @!P0 IMAD.IADD R26, R26, 0x1, -R5.reuse ;  /* 0x000000011a1a8824 */ /* 0x100fe200078e0a05 */
[----:B------:R-:W-:Y:S01]  /*70d0*/  ISETP.GT.U32.AND P0, PT, R5, R33, PT ;  /* 0x000000210500720c */ /* 0x000fe20003f04070 */
[--C-:B------:R-:W-:Y:S01]  /*70e0*/  @!P3 IMAD.IADD R29, R29, 0x1, -R5.reuse ;  /* 0x000000011d1db824 */ /* 0x100fe200078e0a05 */
[C---:B------:R-:W-:Y:S01]  /*70f0*/  ISETP.GT.U32.AND P3, PT, R5.reuse, R36, PT ;  /* 0x000000240500720c */ /* 0x040fe20003f64070 */
[--C-:B------:R-:W-:Y:S01]  /*7100*/  @!P4 IMAD.IADD R30, R30, 0x1, -R5.reuse ;  /* 0x000000011e1ec824 */ /* 0x100fe200078e0a05 */
[C---:B------:R-:W-:Y:S01]  /*7110*/  ISETP.GT.U32.AND P4, PT, R5.reuse, R37, PT ;  /* 0x000000250500720c */ /* 0x040fe20003f84070 */
[--C-:B------:R-:W-:Y:S01]  /*7120*/  @!P5 IMAD.IADD R32, R32, 0x1, -R5.reuse ;  /* 0x000000012020d824 */ /* 0x100fe200078e0a05 */
[C---:B------:R-:W-:Y:S01]  /*7130*/  ISETP.GT.U32.AND P5, PT, R5.reuse, R39, PT ;  /* 0x000000270500720c */ /* 0x040fe20003fa4070 */
[--C-:B------:R-:W-:Y:S01]  /*7140*/  @!P1 IMAD.IADD R34, R34, 0x1, -R5.reuse ;  /* 0x0000000122229824 */ /* 0x100fe200078e0a05 */
[----:B------:R-:W-:Y:S01]  /*7150*/  ISETP.GT.U32.AND P1, PT, R5, R41, PT ;  /* 0x000000290500720c */ /* 0x000fe20003f24070 */
[--C-:B------:R-:W-:Y:S01]  /*7160*/  @!P2 IMAD.IADD R35, R35, 0x1, -R5.reuse ;  /* 0x000000012323a824 */ /* 0x100fe200078e0a05 */
[----:B------:R-:W-:Y:S01]  /*7170*/  ISETP.GT.U32.AND P2, PT, R5, R42, PT ;  /* 0x0000002a0500720c */ /* 0x000fe20003f44070 */
[--C-:B------:R-:W-:Y:S01]  /*7180*/  @!P6 IMAD.IADD R31, R31, 0x1, -R5.reuse ;  /* 0x000000011f1fe824 */ /* 0x100fe200078e0a05 */
        /* <DEDUP_REMOVED lines=9> */
[----:B------:R-:W-:Y:S01]  /*7220*/  @!P1 IADD3 R41, R41, -R5, RZ ;  /* 0x8000000529299210 */ /* 0x000fe20007ffe0ff */
[--C-:B------:R-:W-:Y:S01]  /*7230*/  @!P2 IMAD.IADD R42, R42, 0x1, -R5.reuse ;  /* 0x000000012a2aa824 */ /* 0x100fe200078e0a05 */
[C---:B------:R-:W-:Y:S02]  /*7240*/  ISETP.GT.U32.AND P1, PT, R5.reuse, R35, PT ;  /* 0x000000230500720c */ /* 0x040fe40003f24070 */
[C---:B------:R-:W-:Y:S01]  /*7250*/  ISETP.GT.U32.AND P2, PT, R5.reuse, R36, PT ;  /* 0x000000240500720c */ /* 0x040fe20003f44070 */
[--C-:B------:R-:W-:Y:S02]  /*7260*/  @!P6 IMAD.IADD R38, R38, 0x1, -R5.reuse ;  /* 0x000000012626e824 */ /* 0x100fe400078e0a05 */
        /* <DEDUP_REMOVED lines=8> */
[--C-:B------:R-:W-:Y:S01]  /*72f0*/  @!P1 IMAD.IADD R35, R35, 0x1, -R5.reuse ;  /* 0x0000000123239824 */ /* 0x100fe200078e0a05 */
[C---:B------:R-:W-:Y:S01]  /*7300*/  ISETP.GT.U32.AND P1, PT, R5.reuse, R41, PT ;  /* 0x000000290500720c */ /* 0x040fe20003f24070 */
[----:B------:R-:W-:Y:S01]  /*7310*/  @!P2 IMAD.IADD R36, R36, 0x1, -R5 ;  /* 0x000000012424a824 */ /* 0x000fe200078e0a05 */
[----:B------:R-:W-:-:S02]  /*7320*/  ISETP.GT.U32.AND P2, PT, R5, R42, PT ;  /* 0x0000002a0500720c */ /* 0x000fc40003f44070 */
[C---:B------:R-:W-:Y:S01]  /*7330*/  ISETP.GT.U32.AND P6, PT, R5.reuse, R32, PT ;  /* 0x000000200500720c */ /* 0x040fe20003fc4070 */
        /* <DEDUP_REMOVED lines=40> */
[----:B------:R-:W-:-:S02]  /*75c0*/  @!P6 IMAD.IADD R51, R51, 0x1, -R5 ;  /* 0x000000013333e824 */ /* 0x000fc400078e0a05 */
[----:B------:R-:W-:Y:S02]  /*75d0*/  @!P0 IADD3 R54, R54, -R5, RZ ;  /* 0x8000000536368210 */ /* 0x000fe40007ffe0ff */
        /* <DEDUP_REMOVED lines=15> */
[----:B------:R-:W-:Y:S02]  /*76d0*/  ISETP.GT.U32.AND P3, PT, R5, R58, PT ;  /* 0x0000003a0500720c */ /* 0x000fe40003f64070 */
[----:B------:R-:W-:Y:S01]  /*76e0*/  @!P4 IADD3 R52, R52, -R5, RZ ;  /* 0x800000053434c210 */ /* 0x000fe20007ffe0ff */
        /* <DEDUP_REMOVED lines=29> */
[----:B------:R-:W-:Y:S01]  /*78c0*/  @!P5 IMAD.IADD R67, R67, 0x1, -R5 ;  /* 0x000000014343d824 */ /* 0x000fe200078e0a05 */
[----:B------:R-:W-:-:S02]  /*78d0*/  ISETP.GT.U32.AND P5, PT, R5, R61, PT ;  /* 0x0000003d0500720c */ /* 0x000fc40003fa4070 */
[----:B------:R-:W-:Y:S01]  /*78e0*/  @!P6 IADD3 R64, R64, -R5, RZ ;  /* 0x800000054040e210 */ /* 0x000fe20007ffe0ff */
        /* <DEDUP_REMOVED lines=12> */
[----:B------:R-:W-:Y:S02]  /*79b0*/  ISETP.GT.U32.AND P5, PT, R5, R67, PT ;  /* 0x000000430500720c */ /* 0x000fe40003fa4070 */
[----:B------:R-:W-:Y:S01]  /*79c0*/  @!P1 IADD3 R63, R63, -R5, RZ ;  /* 0x800000053f3f9210 */ /* 0x000fe20007ffe0ff */
[--C-:B------:R-:W-:Y:S01]  /*79d0*/  @!P2 IMAD.IADD R64, R64, 0x1, -R5.reuse ;  /* 0x000000014040a824 */ /* 0x100fe200078e0a05 */
[C---:B------:R-:W-:Y:S02]  /*79e0*/  ISETP.GT.U32.AND P1, PT, R5.reuse, R69, PT ;  /* 0x000000450500720c */ /* 0x040fe40003f24070 */
        /* <DEDUP_REMOVED lines=27> */
[C---:B------:R-:W-:Y:S02]  /*7ba0*/  ISETP.GT.U32.AND P1, PT, R5.reuse, R83, PT ;  /* 0x000000530500720c */ /* 0x040fe40003f24070 */
[----:B------:R-:W-:Y:S01]  /*7bb0*/  ISETP.GT.U32.AND P2, PT, R5, R72, PT ;  /* 0x000000480500720c */ /* 0x000fe20003f44070 */
[--C-:B------:R-:W-:Y:S01]  /*7bc0*/  @!P0 IMAD.IADD R75, R75, 0x1, -R5.reuse ;  /* 0x000000014b4b8824 */ /* 0x100fe200078e0a05 */
[----:B------:R-:W-:Y:S01]  /*7bd0*/  ISETP.GT.U32.AND P0, PT, R5, R82, PT ;  /* 0x000000520500720c */ /* 0x000fe20003f04070 */
[--C-:B------:R-:W-:Y:S02]  /*7be0*/  @!P6 IMAD.IADD R77, R77, 0x1, -R5.reuse ;  /* 0x000000014d4de824 */ /* 0x100fe400078e0a05 */
        /* <DEDUP_REMOVED lines=10> */
[----:B------:R-:W-:Y:S01]  /*7c90*/  @!P0 IMAD.IADD R82, R82, 0x1, -R5 ;  /* 0x0000000152528824 */ /* 0x000fe200078e0a05 */
[----:B------:R-:W-:-:S03]  /*7ca0*/  ISETP.GT.U32.AND P0, PT, R5, R76, PT ;  /* 0x0000004c0500720c */ /* 0x000fc60003f04070 */
[----:B------:R-:W-:Y:S02]  /*7cb0*/  @!P3 IADD3 R73, R73, -R5, RZ ;  /* 0x800000054949b210 */ /* 0x000fe40007ffe0ff */
        /* <DEDUP_REMOVED lines=18> */
[----:B------:R-:W-:Y:S01]  /*7de0*/  @!P1 IMAD.IADD R84, R84, 0x1, -R5 ;  /* 0x0000000154549824 */ /* 0x000fe200078e0a05 */
[----:B------:R-:W-:-:S02]  /*7df0*/  ISETP.GT.U32.AND P1, PT, R5, R91, PT ;  /* 0x0000005b0500720c */ /* 0x000fc40003f24070 */
        /* <DEDUP_REMOVED lines=32> */
[----:B------:R-:W-:-:S02]  /*8000*/  @!P0 IMAD.IADD R96, R96, 0x1, -R5 ;  /* 0x0000000160608824 */ /* 0x000fc400078e0a05 */
        /* <DEDUP_REMOVED lines=9> */
[C---:B------:R-:W-:Y:S02]  /*80a0*/  ISETP.GT.U32.AND P1, PT, R5.reuse, R98, PT ;  /* 0x000000620500720c */ /* 0x040fe40003f24070 */
[----:B------:R-:W-:-:S02]  /*80b0*/  ISETP.GT.U32.AND P2, PT, R5, R99, PT ;  /* 0x000000630500720c */ /* 0x000fc40003f44070 */
[----:B------:R-:W-:Y:S01]  /*80c0*/  @!P6 IADD3 R84, R84, -R5, RZ ;  /* 0x800000055454e210 */ /* 0x000fe20007ffe0ff */
[--C-:B------:R-:W-:Y:S01]  /*80d0*/  @!P0 IMAD.IADD R90, R90, 0x1, -R5.reuse ;  /* 0x000000015a5a8824 */ /* 0x100fe200078e0a05 */
[----:B------:R-:W-:Y:S01]  /*80e0*/  ISETP.GT.U32.AND P6, PT, R5, R96, PT ;  /* 0x000000600500720c */ /* 0x000fe20003fc4070 */
[--C-:B------:R-:W-:Y:S01]  /*80f0*/  @!P3 IMAD.IADD R93, R93, 0x1, -R5.reuse ;  /* 0x000000015d5db824 */ /* 0x100fe200078e0a05 */
[C---:B------:R-:W-:Y:S01]  /*8100*/  ISETP.GT.U32.AND P0, PT, R5.reuse, R97, PT ;  /* 0x000000610500720c */ /* 0x040fe20003f04070 */
[--C-:B------:R-:W-:Y:S01]  /*8110*/  @!P4 IMAD.IADD R94, R94, 0x1, -R5.reuse ;  /* 0x000000015e5ec824 */ /* 0x100fe200078e0a05 */
[----:B------:R-:W-:Y:S02]  /*8120*/  ISETP.GT.U32.AND P3, PT, R5, R100, PT ;  /* 0x000000640500720c */ /* 0x000fe40003f64070 */
[----:B------:R-:W-:Y:S01]  /*8130*/  @!P5 IADD3 R95, R95, -R5, RZ ;  /* 0x800000055f5fd210 */ /* 0x000fe20007ffe0ff */
[----:B------:R-:W-:Y:S01]  /*8140*/  @!P1 IMAD.IADD R98, R98, 0x1, -R5 ;  /* 0x0000000162629824 */ /* 0x000fe200078e0a05 */
[----:B------:R-:W-:-:S02]  /*8150*/  ISETP.GT.U32.AND P4, PT, R5, R101, PT ;  /* 0x000000650500720c */ /* 0x000fc40003f84070 */
[----:B------:R-:W-:Y:S01]  /*8160*/  ISETP.GT.U32.AND P5, PT, R5, R102, PT ;  /* 0x000000660500720c */ /* 0x000fe20003fa4070 */
[--C-:B------:R-:W-:Y:S01]  /*8170*/  @!P2 IMAD.IADD R99, R99, 0x1, -R5.reuse ;  /* 0x000000016363a824 */ /* 0x100fe200078e0a05 */
[C---:B------:R-:W-:Y:S02]  /*8180*/  ISETP.GT.U32.AND P1, PT, R5.reuse, R105, PT ;  /* 0x000000690500720c */ /* 0x040fe40003f24070 */
        /* <DEDUP_REMOVED lines=15> */
[----:B------:R-:W-:-:S02]  /*8280*/  @!P6 IMAD.IADD R103, R103, 0x1, -R5 ;  /* 0x000000016767e824 */ /* 0x000fc400078e0a05 */
        /* <DEDUP_REMOVED lines=99> */
[----:B------:R-:W-:Y:S01]  /*88c0*/  ISETP.GT.U32.AND P3, PT, R5, R137, PT ;  /* 0x000000890500720c */ /* 0x000fe20003f64070 */
[--C-:B------:R-:W-:Y:S01]  /*88d0*/  @!P5 IMAD.IADD R133, R133, 0x1, -R5.reuse ;  /* 0x000000018585d824 */ /* 0x100fe200078e0a05 */
[----:B------:R-:W-:Y:S01]  /*88e0*/  ISETP.GT.U32.AND P4, PT, R5, R124, PT ;  /* 0x0000007c0500720c */ /* 0x000fe20003f84070 */
[--C-:B------:R-:W-:Y:S01]  /*88f0*/  @!P1 IMAD.IADD R135, R135, 0x1, -R5.reuse ;  /* 0x0000000187879824 */ /* 0x100fe200078e0a05 */
[C---:B------:R-:W-:Y:S01]  /*8900*/  ISETP.GT.U32.AND P5, PT, R5.reuse, R125, PT ;  /* 0x0000007d0500720c */ /* 0x040fe20003fa4070 */
[--C-:B------:R-:W-:Y:S01]  /*8910*/  @!P2 IMAD.IADD R136, R136, 0x1, -R5.reuse ;  /* 0x000000018888a824 */ /* 0x100fe200078e0a05 */
[C---:B------:R-:W-:Y:S02]  /*8920*/  ISETP.GT.U32.AND P1, PT, R5.reuse, R129, PT ;  /* 0x000000810500720c */ /* 0x040fe40003f24070 */
[----:B------:R-:W-:Y:S01]  /*8930*/  ISETP.GT.U32.AND P2, PT, R5, R130, PT ;  /* 0x000000820500720c */ /* 0x000fe20003f44070 */
[----:B------:R-:W-:-:S02]  /*8940*/  @!P6 IMAD.IADD R131, R131, 0x1, -R5 ;  /* 0x000000018383e824 */ /* 0x000fc400078e0a05 */
[--C-:B------:R-:W-:Y:S01]  /*8950*/  @!P0 IMAD.IADD R134, R134, 0x1, -R5.reuse ;  /* 0x0000000186868824 */ /* 0x100fe200078e0a05 */
[----:B------:R-:W-:Y:S01]  /*8960*/  ISETP.GT.U32.AND P0, PT, R5, R128, PT ;  /* 0x000000800500720c */ /* 0x000fe20003f04070 */
[--C-:B------:R-:W-:Y:S01]  /*8970*/  @!P3 IMAD.IADD R137, R137, 0x1, -R5.reuse ;  /* 0x000000018989b824 */ /* 0x100fe200078e0a05 */
[C---:B------:R-:W-:Y:S01]  /*8980*/  ISETP.GT.U32.AND P3, PT, R5.reuse, R131, PT ;  /* 0x000000830500720c */ /* 0x040fe20003f64070 */
[--C-:B------:R-:W-:Y:S01]  /*8990*/  @!P4 IMAD.IADD R124, R124, 0x1, -R5.reuse ;  /* 0x000000017c7cc824 */ /* 0x100fe200078e0a05 */
[----:B------:R-:W-:Y:S01]  /*89a0*/  ISETP.GT.U32.AND P6, PT, R5, R123, PT ;  /* 0x0000007b0500720c */ /* 0x000fe20003fc4070 */
[--C-:B------:R-:W-:Y:S01]  /*89b0*/  @!P5 IMAD.IADD R125, R125, 0x1, -R5.reuse ;  /* 0x000000017d7dd824 */ /* 0x100fe200078e0a05 */
[C---:B------:R-:W-:Y:S02]  /*89c0*/  ISETP.GT.U32.AND P4, PT, R5.reuse, R132, PT ;  /* 0x000000840500720c */ /* 0x040fe40003f84070 */
[----:B------:R-:W-:Y:S02]  /*89d0*/  ISETP.GT.U32.AND P5, PT, R5, R133, PT ;  /* 0x000000850500720c */ /* 0x000fe40003fa4070 */
[----:B------:R-:W-:Y:S01]  /*89e0*/  @!P1 IADD3 R129, R129, -R5, RZ ;  /* 0x8000000581819210 */ /* 0x000fe20007ffe0ff */
[----:B------:R-:W-:Y:S01]  /*89f0*/  @!P2 IMAD.IADD R130, R130, 0x1, -R5 ;  /* 0x000000018282a824 */ /* 0x000fe200078e0a05 */
[----:B------:R-:W-:-:S02]  /*8a00*/  ISETP.GT.U32.AND P1, PT, R5, R135, PT ;  /* 0x000000870500720c */ /* 0x000fc40003f24070 */
        /* <DEDUP_REMOVED lines=27> */
[C---:B------:R-:W-:Y:S02]  /*8bc0*/  ISETP.GT.U32.AND P1, PT, R5.reuse, R149, PT ;  /* 0x000000950500720c */ /* 0x040fe40003f24070 */
[----:B------:R-:W-:Y:S01]  /*8bd0*/  ISETP.GT.U32.AND P2, PT, R5, R150, PT ;  /* 0x000000960500720c */ /* 0x000fe20003f44070 */
[--C-:B------:R-:W-:Y:S01]  /*8be0*/  @!P0 IMAD.IADD R141, R141, 0x1, -R5.reuse ;  /* 0x000000018d8d8824 */ /* 0x100fe200078e0a05 */
[----:B------:R-:W-:Y:S01]  /*8bf0*/  ISETP.GT.U32.AND P0, PT, R5, R148, PT ;  /* 0x000000940500720c */ /* 0x000fe20003f04070 */
[--C-:B------:R-:W-:Y:S01]  /*8c00*/  @!P3 IMAD.IADD R145, R145, 0x1, -R5.reuse ;  /* 0x000000019191b824 */ /* 0x100fe200078e0a05 */
[----:B------:R-:W-:Y:S01]  /*8c10*/  ISETP.GT.U32.AND P3, PT, R5, R139, PT ;  /* 0x0000008b0500720c */ /* 0x000fe20003f64070 */
[----:B------:R-:W-:-:S02]  /*8c20*/  @!P6 IMAD.IADD R144, R144, 0x1, -R5 ;  /* 0x000000019090e824 */ /* 0x000fc400078e0a05 */
        /* <DEDUP_REMOVED lines=9> */
[----:B------:R-:W-:Y:S02]  /*8cc0*/  ISETP.GT.U32.AND P0, PT, R5, R142, PT ;  /* 0x0000008e0500720c */ /* 0x000fe40003f04070 */
[----:B------:R-:W-:-:S02]  /*8cd0*/  @!P3 IADD3 R139, R139, -R5, RZ ;  /* 0x800000058b8bb210 */ /* 0x000fc40007ffe0ff */
        /* <DEDUP_REMOVED lines=35> */
[----:B------:R-:W-:Y:S01]  /*8f10*/  @!P2 IMAD.IADD R158, R158, 0x1, -R5 ;  /* 0x000000019e9ea824 */ /* 0x000fe200078e0a05 */
[----:B------:R-:W-:-:S02]  /*8f20*/  ISETP.GT.U32.AND P1, PT, R5, R163, PT ;  /* 0x000000a30500720c */ /* 0x000fc40003f24070 */
        /* <DEDUP_REMOVED lines=10> */
[----:B------:R-:W-:Y:S01]  /*8fd0*/  STL [R1+0x14], R248 ;  /* 0x000014f801007387 */ /* 0x000fe20000100800 */
[--C-:B------:R-:W-:Y:S01]  /*8fe0*/  @!P1 IMAD.IADD R163, R163, 0x1, -R5.reuse ;  /* 0x00000001a3a39824 */ /* 0x100fe200078e0a05 */
[C---:B------:R-:W-:Y:S01]  /*8ff0*/  ISETP.GT.U32.AND P1, PT, R5.reuse, R157, PT ;  /* 0x0000009d0500720c */ /* 0x040fe20003f24070 */
[----:B------:R-:W-:Y:S01]  /*9000*/  @!P2 IMAD.IADD R152, R152, 0x1, -R5 ;  /* 0x000000019898a824 */ /* 0x000fe200078e0a05 */
[----:B------:R1:W-:Y:S01]  /*9010*/  STL [R1+0x10], R127 ;  /* 0x0000107f01007387 */ /* 0x0003e20000100800 */
[----:B------:R-:W-:-:S03]  /*9020*/  ISETP.GT.U32.AND P2, PT, R5, R158, PT ;  /* 0x0000009e0500720c */ /* 0x000fc60003f44070 */
[----:B------:R-:W-:Y:S04]  /*9030*/  STL [R1+0xc], R249 ;  /* 0x00000cf901007387 */ /* 0x000fe80000100800 */
[----:B------:R-:W-:Y:S01]  /*9040*/  STL [R1+0x8], R252 ;  /* 0x000008fc01007387 */ /* 0x000fe20000100800 */
[----:B-1----:R-:W-:-:S03]  /*9050*/  VIADD R127, R3, 0xfa ;  /* 0x000000fa037f7836 */ /* 0x002fc60000000000 */
[----:B------:R-:W-:Y:S01]  /*9060*/  STL [R1+0x4], R251 ;  /* 0x000004fb01007387 */ /* 0x000fe20000100800 */
[----:B------:R-:W-:Y:S02]  /*9070*/  @!P0 IADD3 R162, R162, -R5, RZ ;  /* 0x80000005a2a28210 */ /* 0x000fe40007ffe0ff */
[----:B------:R-:W-:Y:S01]  /*9080*/  IABS R248, R127 ;  /* 0x0000007f00f87213 */ /* 0x000fe20000000000 */
[----:B------:R-:W-:Y:S01]  /*9090*/  STL [R1], R250 ;  /* 0x000000fa01007387 */ /* 0x000fe20000100800 */
[----:B------:R-:W-:-:S03]  /*90a0*/  ISETP.GT.U32.AND P0, PT, R5, R156, PT ;  /* 0x0000009c0500720c */ /* 0x000fc60003f04070 */
[----:B------:R1:W-:Y:S01]  /*90b0*/  STL [R1+0x10c0], R127 ;  /* 0x0010c07f01007387 */ /* 0x0003e20000100800 */
[--C-:B------:R-:W-:Y:S01]  /*90c0*/  @!P3 IMAD.IADD R153, R153, 0x1, -R5.reuse ;  /* 0x000000019999b824 */ /* 0x100fe200078e0a05 */
[----:B------:R-:W-:Y:S01]  /*90d0*/  ISETP.GT.U32.AND P3, PT, R5, R159, PT ;  /* 0x0000009f0500720c */ /* 0x000fe20003f64070 */
[--C-:B------:R-:W-:Y:S01]  /*90e0*/  @!P4 IMAD.IADD R154, R154, 0x1, -R5.reuse ;  /* 0x000000019a9ac824 */ /* 0x100fe200078e0a05 */
[----:B------:R-:W-:Y:S01]  /*90f0*/  IABS R247, R247 ;  /* 0x000000f700f77213 */ /* 0x000fe20000000000 */
[--C-:B------:R-:W-:Y:S02]  /*9100*/  @!P5 IMAD.IADD R155, R155, 0x1, -R5.reuse ;  /* 0x000000019b9bd824 */ /* 0x100fe400078e0a05 */
[----:B-1----:R-:W-:Y:S01]  /*9110*/  VIADD R127, R3, 0xfb ;  /* 0x000000fb037f7836 */ /* 0x002fe20000000000 */
[----:B------:R-:W-:Y:S01]  /*9120*/  ISETP.GT.U32.AND P4, PT, R5, R160, PT ;  /* 0x000000a00500720c */ /* 0x000fe20003f84070 */
[----:B------:R-:W-:Y:S01]  /*9130*/  @!P1 IMAD.IADD R157, R157, 0x1, -R5 ;  /* 0x000000019d9d9824 */ /* 0x000fe200078e0a05 */
[----:B------:R-:W-:-:S02]  /*9140*/  ISETP.GT.U32.AND P5, PT, R5, R161, PT ;  /* 0x000000a10500720c */ /* 0x000fc40003fa4070 */
[----:B------:R1:W-:Y:S01]  /*9150*/  STL [R1+0x10bc], R127 ;  /* 0x0010bc7f01007387 */ /* 0x0003e20000100800 */
[----:B------:R-:W-:Y:S01]  /*9160*/  IABS R249, R127 ;  /* 0x0000007f00f97213 */ /* 0x000fe20000000000 */
[----:B------:R-:W-:Y:S01]  /*9170*/  @!P2 IMAD.IADD R158, R158, 0x1, -R5 ;  /* 0x000000019e9ea824 */ /* 0x000fe200078e0a05 */
[C---:B------:R-:W-:Y:S01]  /*9180*/  ISETP.GT.U32.AND P1, PT, R5.reuse, R164, PT ;  /* 0x000000a40500720c */ /* 0x040fe20003f24070 */
[----:B------:R-:W-:Y:S01]  /*9190*/  IMAD.HI.U32 R126, R6, R247, RZ ;  /* 0x000000f7067e7227 */ /* 0x000fe200078e00ff */
[----:B------:R-:W-:-:S03]  /*91a0*/  ISETP.GT.U32.AND P2, PT, R5, R165, PT ;  /* 0x000000a50500720c */ /* 0x000fc60003f44070 */
[----:B-1----:R-:W-:Y:S01]  /*91b0*/  VIADD R127, R3, 0xfc ;  /* 0x000000fc037f7836 */ /* 0x002fe20000000000 */
[----:B------:R-:W-:Y:S01]  /*91c0*/  ISETP.GT.U32.AND P6, PT, R5, R151, PT ;  /* 0x000000970500720c */ /* 0x000fe20003fc4070 */
[----:B------:R-:W-:-:S03]  /*91d0*/  IMAD.MOV R126, RZ, RZ, -R126 ;  /* 0x000000ffff7e7224 */ /* 0x000fc600078e0a7e */
[----:B------:R1:W-:Y:S01]  /*91e0*/  STL [R1+0x10b8], R127 ;  /* 0x0010b87f01007387 */ /* 0x0003e20000100800 */
[----:B------:R-:W-:Y:S01]  /*91f0*/  IABS R250, R127 ;  /* 0x0000007f00fa7213 */ /* 0x000fe20000000000 */
[--C-:B------:R-:W-:Y:S01]  /*9200*/  @!P0 IMAD.IADD R156, R156, 0x1, -R5.reuse ;  /* 0x000000019c9c8824 */ /* 0x100fe200078e0a05 */
[----:B------:R-:W-:Y:S01]  /*9210*/  ISETP.GT.U32.AND P0, PT, R5, R162, PT ;  /* 0x000000a20500720c */ /* 0x000fe20003f04070 */
[----:B------:R-:W-:Y:S01]  /*9220*/  @!P3 IMAD.IADD R159, R159, 0x1, -R5 ;  /* 0x000000019f9fb824 */ /* 0x000fe200078e0a05 */
[----:B------:R-:W-:Y:S01]  /*9230*/  ISETP.GT.U32.AND P3, PT, R5, R166, PT ;  /* 0x000000a60500720c */ /* 0x000fe20003f64070 */
[----:B-1----:R-:W-:Y:S01]  /*9240*/  VIADD R127, R3, 0xfd ;  /* 0x000000fd037f7836 */ /* 0x002fe20000000000 */
[----:B------:R-:W-:Y:S01]  /*9250*/  @!P5 IADD3 R161, R161, -R5, RZ ;  /* 0x80000005a1a1d210 */ /* 0x000fe20007ffe0ff */
[C---:B------:R-:W-:Y:S01]  /*9260*/  IMAD R247, R5.reuse, R126, R247 ;  /* 0x0000007e05f77224 */ /* 0x040fe200078e02f7 */
[C---:B------:R-:W-:Y:S01]  /*9270*/  ISETP.GT.U32.AND P5, PT, R5.reuse, R168, PT ;  /* 0x000000a80500720c */ /* 0x040fe20003fa4070 */
[----:B------:R-:W-:Y:S01]  /*9280*/  @!P4 IMAD.IADD R160, R160, 0x1, -R5 ;  /* 0x00000001a0a0c824 */ /* 0x000fe200078e0a05 */
[----:B------:R1:W-:Y:S01]  /*9290*/  STL [R1+0x10b4], R127 ;  /* 0x0010b47f01007387 */ /* 0x0003e20000100800 */
[----:B------:R-:W-:Y:S01]  /*92a0*/  IABS R251, R127 ;  /* 0x0000007f00fb7213 */ /* 0x000fe20000000000 */
[----:B------:R-:W-:Y:S01]  /*92b0*/  IMAD.HI.U32 R126, R6, R248, RZ ;  /* 0x000000f8067e7227 */ /* 0x000fe200078e00ff */
[----:B------:R-:W-:-:S03]  /*92c0*/  ISETP.GT.U32.AND P4, PT, R5, R167, PT ;  /* 0x000000a70500720c */ /* 0x000fc60003f84070 */
[--C-:B------:R-:W-:Y:S01]  /*92d0*/  @!P1 IMAD.IADD R164, R164, 0x1, -R5.reuse ;  /* 0x00000001a4a49824 */ /* 0x100fe200078e0a05 */
[----:B------:R-:W-:Y:S01]  /*92e0*/  ISETP.GT.U32.AND P1, PT, R5, R171, PT ;  /* 0x000000ab0500720c */ /* 0x000fe20003f24070 */
[----:B-1----:R-:W-:Y:S02]  /*92f0*/  VIADD R127, R3, 0xfe ;  /* 0x000000fe037f7836 */ /* 0x002fe40000000000 */
[--C-:B------:R-:W-:Y:S01]  /*9300*/  @!P2 IMAD.IADD R165, R165, 0x1, -R5.reuse ;  /* 0x00000001a5a5a824 */ /* 0x100fe200078e0a05 */
[----:B------:R-:W-:Y:S01]  /*9310*/  ISETP.GT.U32.AND P2, PT, R5, R172, PT ;  /* 0x000000ac0500720c */ /* 0x000fe20003f44070 */
[----:B------:R-:W-:Y:S01]  /*9320*/  IMAD.MOV R126, RZ, RZ, -R126 ;  /* 0x000000ffff7e7224 */ /* 0x000fe200078e0a7e */
[----:B------:R1:W-:Y:S01]  /*9330*/  STL [R1+0x10b0], R127 ;  /* 0x0010b07f01007387 */ /* 0x0003e20000100800 */
[----:B------:R-:W-:Y:S01]  /*9340*/  IABS R252, R127 ;  /* 0x0000007f00fc7213 */ /* 0x000fe20000000000 */
[----:B------:R-:W-:Y:S01]  /*9350*/  @!P6 IMAD.IADD R151, R151, 0x1, -R5 ;  /* 0x000000019797e824 */ /* 0x000fe200078e0a05 */
[C---:B------:R-:W-:Y:S01]  /*9360*/  ISETP.GT.U32.AND P6, PT, R5.reuse, R163, PT ;  /* 0x000000a30500720c */ /* 0x040fe20003fc4070 */
[----:B------:R-:W-:-:S02]  /*9370*/  IMAD R248, R5, R126, R248 ;  /* 0x0000007e05f87224 */ /* 0x000fc400078e02f8 */
[----:B------:R-:W-:Y:S01]  /*9380*/  IMAD.HI.U32 R126, R6, R249, RZ ;  /* 0x000000f9067e7227 */ /* 0x000fe200078e00ff */
[----:B-1----:R-:W1:Y:S03]  /*9390*/  S2R R127, SR_TID.X ;  /* 0x00000000007f7919 */ /* 0x002e660000002100 */
[--C-:B------:R-:W-:Y:S01]  /*93a0*/  @!P0 IMAD.IADD R162, R162, 0x1, -R5.reuse ;  /* 0x00000001a2a28824 */ /* 0x100fe200078e0a05 */
[C---:B------:R-:W-:Y:S01]  /*93b0*/  ISETP.GT.U32.AND P0, PT, R5.reuse, R169, PT ;  /* 0x000000a90500720c */ /* 0x040fe20003f04070 */
[--C-:B------:R-:W-:Y:S01]  /*93c0*/  @!P3 IMAD.IADD R166, R166, 0x1, -R5.reuse ;  /* 0x00000001a6a6b824 */ /* 0x100fe200078e0a05 */
[----:B------:R-:W-:Y:S01]  /*93d0*/  ISETP.GT.U32.AND P3, PT, R5, R173, PT ;  /* 0x000000ad0500720c */ /* 0x000fe20003f64070 */
[----:B------:R-:W-:Y:S02]  /*93e0*/  IMAD.MOV R126, RZ, RZ, -R126 ;  /* 0x000000ffff7e7224 */ /* 0x000fe400078e0a7e */
[--C-:B------:R-:W-:Y:S01]  /*93f0*/  @!P4 IMAD.IADD R167, R167, 0x1, -R5.reuse ;  /* 0x00000001a7a7c824 */ /* 0x100fe200078e0a05 */
[C---:B------:R-:W-:Y:S01]  /*9400*/  ISETP.GT.U32.AND P4, PT, R5.reuse, R174, PT ;  /* 0x000000ae0500720c */ /* 0x040fe20003f84070 */
[--C-:B------:R-:W-:Y:S01]  /*9410*/  @!P5 IMAD.IADD R168, R168, 0x1, -R5.reuse ;  /* 0x00000001a8a8d824 */ /* 0x100fe200078e0a05 */
[----:B------:R-:W-:Y:S01]  /*9420*/  ISETP.GT.U32.AND P5, PT, R5, R175, PT ;  /* 0x000000af0500720c */ /* 0x000fe20003fa4070 */
[----:B------:R-:W-:Y:S01]  /*9430*/  @!P1 IMAD.IADD R171, R171, 0x1, -R5 ;  /* 0x00000001abab9824 */ /* 0x000fe200078e0a05 */
[C---:B------:R-:W-:Y:S01]  /*9440*/  ISETP.GT.U32.AND P1, PT, R5.reuse, R165, PT ;  /* 0x000000a50500720c */ /* 0x040fe20003f24070 */
[----:B------:R-:W-:-:S02]  /*9450*/  IMAD R249, R5, R126, R249 ;  /* 0x0000007e05f97224 */ /* 0x000fc400078e02f9 */
[----:B------:R-:W-:Y:S01]  /*9460*/  @!P2 IMAD.IADD R172, R172, 0x1, -R5 ;  /* 0x00000001acaca824 */ /* 0x000fe200078e0a05 */
[----:B------:R-:W-:Y:S01]  /*9470*/  ISETP.GT.U32.AND P2, PT, R5, R166, PT ;  /* 0x000000a60500720c */ /* 0x000fe20003f44070 */
[----:B------:R-:W-:-:S04]  /*9480*/  IMAD.HI.U32 R126, R6, R250, RZ ;  /* 0x000000fa067e7227 */ /* 0x000fc800078e00ff */
[--C-:B------:R-:W-:Y:S01]  /*9490*/  @!P6 IMAD.IADD R163, R163, 0x1, -R5.reuse ;  /* 0x00000001a3a3e824 */ /* 0x100fe200078e0a05 */
[----:B------:R-:W-:Y:S01]  /*94a0*/  ISETP.GT.U32.AND P6, PT, R5, R170, PT ;  /* 0x000000aa0500720c */ /* 0x000fe20003fc4070 */
[----:B------:R-:W-:Y:S02]  /*94b0*/  IMAD.MOV R126, RZ, RZ, -R126 ;  /* 0x000000ffff7e7224 */ /* 0x000fe400078e0a7e */
[--C-:B------:R-:W-:Y:S01]  /*94c0*/  @!P0 IMAD.IADD R169, R169, 0x1, -R5.reuse ;  /* 0x00000001a9a98824 */ /* 0x100fe200078e0a05 */
[C---:B------:R-:W-:Y:S01]  /*94d0*/  ISETP.GT.U32.AND P0, PT, R5.reuse, R176, PT ;  /* 0x000000b00500720c */ /* 0x040fe20003f04070 */
[----:B------:R-:W-:Y:S01]  /*94e0*/  IMAD R250, R5, R126, R250 ;  /* 0x0000007e05fa7224 */ /* 0x000fe200078e02fa */
[----:B------:R-:W-:Y:S01]  /*94f0*/  @!P3 IADD3 R173, R173, -R5, RZ ;  /* 0x80000005adadb210 */ /* 0x000fe20007ffe0ff */
[--C-:B------:R-:W-:Y:S01]  /*9500*/  @!P4 IMAD.IADD R174, R174, 0x1, -R5.reuse ;  /* 0x00000001aeaec824 */ /* 0x100fe200078e0a05 */
[----:B------:R-:W-:Y:S01]  /*9510*/  ISETP.GT.U32.AND P3, PT, R5, R167, PT ;  /* 0x000000a70500720c */ /* 0x000fe20003f64070 */
[----:B------:R-:W-:Y:S01]  /*9520*/  @!P5 IMAD.IADD R175, R175, 0x1, -R5 ;  /* 0x00000001afafd824 */ /* 0x000fe200078e0a05 */
[C---:B------:R-:W-:Y:S01]  /*9530*/  ISETP.GT.U32.AND P4, PT, R5.reuse, R168, PT ;  /* 0x000000a80500720c */ /* 0x040fe20003f84070 */
[----:B------:R-:W-:Y:S01]  /*9540*/  IMAD.HI.U32 R126, R6, R251, RZ ;  /* 0x000000fb067e7227 */ /* 0x000fe200078e00ff */
[----:B------:R-:W-:-:S03]  /*9550*/  ISETP.GT.U32.AND P5, PT, R5, R169, PT ;  /* 0x000000a90500720c */ /* 0x000fc60003fa4070 */
[----:B------:R-:W-:-:S04]  /*9560*/  IMAD.HI.U32 R6, R6, R252, RZ ;  /* 0x000000fc06067227 */ /* 0x000fc800078e00ff */
[--C-:B------:R-:W-:Y:S01]  /*9570*/  @!P1 IMAD.IADD R165, R165, 0x1, -R5.reuse ;  /* 0x00000001a5a59824 */ /* 0x100fe200078e0a05 */
[C---:B------:R-:W-:Y:S01]  /*9580*/  ISETP.GT.U32.AND P1, PT, R5.reuse, R171, PT ;  /* 0x000000ab0500720c */ /* 0x040fe20003f24070 */
[--C-:B------:R-:W-:Y:S01]  /*9590*/  @!P2 IMAD.IADD R166, R166, 0x1, -R5.reuse ;  /* 0x00000001a6a6a824 */ /* 0x100fe200078e0a05 */
[C---:B------:R-:W-:Y:S01]  /*95a0*/  ISETP.GT.U32.AND P2, PT, R5.reuse, R172, PT ;  /* 0x000000ac0500720c */ /* 0x040fe20003f44070 */
[----:B------:R-:W-:Y:S02]  /*95b0*/  IMAD.MOV R126, RZ, RZ, -R126 ;  /* 0x000000ffff7e7224 */ /* 0x000fe400078e0a7e */
[----:B------:R-:W-:Y:S02]  /*95c0*/  IMAD.MOV R6, RZ, RZ, -R6 ;  /* 0x000000ffff067224 */ /* 0x000fe400078e0a06 */
[----:B------:R-:W-:Y:S02]  /*95d0*/  @!P6 IMAD.IADD R170, R170, 0x1, -R5 ;  /* 0x00000001aaaae824 */ /* 0x000fe400078e0a05 */
[----:B------:R-:W-:Y:S01]  /*95e0*/  IMAD R251, R5, R126, R251 ;  /* 0x0000007e05fb7224 */ /* 0x000fe200078e02fb */
[----:B-1----:R-:W-:Y:S01]  /*95f0*/  LOP3.LUT R126, R127, 0x60, RZ, 0xc0, !PT ;  /* 0x000000607f7e7812 */ /* 0x002fe200078ec0ff */
[----:B------:R-:W-:-:S02]  /*9600*/  IMAD R252, R5, R6, R252 ;  /* 0x0000000605fc7224 */ /* 0x000fc400078e02fc */
[--C-:B------:R-:W-:Y:S01]  /*9610*/  @!P0 IMAD.IADD R176, R176, 0x1, -R5.reuse ;  /* 0x00000001b0b08824 */ /* 0x100fe200078e0a05 */
[----:B------:R-:W-:Y:S01]  /*9620*/  ISETP.GT.U32.AND P0, PT, R5, R170, PT ;  /* 0x000000aa0500720c */ /* 0x000fe20003f04070 */
[----:B------:R-:W-:Y:S01]  /*9630*/  IMAD.SHL.U32 R6, R127, 0x4, RZ ;  /* 0x000000047f067824 */ /* 0x000fe200078e00ff */
[----:B------:R-:W-:Y:S01]  /*9640*/  ISETP.GT.U32.AND P6, PT, R5, R164, PT ;  /* 0x000000a40500720c */ /* 0x000fe20003fc4070 */
[----:B------:R-:W2:Y:S01]  /*9650*/  LDL R127, [R1+0x1094] ;  /* 0x00109400017f7983 */ /* 0x000ea20000100800 */
[--C-:B------:R-:W-:Y:S01]  /*9660*/  @!P3 IMAD.IADD R167, R167, 0x1, -R5.reuse ;  /* 0x00000001a7a7b824 */ /* 0x100fe200078e0a05 */
[C---:B------:R-:W-:Y:S01]  /*9670*/  ISETP.GT.U32.AND P3, PT, R5.reuse, R173, PT ;  /* 0x000000ad0500720c */ /* 0x040fe20003f64070 */
[--C-:B------:R-:W-:Y:S01]  /*9680*/  @!P4 IMAD.IADD R168, R168, 0x1, -R5.reuse ;  /* 0x00000001a8a8c824 */ /* 0x100fe200078e0a05 */
[----:B------:R-:W-:Y:S01]  /*9690*/  ISETP.GT.U32.AND P4, PT, R5, R174, PT ;  /* 0x000000ae0500720c */ /* 0x000fe20003f84070 */
[----:B------:R-:W-:Y:S01]  /*96a0*/  @!P5 IMAD.IADD R169, R169, 0x1, -R5 ;  /* 0x00000001a9a9d824 */ /* 0x000fe200078e0a05 */
[----:B------:R-:W-:-:S02]  /*96b0*/  ISETP.GT.U32.AND P5, PT, R5, R175, PT ;  /* 0x000000af0500720c */ /* 0x000fc40003fa4070 */
[----:B------:R-:W-:Y:S02]  /*96c0*/  LOP3.LUT R6, R6, 0x7c, RZ, 0xc0, !PT ;  /* 0x0000007c06067812 */ /* 0x000fe400078ec0ff */
[----:B------:R-:W-:Y:S01]  /*96d0*/  @!P1 IADD3 R171, R171, -R5, RZ ;  /* 0x80000005abab9210 */ /* 0x000fe20007ffe0ff */
[--C-:B------:R-:W-:Y:S01]  /*96e0*/  @!P2 IMAD.IADD R172, R172, 0x1, -R5.reuse ;  /* 0x00000001acaca824 */ /* 0x100fe200078e0a05 */
[C---:B------:R-:W-:Y:S01]  /*96f0*/  ISETP.GT.U32.AND P1, PT, R5.reuse, R178, PT ;  /* 0x000000b20500720c */ /* 0x040fe20003f24070 */
[----:B------:R-:W-:Y:S01]  /*9700*/  IMAD R6, R126, 0x400, R6 ;  /* 0x000004007e067824 */ /* 0x000fe200078e0206 */
[C---:B------:R-:W-:Y:S01]  /*9710*/  ISETP.GT.U32.AND P2, PT, R5.reuse, R179, PT ;  /* 0x000000b30500720c */ /* 0x040fe20003f44070 */
[----:B------:R-:W3:Y:S01]  /*9720*/  LDL R126, [R1+0x1098] ;  /* 0x00109800017e7983 */ /* 0x000ee20000100800 */
        /* <DEDUP_REMOVED lines=28> */
[----:B------:R-:W-:Y:S01]  /*98f0*/  @!P0 IMAD.IADD R184, R184, 0x1, -R5 ;  /* 0x00000001b8b88824 */ /* 0x000fe200078e0a05 */
[----:B------:R-:W-:-:S02]  /*9900*/  ISETP.GT.U32.AND P0, PT, R5, R178, PT ;  /* 0x000000b20500720c */ /* 0x000fc40003f04070 */
[----:B------:R-:W-:Y:S01]  /*9910*/  @!P6 IADD3 R183, R183, -R5, RZ ;  /* 0x80000005b7b7e210 */ /* 0x000fe20007ffe0ff */
        /* <DEDUP_REMOVED lines=35> */
[----:B------:R-:W-:Y:S02]  /*9b50*/  @!P2 IADD3 R193, R193, -R5, RZ ;  /* 0x80000005c1c1a210 */ /* 0x000fe40007ffe0ff */
        /* <DEDUP_REMOVED lines=28> */
[----:B------:R-:W-:Y:S02]  /*9d20*/  ISETP.GT.U32.AND P6, PT, R5, R190, PT ;  /* 0x000000be0500720c */ /* 0x000fe40003fc4070 */
        /* <DEDUP_REMOVED lines=19> */
[C---:B------:R-:W-:Y:S02]  /*9e60*/  ISETP.GT.U32.AND P4, PT, R5.reuse, R210, PT ;  /* 0x000000d20500720c */ /* 0x040fe40003f84070 */
[----:B------:R-:W-:Y:S01]  /*9e70*/  @!P5 IADD3 R204, R204, -R5, RZ ;  /* 0x80000005ccccd210 */ /* 0x000fe20007ffe0ff */
[--C-:B------:R-:W-:Y:S01]  /*9e80*/  @!P1 IMAD.IADD R206, R206, 0x1, -R5.reuse ;  /* 0x00000001cece9824 */ /* 0x100fe200078e0a05 */
[----:B------:R-:W-:Y:S01]  /*9e90*/  ISETP.GT.U32.AND P5, PT, R5, R211, PT ;  /* 0x000000d30500720c */ /* 0x000fe20003fa4070 */
        /* <DEDUP_REMOVED lines=40> */
[----:B------:R-:W-:Y:S01]  /*a120*/  @!P1 IMAD.IADD R213, R213, 0x1, -R5 ;  /* 0x00000001d5d59824 */ /* 0x000fe200078e0a05 */
[----:B------:R-:W-:-:S02]  /*a130*/  ISETP.GT.U32.AND P5, PT, R5, R218, PT ;  /* 0x000000da0500720c */ /* 0x000fc40003fa4070 */
[C---:B------:R-:W-:Y:S02]  /*a140*/  ISETP.GT.U32.AND P1, PT, R5.reuse, R220, PT ;  /* 0x000000dc0500720c */ /* 0x040fe40003f24070 */
[----:B------:R-:W-:Y:S02]  /*a150*/  @!P2 IADD3 R214, R214, -R5, RZ ;  /* 0x80000005d6d6a210 */ /* 0x000fe40007ffe0ff */
        /* <DEDUP_REMOVED lines=69> */
[----:B------:R-:W-:-:S02]  /*a5b0*/  @!P0 IMAD.IADD R233, R233, 0x1, -R5 ;  /* 0x00000001e9e98824 */ /* 0x000fc400078e0a05 */
[--C-:B------:R-:W-:Y:S02]  /*a5c0*/  @!P6 IMAD.IADD R235, R235, 0x1, -R5.reuse ;  /* 0x00000001ebebe824 */ /* 0x100fe400078e0a05 */
        /* <DEDUP_REMOVED lines=10> */
[----:B------:R-:W-:-:S03]  /*a670*/  ISETP.GT.U32.AND P6, PT, R5, R229, PT ;  /* 0x000000e50500720c */ /* 0x000fc60003fc4070 */
[--C-:B------:R-:W-:Y:S01]  /*a680*/  @!P3 IMAD.IADD R231, R231, 0x1, -R5.reuse ;  /* 0x00000001e7e7b824 */ /* 0x100fe200078e0a05 */
        /* <DEDUP_REMOVED lines=8> */
[----:B------:R-:W-:Y:S01]  /*a710*/  @!P6 IMAD.IADD R229, R229, 0x1, -R5 ;  /* 0x00000001e5e5e824 */ /* 0x000fe200078e0a05 */
[----:B------:R-:W-:-:S02]  /*a720*/  ISETP.GT.U32.AND P2, PT, R5, R243, PT ;  /* 0x000000f30500720c */ /* 0x000fc40003f44070 */
[----:B------:R-:W-:Y:S01]  /*a730*/  ISETP.GT.U32.AND P6, PT, R5, R241, PT ;  /* 0x000000f10500720c */ /* 0x000fe20003fc4070 */
        /* <DEDUP_REMOVED lines=14> */
[--C-:B------:R-:W-:Y:S02]  /*a820*/  @!P4 IMAD.IADD R245, R245, 0x1, -R5.reuse ;  /* 0x00000001f5f5c824 */ /* 0x100fe400078e0a05 */
[----:B------:R-:W-:Y:S01]  /*a830*/  @!P5 IMAD.IADD R246, R246, 0x1, -R5 ;  /* 0x00000001f6f6d824 */ /* 0x000fe200078e0a05 */
[----:B------:R-:W-:-:S02]  /*a840*/  ISETP.GT.U32.AND P5, PT, R5, R242, PT ;  /* 0x000000f20500720c */ /* 0x000fc40003fa4070 */
[----:B------:R-:W-:Y:S01]  /*a850*/  ISETP.GT.U32.AND P4, PT, R5, R252, PT ;  /* 0x000000fc0500720c */ /* 0x000fe20003f84070 */
[--C-:B------:R-:W-:Y:S01]  /*a860*/  @!P1 IMAD.IADD R249, R249, 0x1, -R5.reuse ;  /* 0x00000001f9f99824 */ /* 0x100fe200078e0a05 */
[----:B--2---:R-:W-:Y:S01]  /*a870*/  ISETP.GE.AND P1, PT, R127, RZ, PT ;  /* 0x000000ff7f00720c */ /* 0x004fe20003f26270 */
[--C-:B------:R-:W-:Y:S01]  /*a880*/  @!P2 IMAD.IADD R250, R250, 0x1, -R5.reuse ;  /* 0x00000001fafaa824 */ /* 0x100fe200078e0a05 */
[C---:B------:R-:W-:Y:S01]  /*a890*/  ISETP.GT.U32.AND P2, PT, R5.reuse, R245, PT ;  /* 0x000000f50500720c */ /* 0x040fe20003f44070 */
[--C-:B------:R-:W-:Y:S01]  /*a8a0*/  @!P6 IMAD.IADD R248, R248, 0x1, -R5.reuse ;  /* 0x00000001f8f8e824 */ /* 0x100fe200078e0a05 */
[----:B------:R-:W-:Y:S01]  /*a8b0*/  ISETP.GT.U32.AND P6, PT, R5, R244, PT ;  /* 0x000000f40500720c */ /* 0x000fe20003fc4070 */
[--C-:B------:R-:W-:Y:S01]  /*a8c0*/  @!P3 IMAD.IADD R251, R251, 0x1, -R5.reuse ;  /* 0x00000001fbfbb824 */ /* 0x100fe200078e0a05 */
[----:B---3--:R-:W-:Y:S01]  /*a8d0*/  ISETP.NE.AND P3, PT, R126, RZ, PT ;  /* 0x000000ff7e00720c */ /* 0x008fe20003f65270 */
[----:B------:R1:W-:Y:S02]  /*a8e0*/  STL [R1+0x149c], R6 ;  /* 0x00149c0601007387 */ /* 0x0003e40000100800 */
[--C-:B------:R-:W-:Y:S01]  /*a8f0*/  @!P5 IMAD.IADD R242, R242, 0x1, -R5.reuse ;  /* 0x00000001f2f2d824 */ /* 0x100fe200078e0a05 */
[C---:B------:R-:W-:Y:S01]  /*a900*/  ISETP.GT.U32.AND P5, PT, R5.reuse, R248, PT ;  /* 0x000000f80500720c */ /* 0x040fe20003fa4070 */
[----:B------:R-:W2:Y:S01]  /*a910*/  LDL R127, [R1+0x10ac] ;  /* 0x0010ac00017f7983 */ /* 0x000ea20000100800 */
[--C-:B------:R-:W-:Y:S01]  /*a920*/  @!P4 IMAD.IADD R252, R252, 0x1, -R5.reuse ;  /* 0x00000001fcfcc824 */ /* 0x100fe200078e0a05 */
[C---:B------:R-:W-:Y:S01]  /*a930*/  ISETP.GT.U32.AND P4, PT, R5.reuse, R246, PT ;  /* 0x000000f60500720c */ /* 0x040fe20003f84070 */
[----:B------:R-:W-:Y:S01]  /*a940*/  @!P1 IMAD.MOV R4, RZ, RZ, -R4 ;  /* 0x000000ffff049224 */ /* 0x000fe200078e0a04 */
[----:B------:R-:W-:Y:S01]  /*a950*/  ISETP.GT.U32.AND P1, PT, R5, R249, PT ;  /* 0x000000f90500720c */ /* 0x000fe20003f24070 */
[--C-:B------:R-:W-:Y:S01]  /*a960*/  @!P2 IMAD.IADD R245, R245, 0x1, -R5.reuse ;  /* 0x00000001f5f5a824 */ /* 0x100fe200078e0a05 */
[C---:B------:R-:W-:Y:S01]  /*a970*/  ISETP.GT.U32.AND P2, PT, R5.reuse, R250, PT ;  /* 0x000000fa0500720c */ /* 0x040fe20003f44070 */
[----:B------:R-:W-:Y:S01]  /*a980*/  @!P6 IMAD.IADD R244, R244, 0x1, -R5 ;  /* 0x00000001f4f4e824 */ /* 0x000fe200078e0a05 */
[----:B------:R-:W-:Y:S01]  /*a990*/  ISETP.GT.U32.AND P6, PT, R5, R251, PT ;  /* 0x000000fb0500720c */ /* 0x000fe20003fc4070 */
[----:B-1----:R-:W3:Y:S01]  /*a9a0*/  LDL R6, [R1+0x10a0] ;  /* 0x0010a00001067983 */ /* 0x002ee20000100800 */
[----:B------:R-:W-:-:S02]  /*a9b0*/  @!P3 LOP3.LUT R4, RZ, R126, RZ, 0x33, !PT ;  /* 0x0000007eff04b212 */ /* 0x000fc400078e33ff */
[--C-:B------:R-:W-:Y:S01]  /*a9c0*/  @!P5 IMAD.IADD R248, R248, 0x1, -R5.reuse ;  /* 0x00000001f8f8d824 */ /* 0x100fe200078e0a05 */
[----:B------:R1:W-:Y:S02]  /*a9d0*/  STL [R1+0x14d8], R245 ;  /* 0x0014d8f501007387 */ /* 0x0003e40000100800 */
[----:B------:R-:W-:Y:S01]  /*a9e0*/  @!P4 IADD3 R246, R246, -R5, RZ ;  /* 0x80000005f6f6c210 */ /* 0x000fe20007ffe0ff */
[----:B------:R-:W-:Y:S01]  /*a9f0*/  IMAD R126, R4, UR4, RZ ;  /* 0x00000004047e7c24 */ /* 0x000fe2000f8e02ff */
[----:B------:R-:W-:Y:S01]  /*aa00*/  ISETP.GE.AND P4, PT, R3, RZ, PT ;  /* 0x000000ff0300720c */ /* 0x000fe20003f86270 */
[--C-:B------:R-:W-:Y:S02]  /*aa10*/  @!P1 IMAD.IADD R249, R249, 0x1, -R5.reuse ;  /* 0x00000001f9f99824 */ /* 0x100fe400078e0a05 */
[--C-:B------:R-:W-:Y:S01]  /*aa20*/  @!P2 IMAD.IADD R250, R250, 0x1, -R5.reuse ;  /* 0x00000001fafaa824 */ /* 0x100fe200078e0a05 */
[----:B-1----:R-:W4:Y:S01]  /*aa30*/  LDL R245, [R1+0x10a4] ;  /* 0x0010a40001f57983 */ /* 0x002f220000100800 */
[----:B------:R-:W-:-:S03]  /*aa40*/  @!P6 IMAD.IADD R251, R251, 0x1, -R5 ;  /* 0x00000001fbfbe824 */ /* 0x000fc600078e0a05 */
[----:B------:R1:W-:Y:S01]  /*aa50*/  STL [R1+0x14a0], R3 ;  /* 0x0014a00301007387 */ /* 0x0003e20000100800 */
[----:B------:R-:W-:-:S03]  /*aa60*/  LEA R4, P1, R126, UR6, 0x2 ;  /* 0x000000067e047c11 */ /* 0x000fc6000f8210ff */
[----:B-1----:R-:W3:Y:S04]  /*aa70*/  LDL R3, [R1+0x1498] ;  /* 0x0014980001037983 */ /* 0x002ee80000100800 */
[----:B------:R1:W-:Y:S04]  /*aa80*/  STL [R1+0x14c8], R248 ;  /* 0x0014c8f801007387 */ /* 0x0003e80000100800 */
[----:B-1----:R-:W4:Y:S04]  /*aa90*/  LDL R248, [R1+0x10e0] ;  /* 0x0010e00001f87983 */ /* 0x002f280000100800 */
[----:B------:R1:W-:Y:S04]  /*aaa0*/  STL [R1+0x14cc], R249 ;  /* 0x0014ccf901007387 */ /* 0x0003e80000100800 */
[----:B-1----:R-:W4:Y:S04]  /*aab0*/  LDL R249, [R1+0x10d0] ;  /* 0x0010d00001f97983 */ /* 0x002f280000100800 */
[----:B------:R1:W-:Y:S04]  /*aac0*/  STL [R1+0x14d0], R250 ;  /* 0x0014d0fa01007387 */ /* 0x0003e80000100800 */
[----:B-1----:R-:W4:Y:S04]  /*aad0*/  LDL R250, [R1+0x10d4] ;  /* 0x0010d40001fa7983 */ /* 0x002f280000100800 */
[----:B------:R1:W-:Y:S04]  /*aae0*/  STL [R1+0x14d4], R251 ;  /* 0x0014d4fb01007387 */ /* 0x0003e80000100800 */
[----:B-1----:R-:W4:Y:S04]  /*aaf0*/  LDL R251, [R1+0x10cc] ;  /* 0x0010cc0001fb7983 */ /* 0x002f280000100800 */
[----:B------:R1:W-:Y:S04]  /*ab00*/  STL [R1+0x14a8], R4 ;  /* 0x0014a80401007387 */ /* 0x0003e80000100800 */
[----:B-1----:R-:W4:Y:S01]  /*ab10*/  LDL R4, [R1+0x10a8] ;  /* 0x0010a80001047983 */ /* 0x002f220000100800 */
[----:B------:R-:W-:-:S13]  /*ab20*/  ISETP.GT.U32.AND P0, PT, R5, R240, PT ;  /* 0x000000f00500720c */ /* 0x000fda0003f04070 */
[----:B------:R-:W-:Y:S01]  /*ab30*/  @!P0 IMAD.IADD R240, R240, 0x1, -R5 ;  /* 0x00000001f0f08824 */ /* 0x000fe200078e0a05 */
[----:B------:R-:W-:-:S13]  /*ab40*/  ISETP.GT.U32.AND P0, PT, R5, R234, PT ;  /* 0x000000ea0500720c */ /* 0x000fda0003f04070 */
[----:B------:R-:W-:Y:S01]  /*ab50*/  @!P0 IMAD.IADD R234, R234, 0x1, -R5 ;  /* 0x00000001eaea8824 */ /* 0x000fe200078e0a05 */
[----:B------:R-:W-:-:S13]  /*ab60*/  ISETP.GT.U32.AND P0, PT, R5, R240, PT ;  /* 0x000000f00500720c */ /* 0x000fda0003f04070 */
[----:B------:R-:W-:Y:S01]  /*ab70*/  @!P0 IMAD.IADD R240, R240, 0x1, -R5 ;  /* 0x00000001f0f08824 */ /* 0x000fe200078e0a05 */
[----:B------:R-:W-:-:S13]  /*ab80*/  ISETP.GT.U32.AND P0, PT, R5, R247, PT ;  /* 0x000000f70500720c */ /* 0x000fda0003f04070 */
[----:B------:R-:W-:Y:S02]  /*ab90*/  @!P0 IADD3 R247, R247, -R5, RZ ;  /* 0x80000005f7f78210 */ /* 0x000fe40007ffe0ff */
[C---:B------:R-:W-:Y:S02]  /*aba0*/  ISETP.GT.U32.AND P0, PT, R5.reuse, R243, PT ;  /* 0x000000f30500720c */ /* 0x040fe40003f04070 */
[----:B------:R-:W-:-:S11]  /*abb0*/  ISETP.GT.U32.AND P3, PT, R5, R252, PT ;  /* 0x000000fc0500720c */ /* 0x000fd60003f64070 */
[--C-:B------:R-:W-:Y:S01]  /*abc0*/  @!P0 IMAD.IADD R243, R243, 0x1, -R5.reuse ;  /* 0x00000001f3f38824 */ /* 0x100fe200078e0a05 */
[----:B------:R-:W-:Y:S01]  /*abd0*/  ISETP.GT.U32.AND P0, PT, R5, R247, PT ;  /* 0x000000f70500720c */ /* 0x000fe20003f04070 */
[----:B------:R-:W-:-:S12]  /*abe0*/  @!P3 IMAD.IADD R252, R252, 0x1, -R5 ;  /* 0x00000001fcfcb824 */ /* 0x000fd800078e0a05 */
[----:B------:R-:W-:Y:S01]  /*abf0*/  @!P0 IMAD.IADD R247, R247, 0x1, -R5 ;  /* 0x00000001f7f78824 */ /* 0x000fe200078e0a05 */
[----:B------:R-:W-:-:S05]  /*ac00*/  LEA.HI.X.SX32 R5, R126, UR7, 0x2, P1 ;  /* 0x000000077e057c11 */ /* 0x000fca00088f16ff */
[----:B------:R1:W-:Y:S04]  /*ac10*/  STL [R1+0x14a4], R5 ;  /* 0x0014a40501007387 */ /* 0x0003e80000100800 */
[----:B-1----:R-:W4:Y:S01]  /*ac20*/  LDL R5, [R1+0x10c8] ;  /* 0x0010c80001057983 */ /* 0x002f220000100800 */
[----:B--2---:R-:W-:Y:S02]  /*ac30*/  ISETP.GE.AND P5, PT, R127, RZ, PT ;  /* 0x000000ff7f00720c */ /* 0x004fe40003fa6270 */
[----:B------:R-:W1:Y:S01]  /*ac40*/  LDC.64 R126, c[0x0][0x238] ;  /* 0x00008e00ff7e7b82 */ /* 0x000e620000000a00 */
[----:B---3--:R-:W-:Y:S02]  /*ac50*/  ISETP.GE.AND P0, PT, R3, RZ, PT ;  /* 0x000000ff0300720c */ /* 0x008fe40003f06270 */
[----:B------:R-:W2:Y:S04]  /*ac60*/  LDL R3, [R1+0x10ec] ;  /* 0x0010ec0001037983 */ /* 0x000ea80000100800 */
[----:B-1----:R1:W-:Y:S04]  /*ac70*/  STL [R1+0x14ac], R126 ;  /* 0x0014ac7e01007387 */ /* 0x0023e80000100800 */
[----:B-1----:R-:W3:Y:S01]  /*ac80*/  LDL R126, [R1+0x109c] ;  /* 0x00109c00017e7983 */ /* 0x002ee20000100800 */
[----:B----4-:R-:W-:-:S03]  /*ac90*/  ISETP.GE.AND P2, PT, R4, RZ, PT ;  /* 0x000000ff0400720c */ /* 0x010fc60003f46270 */
[----:B------:R-:W4:Y:S01]  /*aca0*/  LDL.LU R4, [R1+0x24] ;  /* 0x0000240001047983 */ /* 0x000f220000300800 */
[----:B------:R-:W-:Y:S01]  /*acb0*/  ISETP.GE.AND P3, PT, R245, RZ, PT ;  /* 0x000000fff500720c */ /* 0x000fe20003f66270 */
[----:B------:R-:W-:Y:S02]  /*acc0*/  @!P0 IMAD.MOV R0, RZ, RZ, -R0 ;  /* 0x000000ffff008224 */ /* 0x000fe400078e0a00 */
[----:B------:R-:W2:Y:S01]  /*acd0*/  LDL R245, [R1+0x10f0] ;  /* 0x0010f00001f57983 */ /* 0x000ea20000100800 */
[----:B----4-:R-:W-:Y:S01]  /*ace0*/  @!P4 IMAD.MOV R4, RZ, RZ, -R4 ;  /* 0x000000ffff04c224 */ /* 0x010fe200078e0a04 */
[----:B------:R-:W-:-:S04]  /*acf0*/  ISETP.GE.AND P4, PT, R6, RZ, PT ;  /* 0x000000ff0600720c */ /* 0x000fc80003f86270 */
[----:B------:R1:W-:Y:S04]  /*ad00*/  STL [R1+0x28], R4 ;  /* 0x0000280401007387 */ /* 0x0003e80000100800 */
[----:B-1----:R-:W4:Y:S04]  /*ad10*/  LDL.LU R4, [R1+0x20] ;  /* 0x0000200001047983 */ /* 0x002f280000300800 */
[----:B------:R-:W2:Y:S04]  /*ad20*/  LDL R6, [R1+0x10f4] ;  /* 0x0010f40001067983 */ /* 0x000ea80000100800 */
[----:B------:R1:W-:Y:S04]  /*ad30*/  STL [R1+0x24], R0 ;  /* 0x0000240001007387 */ /* 0x0003e80000100800 */
[----:B-1----:R-:W2:Y:S01]  /*ad40*/  LDL.LU R0, [R1+0x1c] ;  /* 0x00001c0001007983 */ /* 0x002ea20000300800 */
[----:B---3--:R-:W-:Y:S01]  /*ad50*/  ISETP.NE.AND P1, PT, R126, RZ, PT ;  /* 0x000000ff7e00720c */ /* 0x008fe20003f25270 */
[----:B----4-:R-:W-:-:S05]  /*ad60*/  @!P5 IMAD.MOV R4, RZ, RZ, -R4 ;  /* 0x000000ffff04d224 */ /* 0x010fca00078e0a04 */
[----:B------:R1:W-:Y:S04]  /*ad70*/  STL [R1+0x20], R4 ;  /* 0x0000200401007387 */ /* 0x0003e80000100800 */
[----:B-1----:R-:W3:Y:S01]  /*ad80*/  LDL.LU R4, [R1+0x18] ;  /* 0x0000180001047983 */ /* 0x002ee20000300800 */
[----:B--2---:R-:W-:Y:S01]  /*ad90*/  @!P2 IMAD.MOV R0, RZ, RZ, -R0 ;  /* 0x000000ffff00a224 */ /* 0x004fe200078e0a00 */
[----:B------:R-:W-:-:S04]  /*ada0*/  ISETP.GE.AND P2, PT, R249, RZ, PT ;  /* 0x000000fff900720c */ /* 0x000fc80003f46270 */
[----:B------:R1:W-:Y:S04]  /*adb0*/  STL [R1+0x1c], R0 ;  /* 0x00001c0001007387 */ /* 0x0003e80000100800 */
[----:B-1----:R-:W2:Y:S04]  /*adc0*/  LDL.LU R0, [R1+0x14] ;  /* 0x0000140001007983 */ /* 0x002ea80000300800 */
[----:B------:R-:W4:Y:S04]  /*add0*/  LDL R249, [R1+0x1100] ;  /* 0x0011000001f97983 */ /* 0x000f280000100800 */
[----:B------:R-:W4:Y:S01]  /*ade0*/  LDL.LU R126, [R1+0x10] ;  /* 0x00001000017e7983 */ /* 0x000f220000300800 */
[----:B------:R-:W-:Y:S01]  /*adf0*/  ISETP.GE.AND P0, PT, R5, RZ, PT ;  /* 0x000000ff0500720c */ /* 0x000fe20003f06270 */
[----:B---3--:R-:W-:-:S05]  /*ae00*/  @!P3 IMAD.MOV R4, RZ, RZ, -R4 ;  /* 0x000000ffff04b224 */ /* 0x008fca00078e0a04 */
[----:B------:R1:W-:Y:S04]  /*ae10*/  STL [R1+0x18], R4 ;  /* 0x0000180401007387 */ /* 0x0003e80000100800 */
[----:B-1----:R-:W3:Y:S01]  /*ae20*/  LDL.LU R4, [R1+0xc] ;  /* 0x00000c0001047983 */ /* 0x002ee20000300800 */
[----:B--2---:R-:W-:-:S05]  /*ae30*/  @!P4 IADD3 R0, -R0, RZ, RZ ;  /* 0x000000ff0000c210 */ /* 0x004fca0007ffe1ff */
[----:B------:R1:W-:Y:S01]  /*ae40*/  STL [R1+0x14], R0 ;  /* 0x0000140001007387 */ /* 0x0003e20000100800 */
[----:B----4-:R-:W-:-:S03]  /*ae50*/  @!P0 IMAD.MOV R126, RZ, RZ, -R126 ;  /* 0x000000ffff7e8224 */ /* 0x010fc600078e0a7e */
[----:B-1----:R-:W2:Y:S04]  /*ae60*/  LDL R0, [R1+0x1114] ;  /* 0x0011140001007983 */ /* 0x002ea80000100800 */
[----:B------:R1:W-:Y:S04]  /*ae70*/  STL [R1+0x14b0], R126 ;  /* 0x0014b07e01007387 */ /* 0x0003e80000100800 */
[----:B-1----:R-:W4:Y:S04]  /*ae80*/  LDL R126, [R1+0x110c] ;  /* 0x00110c00017e7983 */ /* 0x002f280000100800 */
[----:B------:R-:W2:Y:S01]  /*ae90*/  LDL.LU R5, [R1+0x8] ;  /* 0x0000080001057983 */ /* 0x000ea20000300800 */
[----:B------:R-:W-:-:S03]  /*aea0*/  ISETP.GE.AND P5, PT, R251, RZ, PT ;  /* 0x000000fffb00720c */ /* 0x000fc60003fa6270 */
[----:B------:R-:W4:Y:S01]  /*aeb0*/  LDL R251, [R1+0x1118] ;  /* 0x0011180001fb7983 */ /* 0x000f220000100800 */
[----:B------:R-:W-:Y:S02]  /*aec0*/  ISETP.GE.AND P0, PT, R3, RZ, PT ;  /* 0x000000ff0300720c */ /* 0x000fe40003f06270 */
[----:B------:R-:W-:-:S07]  /*aed0*/  ISETP.GE.AND P4, PT, R248, RZ, PT ;  /* 0x000000fff800720c */ /* 0x000fce0003f86270 */
[----:B---3--:R-:W-:Y:S01]  /*aee0*/  @!P5 IMAD.MOV R4, RZ, RZ, -R4 ;  /* 0x000000ffff04d224 */ /* 0x008fe200078e0a04 */
[----:B------:R-:W-:-:S04]  /*aef0*/  ISETP.GE.AND P5, PT, R245, RZ, PT ;  /* 0x000000fff500720c */ /* 0x000fc80003fa6270 */
[----:B------:R1:W-:Y:S04]  /*af00*/  STL [R1+0x14b4], R4 ;  /* 0x0014b40401007387 */ /* 0x0003e80000100800 */
[----:B-1----:R-:W3:Y:S04]  /*af10*/  LDL R4, [R1+0x10fc] ;  /* 0x0010fc0001047983 */ /* 0x002ee80000100800 */
[----:B------:R-:W3:Y:S04]  /*af20*/  LDL.LU R3, [R1+0x4] ;  /* 0x0000040001037983 */ /* 0x000ee80000300800 */
[----:B------:R-:W3:Y:S01]  /*af30*/  LDL R245, [R1+0x111c] ;  /* 0x00111c0001f57983 */ /* 0x000ee20000100800 */
[----:B--2---:R-:W-:Y:S01]  /*af40*/  @!P2 IMAD.MOV R5, RZ, RZ, -R5 ;  /* 0x000000ffff05a224 */ /* 0x004fe200078e0a05 */
[----:B------:R-:W-:-:S04]  /*af50*/  ISETP.GE.AND P2, PT, R6, RZ, PT ;  /* 0x000000ff0600720c */ /* 0x000fc80003f46270 */
[----:B------:R1:W-:Y:S04]  /*af60*/  STL [R1+0x14b8], R5 ;  /* 0x0014b80501007387 */ /* 0x0003e80000100800 */
[----:B------:R-:W2:Y:S04]  /*af70*/  LDL R248, [R1+0x1124] ;  /* 0x0011240001f87983 */ /* 0x000ea80000100800 */
[----:B------:R-:W2:Y:S01]  /*af80*/  LDL.LU R6, [R1] ;  /* 0x0000000001067983 */ /* 0x000ea20000300800 */
[----:B------:R-:W-:-:S03]  /*af90*/  ISETP.GE.AND P3, PT, R250, RZ, PT ;  /* 0x000000fffa00720c */ /* 0x000fc60003f66270 */
[----:B------:R-:W2:Y:S01]  /*afa0*/  LDL R250, [R1+0x112c] ;  /* 0x00112c0001fa7983 */ /* 0x000ea20000100800 */
[----:B------:R-:W-:Y:S01]  /*afb0*/  @!P0 IMAD.MOV R2, RZ, RZ, -R2 ;  /* 0x000000ffff028224 */ /* 0x000fe200078e0a02 */
[----:B----4-:R-:W-:-:S08]  /*afc0*/  ISETP.GE.AND P0, PT, R126, RZ, PT ;  /* 0x000000ff7e00720c */ /* 0x010fd00003f06270 */
[----:B---3--:R-:W-:Y:S01]  /*afd0*/  @!P3 IMAD.MOV R3, RZ, RZ, -R3 ;  /* 0x000000ffff03b224 */ /* 0x008fe200078e0a03 */
[----:B------:R-:W-:-:S04]  /*afe0*/  ISETP.GE.AND P3, PT, R4, RZ, PT ;  /* 0x000000ff0400720c */ /* 0x000fc80003f66270 */
[----:B------:R-:W-:Y:S04]  /*aff0*/  STL [R1+0x14bc], R3 ;  /* 0x0014bc0301007387 */ /* 0x000fe80000100800 */
[----:B------:R-:W3:Y:S01]  /*b000*/  LDL R4, [R1+0x1138] ;  /* 0x0011380001047983 */ /* 0x000ee20000100800 */
[----:B--2---:R-:W-:Y:S01]  /*b010*/  @!P4 IMAD.MOV R6, RZ, RZ, -R6 ;  /* 0x000000ffff06c224 */ /* 0x004fe200078e0a06 */
[----:B------:R-:W-:-:S04]  /*b020*/  ISETP.GE.AND P4, PT, R249, RZ, PT ;  /* 0x000000fff900720c */ /* 0x000fc80003f86270 */
[----:B------:R-:W-:Y:S04]  /*b030*/  STL [R1+0x14c0], R6 ;  /* 0x0014c00601007387 */ /* 0x000fe80000100800 */
[----:B------:R-:W2:Y:S01]  /*b040*/  LDL R249, [R1+0x113c] ;  /* 0x00113c0001f97983 */ /* 0x000ea20000100800 */
[----:B------:R-:W-:Y:S01]  /*b050*/  @!P3 IMAD.MOV R9, RZ, RZ, -R9 ;  /* 0x000000ffff09b224 */ /* 0x000fe200078e0a09 */
[----:B------:R-:W-:Y:S02]  /*b060*/  ISETP.GE.AND P3, PT, R245, RZ, PT ;  /* 0x000000fff500720c */ /* 0x000fe40003f66270 */
[----:B------:R4:W-:Y:S04]  /*b070*/  STL [R1+0x14c4], R2 ;  /* 0x0014c40201007387 */ /* 0x0009e80000100800 */
[----:B------:R-:W4:Y:S04]  /*b080*/  LDL R126, [R1+0x1140] ;  /* 0x00114000017e7983 */ /* 0x000f280000100800 */
[----:B------:R-:W4:Y:S01]  /*b090*/  LDL R245, [R1+0x1158] ;  /* 0x0011580001f57983 */ /* 0x000f220000100800 */
[----:B------:R-:W-:Y:S01]  /*b0a0*/  @!P4 IMAD.MOV R10, RZ, RZ, -R10 ;  /* 0x000000ffff0ac224 */ /* 0x000fe200078e0a0a */
[----:B------:R-:W-:-:S02]  /*b0b0*/  ISETP.GE.AND P4, PT, R248, RZ, PT ;  /* 0x000000fff800720c */ /* 0x000fc40003f86270 */
[----:B------:R-:W4:Y:S01]  /*b0c0*/  LDL R248, [R1+0x1160] ;  /* 0x0011600001f87983 */ /* 0x000f220000100800 */
[----:B------:R-:W-:Y:S01]  /*b0d0*/  @!P5 IMAD.MOV R7, RZ, RZ, -R7 ;  /* 0x000000ffff07d224 */ /* 0x000fe200078e0a07 */
[----:B------:R-:W-:Y:S01]  /*b0e0*/  ISETP.GE.AND P5, PT, R0, RZ, PT ;  /* 0x000000ff0000720c */ /* 0x000fe20003fa6270 */
[----:B------:R-:W-:Y:S01]  /*b0f0*/  @!P2 IMAD.MOV R8, RZ, RZ, -R8 ;  /* 0x000000ffff08a224 */ /* 0x000fe200078e0a08 */
[----:B------:R-:W-:Y:S01]  /*b100*/  ISETP.GE.AND P2, PT, R251, RZ, PT ;  /* 0x000000fffb00720c */ /* 0x000fe20003f46270 */
[----:B------:R-:W4:Y:S04]  /*b110*/  LDL R0, [R1+0x1148] ;  /* 0x0011480001007983 */ /* 0x000f280000100800 */
[----:B------:R-:W4:Y:S01]  /*b120*/  LDL R251, [R1+0x1150] ;  /* 0x0011500001fb7983 */ /* 0x000f220000100800 */
[----:B------:R-:W-:Y:S01]  /*b130*/  @!P0 IMAD.MOV R11, RZ, RZ, -R11 ;  /* 0x000000ffff0b8224 */ /* 0x000fe200078e0a0b */
[----:B------:R-:W-:-:S02]  /*b140*/  ISETP.GE.AND P0, PT, R250, RZ, PT ;  /* 0x000000fffa00720c */ /* 0x000fc40003f06270 */
[----:B------:R-:W4:Y:S02]  /*b150*/  LDL R250, [R1+0x1164] ;  /* 0x0011640001fa7983 */ /* 0x000f240000100800 */
[----:B------:R-:W-:Y:S02]  /*b160*/  @!P5 IADD3 R12, -R12, RZ, RZ ;  /* 0x000000ff0c0cd210 */ /* 0x000fe40007ffe1ff */
[----:B------:R-:W-:Y:S01]  /*b170*/  @!P2 IMAD.MOV R13, RZ, RZ, -R13 ;  /* 0x000000ffff0da224 */ /* 0x000fe200078e0a0d */
[----:B-1----:R-:W4:Y:S01]  /*b180*/  LDL R5, [R1+0x1134] ;  /* 0x0011340001057983 */ /* 0x002f220000100800 */
[----:B------:R-:W-:Y:S01]  /*b190*/  @!P3 IMAD.MOV R14, RZ, RZ, -R14 ;  /* 0x000000ffff0eb224 */ /* 0x000fe200078e0a0e */
[----:B---3--:R-:W-:Y:S02]  /*b1a0*/  ISETP.GE.AND P5, PT, R4, RZ, PT ;  /* 0x000000ff0400720c */ /* 0x008fe40003fa6270 */
[----:B------:R-:W3:Y:S11]  /*b1b0*/  LDL R4, [R1+0x1170] ;  /* 0x0011700001047983 */ /* 0x000ef60000100800 */
[----:B------:R-:W-:Y:S01]  /*b1c0*/  @!P5 IMAD.MOV R17, RZ, RZ, -R17 ;  /* 0x000000ffff11d224 */ /* 0x000fe200078e0a11 */
[----:B--2---:R-:W-:-:S02]  /*b1d0*/  ISETP.GE.AND P2, PT, R249, RZ, PT ;  /* 0x000000fff900720c */ /* 0x004fc40003f46270 */
[----:B------:R-:W2:Y:S01]  /*b1e0*/  LDL R249, [R1+0x1174] ;  /* 0x0011740001f97983 */ /* 0x000ea20000100800 */
[----:B----4-:R-:W-:-:S03]  /*b1f0*/  ISETP.GE.AND P3, PT, R126, RZ, PT ;  /* 0x000000ff7e00720c */ /* 0x010fc60003f66270 */
[----:B------:R-:W4:Y:S01]  /*b200*/  LDL R126, [R1+0x117c] ;  /* 0x00117c00017e7983 */ /* 0x000f220000100800 */
[----:B------:R-:W-:-:S03]  /*b210*/  ISETP.GE.AND P5, PT, R245, RZ, PT ;  /* 0x000000fff500720c */ /* 0x000fc60003fa6270 */
[----:B------:R-:W4:Y:S03]  /*b220*/  LDL R245, [R1+0x118c] ;  /* 0x00118c0001f57983 */ /* 0x000f260000100800 */
[----:B------:R-:W-:Y:S01]  /*b230*/  @!P2 IMAD.MOV R18, RZ, RZ, -R18 ;  /* 0x000000ffff12a224 */ /* 0x000fe200078e0a12 */
[----:B------:R-:W-:Y:S02]  /*b240*/  ISETP.GE.AND P2, PT, R248, RZ, PT ;  /* 0x000000fff800720c */ /* 0x000fe40003f46270 */
[----:B------:R-:W4:Y:S01]  /*b250*/  LDL R248, [R1+0x119c] ;  /* 0x00119c0001f87983 */ /* 0x000f220000100800 */
[----:B------:R-:W-:Y:S02]  /*b260*/  @!P4 IMAD.MOV R15, RZ, RZ, -R15 ;  /* 0x000000ffff0fc224 */ /* 0x000fe400078e0a0f */
[----:B------:R-:W-:Y:S01]  /*b270*/  @!P0 IMAD.MOV R16, RZ, RZ, -R16 ;  /* 0x000000ffff108224 */ /* 0x000fe200078e0a10 */
[----:B------:R-:W-:-:S02]  /*b280*/  ISETP.GE.AND P4, PT, R0, RZ, PT ;  /* 0x000000ff0000720c */ /* 0x000fc40003f86270 */
[----:B------:R-:W4:Y:S01]  /*b290*/  LDL R0, [R1+0x1180] ;  /* 0x0011800001007983 */ /* 0x000f220000100800 */
[----:B------:R-:W-:-:S03]  /*b2a0*/  ISETP.GE.AND P0, PT, R251, RZ, PT ;  /* 0x000000fffb00720c */ /* 0x000fc60003f06270 */
[----:B------:R-:W4:Y:S01]  /*b2b0*/  LDL R251, [R1+0x1188] ;  /* 0x0011880001fb7983 */ /* 0x000f220000100800 */
[----:B------:R-:W-:Y:S01]  /*b2c0*/  @!P3 IMAD.MOV R19, RZ, RZ, -R19 ;  /* 0x000000ffff13b224 */ /* 0x000fe200078e0a13 */
[----:B------:R-:W-:Y:S02]  /*b2d0*/  ISETP.GE.AND P3, PT, R250, RZ, PT ;  /* 0x000000fffa00720c */ /* 0x000fe40003f66270 */
[----:B------:R-:W4:Y:S03]  /*b2e0*/  LDL R250, [R1+0x11a0] ;  /* 0x0011a00001fa7983 */ /* 0x000f260000100800 */
[----:B------:R-:W-:-:S03]  /*b2f0*/  @!P4 IMAD.MOV R20, RZ, RZ, -R20 ;  /* 0x000000ffff14c224 */ /* 0x000fc600078e0a14 */
[----:B------:R-:W-:Y:S02]  /*b300*/  @!P0 IMAD.MOV R21, RZ, RZ, -R21 ;  /* 0x000000ffff158224 */ /* 0x000fe400078e0a15 */
        /* <DEDUP_REMOVED lines=13> */
[----:B------:R-:W-:Y:S01]  /*b3e0*/  @!P2 IMAD.MOV R23, RZ, RZ, -R23 ;  /* 0x000000ffff17a224 */ /* 0x000fe200078e0a17 */
[----:B------:R-:W-:Y:S02]  /*b3f0*/  @!P3 IADD3 R24, -R24, RZ, RZ ;  /* 0x000000ff1818b210 */ /* 0x000fe40007ffe1ff */
        /* <DEDUP_REMOVED lines=31> */
[----:B------:R-:W-:-:S03]  /*b5f0*/  @!P0 IADD3 R36, -R36, RZ, RZ ;  /* 0x000000ff24248210 */ /* 0x000fc60007ffe1ff */
        /* <DEDUP_REMOVED lines=575> */
[----:B------:R-:W-:Y:S02]  /*d9f0*/  @!P3 IMAD.MOV R231, RZ, RZ, -R231 ;  /* 0x000000ffffe7b224 */ /* 0x000fe400078e0ae7 */
[----:B------:R-:W-:Y:S01]  /*da00*/  @!P2 IADD3 R230, -R230, RZ, RZ ;  /* 0x000000ffe6e6a210 */ /* 0x000fe20007ffe1ff */
[----:B------:R-:W-:Y:S01]  /*da10*/  @!P4 IMAD.MOV R232, RZ, RZ, -R232 ;  /* 0x000000ffffe8c224 */ /* 0x000fe200078e0ae8 */
[----:B------:R-:W-:Y:S01]  /*da20*/  ISETP.GE.AND P2, PT, R5, RZ, PT ;  /* 0x000000ff0500720c */ /* 0x000fe20003f46270 */
[----:B------:R-:W-:Y:S01]  /*da30*/  @!P0 IMAD.MOV R233, RZ, RZ, -R233 ;  /* 0x000000ffffe98224 */ /* 0x000fe200078e0ae9 */
[----:B------:R-:W4:Y:S01]  /*da40*/  LDL R5, [R1+0x10dc] ;  /* 0x0010dc0001057983 */ /* 0x000f220000100800 */
[----:B---3--:R-:W-:-:S03]  /*da50*/  ISETP.GE.AND P4, PT, R4, RZ, PT ;  /* 0x000000ff0400720c */ /* 0x008fc60003f86270 */
[----:B------:R-:W3:Y:S01]  /*da60*/  LDL R4, [R1+0x10d8] ;  /* 0x0010d80001047983 */ /* 0x000ee20000100800 */
[----:B--2---:R-:W-:-:S03]  /*da70*/  ISETP.GE.AND P3, PT, R249, RZ, PT ;  /* 0x000000fff900720c */ /* 0x004fc60003f66270 */
[----:B------:R-:W2:Y:S01]  /*da80*/  LDL R249, [R1+0x10e4] ;  /* 0x0010e40001f97983 */ /* 0x000ea20000100800 */
[----:B----4-:R-:W-:-:S03]  /*da90*/  ISETP.GE.AND P0, PT, R126, RZ, PT ;  /* 0x000000ff7e00720c */ /* 0x010fc60003f06270 */
[----:B------:R-:W4:Y:S06]  /*daa0*/  LDL R126, [R1+0x10c4] ;  /* 0x0010c400017e7983 */ /* 0x000f2c0000100800 */
[----:B------:R-:W-:Y:S01]  /*dab0*/  @!P3 IMAD.MOV R236, RZ, RZ, -R236 ;  /* 0x000000ffffecb224 */ /* 0x000fe200078e0aec */
[----:B------:R-:W-:Y:S02]  /*dac0*/  ISETP.GE.AND P3, PT, R245, RZ, PT ;  /* 0x000000fff500720c */ /* 0x000fe40003f66270 */
[----:B------:R-:W4:Y:S01]  /*dad0*/  LDL R245, [R1+0x10c0] ;  /* 0x0010c00001f57983 */ /* 0x000f220000100800 */
[----:B------:R-:W-:Y:S01]  /*dae0*/  @!P4 IMAD.MOV R237, RZ, RZ, -R237 ;  /* 0x000000ffffedc224 */ /* 0x000fe200078e0aed */
[----:B------:R-:W-:-:S02]  /*daf0*/  ISETP.GE.AND P4, PT, R248, RZ, PT ;  /* 0x000000fff800720c */ /* 0x000fc40003f86270 */
[----:B------:R-:W4:Y:S01]  /*db00*/  LDL R248, [R1+0x10bc] ;  /* 0x0010bc0001f87983 */ /* 0x000f220000100800 */
[----:B------:R-:W-:Y:S02]  /*db10*/  @!P5 IMAD.MOV R234, RZ, RZ, -R234 ;  /* 0x000000ffffead224 */ /* 0x000fe400078e0aea */
[----:B------:R-:W-:Y:S02]  /*db20*/  @!P2 IMAD.MOV R235, RZ, RZ, -R235 ;  /* 0x000000ffffeba224 */ /* 0x000fe400078e0aeb */
[----:B------:R-:W-:Y:S01]  /*db30*/  @!P0 IMAD.MOV R238, RZ, RZ, -R238 ;  /* 0x000000ffffee8224 */ /* 0x000fe200078e0aee */
[----:B------:R-:W-:Y:S02]  /*db40*/  ISETP.GE.AND P2, PT, R251, RZ, PT ;  /* 0x000000fffb00720c */ /* 0x000fe40003f46270 */
[----:B------:R-:W4:Y:S01]  /*db50*/  LDL R251, [R1+0x10b8] ;  /* 0x0010b80001fb7983 */ /* 0x000f220000100800 */
[----:B------:R-:W-:-:S03]  /*db60*/  ISETP.GE.AND P5, PT, R0, RZ, PT ;  /* 0x000000ff0000720c */ /* 0x000fc60003fa6270 */
[----:B------:R-:W4:Y:S01]  /*db70*/  LDL R0, [R1+0x109c] ;  /* 0x00109c0001007983 */ /* 0x000f220000100800 */
[----:B------:R-:W-:-:S03]  /*db80*/  ISETP.GE.AND P0, PT, R250, RZ, PT ;  /* 0x000000fffa00720c */ /* 0x000fc60003f06270 */
[----:B------:R-:W4:Y:S01]  /*db90*/  LDL R250, [R1+0x10b4] ;  /* 0x0010b40001fa7983 */ /* 0x000f220000100800 */
[----:B------:R-:W-:Y:S02]  /*dba0*/  @!P3 IMAD.MOV R241, RZ, RZ, -R241 ;  /* 0x000000fffff1b224 */ /* 0x000fe400078e0af1 */
[----:B------:R-:W-:-:S03]  /*dbb0*/  @!P2 IMAD.MOV R240, RZ, RZ, -R240 ;  /* 0x000000fffff0a224 */ /* 0x000fc600078e0af0 */
[----:B------:R-:W-:Y:S01]  /*dbc0*/  @!P5 IMAD.MOV R239, RZ, RZ, -R239 ;  /* 0x000000ffffefd224 */ /* 0x000fe200078e0aef */
[----:B------:R-:W-:Y:S02]  /*dbd0*/  ISETP.GE.AND P2, PT, R5, RZ, PT ;  /* 0x000000ff0500720c */ /* 0x000fe40003f46270 */
[----:B------:R-:W-:Y:S01]  /*dbe0*/  @!P4 IADD3 R242, -R242, RZ, RZ ;  /* 0x000000fff2f2c210 */ /* 0x000fe20007ffe1ff */
[----:B------:R-:W-:Y:S01]  /*dbf0*/  @!P0 IMAD.MOV R243, RZ, RZ, -R243 ;  /* 0x000000fffff38224 */ /* 0x000fe200078e0af3 */
[----:B---3--:R-:W-:Y:S02]  /*dc00*/  ISETP.GE.AND P3, PT, R4, RZ, PT ;  /* 0x000000ff0400720c */ /* 0x008fe40003f66270 */
[----:B--2---:R-:W-:Y:S02]  /*dc10*/  ISETP.GE.AND P5, PT, R249, RZ, PT ;  /* 0x000000fff900720c */ /* 0x004fe40003fa6270 */
[----:B------:R-:W2:Y:S04]  /*dc20*/  LDL R249, [R1+0x10b0] ;  /* 0x0010b00001f97983 */ /* 0x000ea80000100800 */
[----:B------:R-:W3:Y:S04]  /*dc30*/  LDL.LU R2, [R1+0x28] ;  /* 0x0000280001027983 */ /* 0x000ee80000300800 */
[----:B------:R-:W3:Y:S01]  /*dc40*/  LDL.LU R6, [R1+0x24] ;  /* 0x0000240001067983 */ /* 0x000ee20000300800 */
[----:B----4-:R-:W-:-:S03]  /*dc50*/  ISETP.GE.AND P4, PT, R126, RZ, PT ;  /* 0x000000ff7e00720c */ /* 0x010fc60003f86270 */
[----:B------:R-:W4:Y:S01]  /*dc60*/  LDL.LU R3, [R1+0x20] ;  /* 0x0000200001037983 */ /* 0x000f220000300800 */
[----:B------:R-:W-:-:S03]  /*dc70*/  ISETP.GE.AND P0, PT, R245, RZ, PT ;  /* 0x000000fff500720c */ /* 0x000fc60003f06270 */
[----:B------:R-:W4:Y:S04]  /*dc80*/  LDL.LU R5, [R1+0x1c] ;  /* 0x00001c0001057983 */ /* 0x000f280000300800 */
[----:B------:R-:W4:Y:S04]  /*dc90*/  LDL.LU R4, [R1+0x18] ;  /* 0x0000180001047983 */ /* 0x000f280000300800 */
[----:B------:R-:W4:Y:S04]  /*dca0*/  LDL.LU R126, [R1+0x14] ;  /* 0x00001400017e7983 */ /* 0x000f280000300800 */
[----:B------:R-:W4:Y:S01]  /*dcb0*/  LDL.LU R245, [R1+0x14d8] ;  /* 0x0014d80001f57983 */ /* 0x000f220000300800 */
[----:B------:R-:W-:Y:S01]  /*dcc0*/  @!P5 IMAD.MOV R244, RZ, RZ, -R244 ;  /* 0x000000fffff4d224 */ /* 0x000fe200078e0af4 */
[----:B------:R-:W-:-:S02]  /*dcd0*/  ISETP.GE.AND P5, PT, R248, RZ, PT ;  /* 0x000000fff800720c */ /* 0x000fc40003fa6270 */
[----:B------:R-:W1:Y:S01]  /*dce0*/  S2R R248, SR_TID.X ;  /* 0x0000000000f87919 */ /* 0x000e620000002100 */
[----:B------:R-:W-:Y:S01]  /*dcf0*/  LOP3.LUT R0, RZ, R0, RZ, 0x33, !PT ;  /* 0x00000000ff007212 */ /* 0x000fe200078e33ff */
[----:B------:R-:W-:Y:S01]  /*dd00*/  @!P3 IMAD.MOV R246, RZ, RZ, -R246 ;  /* 0x000000fffff6b224 */ /* 0x000fe200078e0af6 */
[----:B------:R-:W-:Y:S01]  /*dd10*/  ISETP.GE.AND P3, PT, R250, RZ, PT ;  /* 0x000000fffa00720c */ /* 0x000fe20003f66270 */
[----:B------:R-:W-:Y:S01]  /*dd20*/  @!P4 IMAD.MOV R247, RZ, RZ, -R247 ;  /* 0x000000fffff7c224 */ /* 0x000fe200078e0af7 */
[----:B-1----:R-:W-:-:S05]  /*dd30*/  LOP3.LUT R248, R248, 0x7f, RZ, 0xc0, !PT ;  /* 0x0000007ff8f87812 */ /* 0x002fca00078ec0ff */
[----:B------:R-:W-:Y:S01]  /*dd40*/  IMAD R127, R248, R127, RZ ;  /* 0x0000007ff87f7224 */ /* 0x000fe200078e02ff */
[----:B--2---:R-:W-:Y:S02]  /*dd50*/  ISETP.GE.AND P4, PT, R249, RZ, PT ;  /* 0x000000fff900720c */ /* 0x004fe40003f86270 */
[C---:B---3--:R-:W-:Y:S02]  /*dd60*/  SEL R2, R0.reuse, R2, !P1 ;  /* 0x0000000200027207 */ /* 0x048fe40004800000 */
[C---:B------:R-:W-:Y:S02]  /*dd70*/  SEL R6, R0.reuse, R6, !P1 ;  /* 0x0000000600067207 */ /* 0x040fe40004800000 */
[C---:B----4-:R-:W-:Y:S02]  /*dd80*/  SEL R3, R0.reuse, R3, !P1 ;  /* 0x0000000300037207 */ /* 0x050fe40004800000 */
[----:B------:R-:W-:Y:S01]  /*dd90*/  SEL R5, R0, R5, !P1 ;  /* 0x0000000500057207 */ /* 0x000fe20004800000 */
[----:B------:R-:W-:Y:S01]  /*dda0*/  @!P2 IMAD.MOV R245, RZ, RZ, -R245 ;  /* 0x000000fffff5a224 */ /* 0x000fe200078e0af5 */
[----:B------:R-:W-:-:S02]  /*ddb0*/  ISETP.GE.AND P2, PT, R251, RZ, PT ;  /* 0x000000fffb00720c */ /* 0x000fc40003f46270 */
[----:B------:R-:W2:Y:S04]  /*ddc0*/  LDL.LU R251, [R1+0x14d4] ;  /* 0x0014d40001fb7983 */ /* 0x000ea80000300800 */
[----:B------:R-:W3:Y:S04]  /*ddd0*/  LDL.LU R250, [R1+0x14d0] ;  /* 0x0014d00001fa7983 */ /* 0x000ee80000300800 */
[----:B------:R-:W4:Y:S04]  /*dde0*/  LDL.LU R249, [R1+0x14cc] ;  /* 0x0014cc0001f97983 */ /* 0x000f280000300800 */
[----:B------:R-:W2:Y:S01]  /*ddf0*/  LDL.LU R248, [R1+0x14c8] ;  /* 0x0014c80001f87983 */ /* 0x000ea20000300800 */
[----:B------:R-:W-:-:S03]  /*de00*/  SEL R4, R0, R4, !P1 ;  /* 0x0000000400047207 */ /* 0x000fc60004800000 */
[----:B------:R1:W-:Y:S01]  /*de10*/  STL [R1+0xd8], R2 ;  /* 0x0000d80201007387 */ /* 0x0003e20000100800 */
[----:B------:R-:W-:-:S03]  /*de20*/  SEL R126, R0, R126, !P1 ;  /* 0x0000007e007e7207 */ /* 0x000fc60004800000 */
[----:B-1----:R-:W3:Y:S04]  /*de30*/  LDL.LU R2, [R1+0x14c4] ;  /* 0x0014c40001027983 */ /* 0x002ee80000300800 */
[----:B------:R1:W-:Y:S04]  /*de40*/  STL [R1+0x24], R6 ;  /* 0x0000240601007387 */ /* 0x0003e80000100800 */
[----:B-1----:R-:W4:Y:S04]  /*de50*/  LDL.LU R6, [R1+0x14c0] ;  /* 0x0014c00001067983 */ /* 0x002f280000300800 */
[----:B------:R1:W-:Y:S04]  /*de60*/  STL [R1+0xd4], R3 ;  /* 0x0000d40301007387 */ /* 0x0003e80000100800 */
[----:B-1----:R-:W2:Y:S04]  /*de70*/  LDL.LU R3, [R1+0x14bc] ;  /* 0x0014bc0001037983 */ /* 0x002ea80000300800 */
[----:B------:R1:W-:Y:S04]  /*de80*/  STL [R1+0xd0], R5 ;  /* 0x0000d00501007387 */ /* 0x0003e80000100800 */
[----:B-1----:R-:W2:Y:S04]  /*de90*/  LDL.LU R5, [R1+0x14b8] ;  /* 0x0014b80001057983 */ /* 0x002ea80000300800 */
[----:B------:R1:W-:Y:S04]  /*dea0*/  STL [R1+0xcc], R4 ;  /* 0x0000cc0401007387 */ /* 0x0003e80000100800 */
[----:B-1----:R-:W2:Y:S04]  /*deb0*/  LDL.LU R4, [R1+0x14b4] ;  /* 0x0014b40001047983 */ /* 0x002ea80000300800 */
[----:B------:R1:W-:Y:S04]  /*dec0*/  STL [R1+0xc8], R126 ;  /* 0x0000c87e01007387 */ /* 0x0003e80000100800 */
[----:B-1----:R-:W2:Y:S01]  /*ded0*/  LDL.LU R126, [R1+0x14b0] ;  /* 0x0014b000017e7983 */ /* 0x002ea20000300800 */
[----:B------:R-:W-:Y:S01]  /*dee0*/  @!P4 IMAD.MOV R252, RZ, RZ, -R252 ;  /* 0x000000fffffcc224 */ /* 0x000fe200078e0afc */
[----:B------:R-:W-:-:S02]  /*def0*/  SEL R80, R0, R80, !P1 ;  /* 0x0000005000507207 */ /* 0x000fc40004800000 */
[C---:B------:R-:W-:Y:S02]  /*df00*/  SEL R81, R0.reuse, R81, !P1 ;  /* 0x0000005100517207 */ /* 0x040fe40004800000 */
[C---:B------:R-:W-:Y:S02]  /*df10*/  SEL R82, R0.reuse, R82, !P1 ;  /* 0x0000005200527207 */ /* 0x040fe40004800000 */
[C---:B------:R-:W-:Y:S02]  /*df20*/  SEL R83, R0.reuse, R83, !P1 ;  /* 0x0000005300537207 */ /* 0x040fe40004800000 */
[C---:B------:R-:W-:Y:S02]  /*df30*/  SEL R84, R0.reuse, R84, !P1 ;  /* 0x0000005400547207 */ /* 0x040fe40004800000 */
[C---:B------:R-:W-:Y:S02]  /*df40*/  SEL R85, R0.reuse, R85, !P1 ;  /* 0x0000005500557207 */ /* 0x040fe40004800000 */
        /* <DEDUP_REMOVED lines=48> */
[----:B---3--:R-:W-:-:S02]  /*e250*/  SEL R2, R0, R2, !P1 ;  /* 0x0000000200027207 */ /* 0x008fc40004800000 */
[C---:B----4-:R-:W-:Y:S02]  /*e260*/  SEL R6, R0.reuse, R6, !P1 ;  /* 0x0000000600067207 */ /* 0x050fe40004800000 */
[C---:B--2---:R-:W-:Y:S02]  /*e270*/  SEL R3, R0.reuse, R3, !P1 ;  /* 0x0000000300037207 */ /* 0x044fe40004800000 */
[C---:B------:R-:W-:Y:S02]  /*e280*/  SEL R5, R0.reuse, R5, !P1 ;  /* 0x0000000500057207 */ /* 0x040fe40004800000 */
[C---:B------:R-:W-:Y:S02]  /*e290*/  SEL R4, R0.reuse, R4, !P1 ;  /* 0x0000000400047207 */ /* 0x040fe40004800000 */
[----:B------:R-:W-:-:S05]  /*e2a0*/  SEL R126, R0, R126, !P1 ;  /* 0x0000007e007e7207 */ /* 0x000fca0004800000 */
[----:B------:R1:W-:Y:S04]  /*e2b0*/  STL [R1+0xc4], R126 ;  /* 0x0000c47e01007387 */ /* 0x0003e80000100800 */
[----:B-1----:R-:W2:Y:S04]  /*e2c0*/  LDL.LU R126, [R1+0x14ac] ;  /* 0x0014ac00017e7983 */ /* 0x002ea80000300800 */
[----:B------:R1:W-:Y:S04]  /*e2d0*/  STL [R1+0xc0], R4 ;  /* 0x0000c00401007387 */ /* 0x0003e80000100800 */
[----:B-1----:R-:W3:Y:S04]  /*e2e0*/  LDL.LU R4, [R1+0x14a8] ;  /* 0x0014a80001047983 */ /* 0x002ee80000300800 */
[----:B------:R1:W-:Y:S04]  /*e2f0*/  STL [R1+0xbc], R5 ;  /* 0x0000bc0501007387 */ /* 0x0003e80000100800 */
[----:B-1----:R-:W4:Y:S04]  /*e300*/  LDL.LU R5, [R1+0x14a4] ;  /* 0x0014a40001057983 */ /* 0x002f280000300800 */
[----:B------:R1:W-:Y:S04]  /*e310*/  STL [R1+0xb8], R3 ;  /* 0x0000b80301007387 */ /* 0x0003e80000100800 */
[----:B-1----:R-:W4:Y:S04]  /*e320*/  LDL.LU R3, [R1+0x14a0] ;  /* 0x0014a00001037983 */ /* 0x002f280000300800 */
[----:B------:R1:W-:Y:S04]  /*e330*/  STL [R1+0xb4], R6 ;  /* 0x0000b40601007387 */ /* 0x0003e80000100800 */
[----:B-1----:R-:W4:Y:S04]  /*e340*/  LDL.LU R6, [R1+0x149c] ;  /* 0x00149c0001067983 */ /* 0x002f280000300800 */
[----:B------:R1:W-:Y:S02]  /*e350*/  STL [R1+0xb0], R2 ;  /* 0x0000b00201007387 */ /* 0x0003e40000100800 */
[----:B-1----:R-:W-:-:S02]  /*e360*/  SEL R2, R0, R7, !P1 ;  /* 0x0000000700027207 */ /* 0x002fc40004800000 */
[----:B------:R-:W-:-:S03]  /*e370*/  SEL R7, R0, R8, !P1 ;  /* 0x0000000800077207 */ /* 0x000fc60004800000 */
[----:B------:R1:W-:Y:S01]  /*e380*/  STL [R1+0xac], R2 ;  /* 0x0000ac0201007387 */ /* 0x0003e20000100800 */
[----:B------:R-:W-:-:S03]  /*e390*/  SEL R8, R0, R10, !P1 ;  /* 0x0000000a00087207 */ /* 0x000fc60004800000 */
[----:B------:R1:W-:Y:S02]  /*e3a0*/  STL [R1+0xa8], R7 ;  /* 0x0000a80701007387 */ /* 0x0003e40000100800 */
[C---:B-1----:R-:W-:Y:S02]  /*e3b0*/  SEL R2, R0.reuse, R9, !P1 ;  /* 0x0000000900027207 */ /* 0x042fe40004800000 */
[----:B------:R-:W-:-:S03]  /*e3c0*/  SEL R7, R0, R11, !P1 ;  /* 0x0000000b00077207 */ /* 0x000fc60004800000 */
[----:B------:R1:W-:Y:S04]  /*e3d0*/  STL [R1+0xa4], R2 ;  /* 0x0000a40201007387 */ /* 0x0003e80000100800 */
[----:B------:R1:W-:Y:S02]  /*e3e0*/  STL [R1+0xa0], R8 ;  /* 0x0000a00801007387 */ /* 0x0003e40000100800 */
[C---:B-1----:R-:W-:Y:S02]  /*e3f0*/  SEL R2, R0.reuse, R12, !P1 ;  /* 0x0000000c00027207 */ /* 0x042fe40004800000 */
[----:B------:R1:W-:Y:S01]  /*e400*/  STL [R1+0x9c], R7 ;  /* 0x00009c0701007387 */ /* 0x0003e20000100800 */
[----:B------:R-:W-:-:S03]  /*e410*/  SEL R8, R0, R13, !P1 ;  /* 0x0000000d00087207 */ /* 0x000fc60004800000 */
[----:B------:R1:W-:Y:S02]  /*e420*/  STL [R1+0x98], R2 ;  /* 0x0000980201007387 */ /* 0x0003e40000100800 */
[C---:B-1----:R-:W-:Y:S02]  /*e430*/  SEL R7, R0.reuse, R14, !P1 ;  /* 0x0000000e00077207 */ /* 0x042fe40004800000 */
[----:B------:R1:W-:Y:S01]  /*e440*/  STL [R1+0x94], R8 ;  /* 0x0000940801007387 */ /* 0x0003e20000100800 */
[----:B------:R-:W-:-:S03]  /*e450*/  SEL R2, R0, R15, !P1 ;  /* 0x0000000f00027207 */ /* 0x000fc60004800000 */
[----:B------:R1:W-:Y:S04]  /*e460*/  STL [R1+0x90], R7 ;  /* 0x0000900701007387 */ /* 0x0003e80000100800 */
[----:B------:R1:W-:Y:S02]  /*e470*/  STL [R1+0x8c], R2 ;  /* 0x00008c0201007387 */ /* 0x0003e40000100800 */
[C---:B-1----:R-:W-:Y:S02]  /*e480*/  SEL R8, R0.reuse, R16, !P1 ;  /* 0x0000001000087207 */ /* 0x042fe40004800000 */
[----:B------:R-:W-:-:S03]  /*e490*/  SEL R7, R0, R17, !P1 ;  /* 0x0000001100077207 */ /* 0x000fc60004800000 */
        /* <DEDUP_REMOVED lines=36> */
[----:B------:R-:W-:Y:S01]  /*e6e0*/  STL [R1+0x40], R8 ;  /* 0x0000400801007387 */ /* 0x000fe20000100800 */
[----:B------:R-:W-:-:S03]  /*e6f0*/  SEL R2, R0, R36, !P1 ;  /* 0x0000002400027207 */ /* 0x000fc60004800000 */
[----:B------:R-:W-:Y:S04]  /*e700*/  STL [R1+0x3c], R7 ;  /* 0x00003c0701007387 */ /* 0x000fe80000100800 */
[----:B------:R1:W-:Y:S01]  /*e710*/  STL [R1+0x38], R2 ;  /* 0x0000380201007387 */ /* 0x0003e20000100800 */
[C---:B------:R-:W-:Y:S02]  /*e720*/  SEL R35, R0.reuse, R38, !P1 ;  /* 0x0000002600237207 */ /* 0x040fe40004800000 */
[C---:B------:R-:W-:Y:S02]  /*e730*/  SEL R36, R0.reuse, R37, !P1 ;  /* 0x0000002500247207 */ /* 0x040fe40004800000 */
[C---:B------:R-:W-:Y:S02]  /*e740*/  SEL R38, R0.reuse, R68, !P1 ;  /* 0x0000004400267207 */ /* 0x040fe40004800000 */
[----:B-1----:R-:W-:-:S02]  /*e750*/  SEL R2, R0, R67, !P1 ;  /* 0x0000004300027207 */ /* 0x002fc40004800000 */
        /* <DEDUP_REMOVED lines=11> */
[----:B------:R2:W-:Y:S01]  /*e810*/  STL [R1+0x20], R2 ;  /* 0x0000200201007387 */ /* 0x0005e20000100800 */
[C---:B-1----:R-:W-:Y:S02]  /*e820*/  SEL R38, R0.reuse, R74, !P1 ;  /* 0x0000004a00267207 */ /* 0x042fe40004800000 */
[----:B--2---:R-:W-:-:S03]  /*e830*/  SEL R37, R0, R75, !P1 ;  /* 0x0000004b00257207 */ /* 0x004fc60004800000 */
[----:B------:R1:W-:Y:S01]  /*e840*/  STL [R1+0x1c], R38 ;  /* 0x00001c2601007387 */ /* 0x0003e20000100800 */
[----:B------:R-:W-:-:S03]  /*e850*/  SEL R2, R0, R76, !P1 ;  /* 0x0000004c00027207 */ /* 0x000fc60004800000 */
[----:B------:R2:W-:Y:S04]  /*e860*/  STL [R1+0x18], R37 ;  /* 0x0000182501007387 */ /* 0x0005e80000100800 */
[----:B------:R3:W-:Y:S01]  /*e870*/  STL [R1+0x10], R2 ;  /* 0x0000100201007387 */ /* 0x0007e20000100800 */
[C---:B-1----:R-:W-:Y:S02]  /*e880*/  SEL R38, R0.reuse, R77, !P1 ;  /* 0x0000004d00267207 */ /* 0x042fe40004800000 */
[----:B--2---:R-:W-:-:S03]  /*e890*/  SEL R37, R0, R78, !P1 ;  /* 0x0000004e00257207 */ /* 0x004fc60004800000 */
[----:B------:R-:W-:Y:S01]  /*e8a0*/  STL [R1+0xc], R38 ;  /* 0x00000c2601007387 */ /* 0x000fe20000100800 */
[----:B---3--:R-:W-:-:S03]  /*e8b0*/  SEL R2, R0, R79, !P1 ;  /* 0x0000004f00027207 */ /* 0x008fc60004800000 */
[----:B------:R-:W-:Y:S04]  /*e8c0*/  STL [R1+0x4], R37 ;  /* 0x0000042501007387 */ /* 0x000fe80000100800 */
[----:B------:R1:W-:Y:S01]  /*e8d0*/  STL [R1], R2 ;  /* 0x0000000201007387 */ /* 0x0003e20000100800 */
[----:B------:R-:W-:Y:S01]  /*e8e0*/  @!P0 IMAD.MOV R248, RZ, RZ, -R248 ;  /* 0x000000fffff88224 */ /* 0x000fe200078e0af8 */
[C---:B------:R-:W-:Y:S01]  /*e8f0*/  SEL R34, R0.reuse, R39, !P1 ;  /* 0x0000002700227207 */ /* 0x040fe20004800000 */
[----:B------:R-:W-:Y:S01]  /*e900*/  @!P5 IMAD.MOV R249, RZ, RZ, -R249 ;  /* 0x000000fffff9d224 */ /* 0x000fe200078e0af9 */
[C---:B------:R-:W-:Y:S01]  /*e910*/  SEL R33, R0.reuse, R40, !P1 ;  /* 0x0000002800217207 */ /* 0x040fe20004800000 */
[----:B------:R-:W-:Y:S01]  /*e920*/  @!P2 IMAD.MOV R250, RZ, RZ, -R250 ;  /* 0x000000fffffaa224 */ /* 0x000fe200078e0afa */
[C---:B------:R-:W-:Y:S01]  /*e930*/  SEL R32, R0.reuse, R41, !P1 ;  /* 0x0000002900207207 */ /* 0x040fe20004800000 */
        /* <DEDUP_REMOVED lines=138> */
[C---:B------:R-:W-:Y:S01]  /*f1e0*/  SEL R248, R0.reuse, R248, !P1 ;  /* 0x000000f800f87207 */ /* 0x040fe20004800000 */
[----:B------:R-:W-:Y:S01]  /*f1f0*/  STL [R1+0x17f0], R126 ;  /* 0x0017f07e01007387 */ /* 0x000fe20000100800 */
[----:B------:R-:W-:Y:S01]  /*f200*/  ULDC.64 UR4, c[0x0][0x218] ;  /* 0x0000860000047ab9 */ /* 0x000fe20000000a00 */
[----:B------:R-:W-:Y:S01]  /*f210*/  ULDC UR59, c[0x0][0x240] ;  /* 0x00009000003b7ab9 */ /* 0x000fe20000000800 */
[----:B-1----:R-:W-:Y:S01]  /*f220*/  LEA R2, P0, R127, UR4, 0x2 ;  /* 0x000000047f027c11 */ /* 0x002fe2000f8010ff */
[----:B------:R-:W-:Y:S01]  /*f230*/  STL [R1+0x17ec], R4 ;  /* 0x0017ec0401007387 */ /* 0x000fe20000100800 */
[----:B------:R-:W-:Y:S01]  /*f240*/  ULDC UR4, c[0x0][0x240] ;  /* 0x0000900000047ab9 */ /* 0x000fe20000000800 */
[C---:B------:R-:W-:Y:S01]  /*f250*/  SEL R249, R0.reuse, R249, !P1 ;  /* 0x000000f900f97207 */ /* 0x040fe20004800000 */
[----:B------:R-:W-:Y:S01]  /*f260*/  ULDC UR41, c[0x0][0x240] ;  /* 0x0000900000297ab9 */ /* 0x000fe20000000800 */
[----:B----4-:R-:W-:Y:S01]  /*f270*/  STL [R1+0x17e8], R5 ;  /* 0x0017e80501007387 */ /* 0x010fe20000100800 */
[----:B------:R-:W-:-:S02]  /*f280*/  SEL R250, R0, R250, !P1 ;  /* 0x000000fa00fa7207 */ /* 0x000fc40004800000 */
[C---:B------:R-:W-:Y:S01]  /*f290*/  SEL R251, R0.reuse, R251, !P1 ;  /* 0x000000fb00fb7207 */ /* 0x040fe20004800000 */
[----:B------:R-:W-:Y:S01]  /*f2a0*/  STL [R1+0x17e4], R6 ;  /* 0x0017e40601007387 */ /* 0x000fe20000100800 */
[----:B------:R-:W-:Y:S01]  /*f2b0*/  SEL R252, R0, R252, !P1 ;  /* 0x000000fc00fc7207 */ /* 0x000fe20004800000 */
[----:B------:R-:W-:Y:S01]  /*f2c0*/  IMAD R20, R20, UR59, RZ ;  /* 0x0000003b14147c24 */ /* 0x000fe2000f8e02ff */
[----:B------:R-:W-:Y:S01]  /*f2d0*/  LEA.HI.X.SX32 R127, R127, UR5, 0x2, P0 ;  /* 0x000000057f7f7c11 */ /* 0x000fe200080f16ff */
[----:B------:R-:W-:Y:S01]  /*f2e0*/  STL [R1+0x17e0], R3 ;  /* 0x0017e00301007387 */ /* 0x000fe20000100800 */
[----:B------:R-:W-:Y:S01]  /*f2f0*/  IMAD R19, R19, UR59, RZ ;  /* 0x0000003b13137c24 */ /* 0x000fe2000f8e02ff */
[----:B------:R-:W-:Y:S01]  /*f300*/  ULDC UR34, c[0x0][0x240] ;  /* 0x0000900000227ab9 */ /* 0x000fe20000000800 */
[----:B------:R-:W-:Y:S01]  /*f310*/  IMAD R18, R18, UR59, RZ ;  /* 0x0000003b12127c24 */ /* 0x000fe2000f8e02ff */
[----:B------:R-:W2:Y:S01]  /*f320*/  LDL.LU R37, [R1+0x24] ;  /* 0x0000240001257983 */ /* 0x000ea20000300800 */
[----:B------:R-:W-:Y:S01]  /*f330*/  IMAD R17, R17, UR59, RZ ;  /* 0x0000003b11117c24 */ /* 0x000fe2000f8e02ff */
[----:B------:R-:W-:Y:S01]  /*f340*/  ULDC UR32, c[0x0][0x240] ;  /* 0x0000900000207ab9 */ /* 0x000fe20000000800 */
[----:B------:R-:W-:Y:S01]  /*f350*/  IMAD R156, R156, UR41, RZ ;  /* 0x000000299c9c7c24 */ /* 0x000fe2000f8e02ff */
[----:B------:R-:W3:Y:S01]  /*f360*/  LDL.LU R52, [R1+0xd8] ;  /* 0x0000d80001347983 */ /* 0x000ee20000300800 */
[----:B------:R-:W-:Y:S01]  /*f370*/  ULDC UR41, c[0x0][0x240] ;  /* 0x0000900000297ab9 */ /* 0x000fe20000000800 */
[----:B------:R-:W-:Y:S01]  /*f380*/  ULDC UR46, c[0x0][0x240] ;  /* 0x00009000002e7ab9 */ /* 0x000fe20000000800 */
[----:B------:R-:W-:Y:S01]  /*f390*/  ULDC UR43, c[0x0][0x240] ;  /* 0x00009000002b7ab9 */ /* 0x000fe20000000800 */
[----:B------:R-:W4:Y:S01]  /*f3a0*/  LDL.LU R51, [R1+0xd4] ;  /* 0x0000d40001337983 */ /* 0x000f220000300800 */
        /* <DEDUP_REMOVED lines=16> */
[----:B------:R-:W-:Y:S01]  /*f4b0*/  IMAD R36, R36, UR59, RZ ;  /* 0x0000003b24247c24 */ /* 0x000fe2000f8e02ff */
[----:B------:R-:W-:Y:S01]  /*f4c0*/  ULDC UR61, c[0x0][0x240] ;  /* 0x00009000003d7ab9 */ /* 0x000fe20000000800 */
[----:B------:R-:W-:Y:S01]  /*f4d0*/  IMAD R35, R35, UR59, RZ ;  /* 0x0000003b23237c24 */ /* 0x000fe2000f8e02ff */
        /* <DEDUP_REMOVED lines=29> */
[----:B------:R-:W-:Y:S01]  /*f6b0*/  ULDC UR23, c[0x0][0x240] ;  /* 0x0000900000177ab9 */ /* 0x000fe20000000800 */
[----:B------:R-:W-:Y:S01]  /*f6c0*/  ULDC UR21, c[0x0][0x240] ;  /* 0x0000900000157ab9 */ /* 0x000fe20000000800 */
[----:B------:R-:W-:Y:S01]  /*f6d0*/  ULDC UR26, c[0x0][0x240] ;  /* 0x00009000001a7ab9 */ /* 0x000fe20000000800 */
[----:B------:R-:W4:Y:S01]  /*f6e0*/  LDL.LU R38, [R1+0xa0] ;  /* 0x0000a00001267983 */ /* 0x000f220000300800 */
[----:B------:R-:W-:Y:S01]  /*f6f0*/  ULDC UR19, c[0x0][0x240] ;  /* 0x0000900000137ab9 */ /* 0x000fe20000000800 */
[----:B------:R-:W-:Y:S01]  /*f700*/  IMAD R16, R16, UR59, RZ ;  /* 0x0000003b10107c24 */ /* 0x000fe2000f8e02ff */
        /* <DEDUP_REMOVED lines=53> */
[----:B--2---:R-:W-:Y:S01]  /*fa60*/  IMAD R78, R37, UR4, RZ ;  /* 0x00000004254e7c24 */ /* 0x004fe2000f8e02ff */
[----:B------:R-:W-:Y:S01]  /*fa70*/  ULDC UR4, c[0x0][0x240] ;  /* 0x0000900000047ab9 */ /* 0x000fe20000000800 */
[----:B------:R-:W2:Y:S01]  /*fa80*/  LDL.LU R37, [R1+0x9c] ;  /* 0x00009c0001257983 */ /* 0x000ea20000300800 */
[----:B---3--:R-:W-:-:S02]  /*fa90*/  IMAD R77, R52, UR59, RZ ;  /* 0x0000003b344d7c24 */ /* 0x008fc4000f8e02ff */
[----:B----4-:R-:W-:Y:S02]  /*faa0*/  IMAD R76, R51, UR59, RZ ;  /* 0x0000003b334c7c24 */ /* 0x010fe4000f8e02ff */
[----:B------:R-:W-:Y:S02]  /*fab0*/  IMAD R75, R50, UR59, RZ ;  /* 0x0000003b324b7c24 */ /* 0x000fe4000f8e02ff */
[----:B------:R-:W-:Y:S02]  /*fac0*/  IMAD R74, R49, UR59, RZ ;  /* 0x0000003b314a7c24 */ /* 0x000fe4000f8e02ff */
[----:B------:R-:W-:Y:S02]  /*fad0*/  IMAD R73, R48, UR59, RZ ;  /* 0x0000003b30497c24 */ /* 0x000fe4000f8e02ff */
[----:B------:R-:W-:Y:S02]  /*fae0*/  IMAD R72, R47, UR59, RZ ;  /* 0x0000003b2f487c24 */ /* 0x000fe4000f8e02ff */
[----:B------:R-:W-:-:S02]  /*faf0*/  IMAD R71, R46, UR59, RZ ;  /* 0x0000003b2e477c24 */ /* 0x000fc4000f8e02ff */
[----:B------:R-:W-:Y:S02]  /*fb00*/  IMAD R70, R45, UR59, RZ ;  /* 0x0000003b2d467c24 */ /* 0x000fe4000f8e02ff */
[----:B------:R-:W-:-:S03]  /*fb10*/  IMAD R69, R44, UR59, RZ ;  /* 0x0000003b2c457c24 */ /* 0x000fc6000f8e02ff */
[----:B------:R-:W-:Y:S01]  /*fb20*/  STL.64 [R1+0x1858], R70 ;  /* 0x0018584601007387 */ /* 0x000fe20000100a00 */
[----:B------:R-:W-:Y:S02]  /*fb30*/  IMAD R68, R43, UR59, RZ ;  /* 0x0000003b2b447c24 */ /* 0x000fe4000f8e02ff */
[----:B------:R-:W-:-:S03]  /*fb40*/  IMAD R67, R42, UR59, RZ ;  /* 0x0000003b2a437c24 */ /* 0x000fc6000f8e02ff */
[----:B------:R-:W-:Y:S01]  /*fb50*/  STL.64 [R1+0x1850], R68 ;  /* 0x0018504401007387 */ /* 0x000fe20000100a00 */
[----:B------:R-:W-:-:S03]  /*fb60*/  IMAD R66, R41, UR59, RZ ;  /* 0x0000003b29427c24 */ /* 0x000fc6000f8e02ff */
[----:B------:R-:W3:Y:S04]  /*fb70*/  LDL.LU R61, [R1+0x98] ;  /* 0x00009800013d7983 */ /* 0x000ee80000300800 */
[----:B------:R-:W4:Y:S01]  /*fb80*/  LDL.LU R60, [R1+0x94] ;  /* 0x00009400013c7983 */ /* 0x000f220000300800 */
[----:B------:R-:W-:-:S03]  /*fb90*/  IMAD R65, R40, UR59, RZ ;  /* 0x0000003b28417c24 */ /* 0x000fc6000f8e02ff */
[----:B------:R1:W-:Y:S01]  /*fba0*/  STL.64 [R1+0x1848], R66 ;  /* 0x0018484201007387 */ /* 0x0003e20000100a00 */
[----:B------:R-:W-:-:S03]  /*fbb0*/  IMAD R64, R39, UR59, RZ ;  /* 0x0000003b27407c24 */ /* 0x000fc6000f8e02ff */
[----:B------:R-:W4:Y:S04]  /*fbc0*/  LDL.LU R59, [R1+0x90] ;  /* 0x00009000013b7983 */ /* 0x000f280000300800 */
[----:B------:R-:W4:Y:S04]  /*fbd0*/  LDL.LU R58, [R1+0x8c] ;  /* 0x00008c00013a7983 */ /* 0x000f280000300800 */
[----:B------:R-:W4:Y:S04]  /*fbe0*/  LDL.LU R57, [R1+0x88] ;  /* 0x0000880001397983 */ /* 0x000f280000300800 */
[----:B------:R-:W4:Y:S04]  /*fbf0*/  LDL.LU R56, [R1+0x84] ;  /* 0x0000840001387983 */ /* 0x000f280000300800 */
[----:B------:R-:W4:Y:S04]  /*fc00*/  LDL.LU R55, [R1+0x80] ;  /* 0x0000800001377983 */ /* 0x000f280000300800 */
[----:B------:R-:W4:Y:S01]  /*fc10*/  LDL.LU R54, [R1+0x7c] ;  /* 0x00007c0001367983 */ /* 0x000f220000300800 */
[----:B------:R-:W-:-:S03]  /*fc20*/  IMAD R63, R38, UR59, RZ ;  /* 0x0000003b263f7c24 */ /* 0x000fc6000f8e02ff */
[----:B------:R-:W-:Y:S04]  /*fc30*/  STL.64 [R1+0x1838], R64 ;  /* 0x0018384001007387 */ /* 0x000fe80000100a00 */
[----:B------:R-:W4:Y:S04]  /*fc40*/  LDL.LU R53, [R1+0x78] ;  /* 0x0000780001357983 */ /* 0x000f280000300800 */
        /* <DEDUP_REMOVED lines=14> */
[----:B------:R-:W4:Y:S01]  /*fd30*/  LDL.LU R38, [R1+0x3c] ;  /* 0x00003c0001267983 */ /* 0x000f220000300800 */
[----:B--2---:R-:W-:-:S03]  /*fd40*/  IMAD R62, R37, UR59, RZ ;  /* 0x0000003b253e7c24 */ /* 0x004fc6000f8e02ff */
[----:B------:R-:W2:Y:S04]  /*fd50*/  LDL.LU R37, [R1+0x38] ;  /* 0x0000380001257983 */ /* 0x000ea80000300800 */
[----:B------:R-:W-:Y:S01]  /*fd60*/  STL.64 [R1+0x1830], R62 ;  /* 0x0018303e01007387 */ /* 0x000fe20000100a00 */
[----:B---3--:R-:W-:Y:S02]  /*fd70*/  IMAD R61, R61, UR59, RZ ;  /* 0x0000003b3d3d7c24 */ /* 0x008fe4000f8e02ff */
[----:B----4-:R-:W-:Y:S02]  /*fd80*/  IMAD R60, R60, UR59, RZ ;  /* 0x0000003b3c3c7c24 */ /* 0x010fe4000f8e02ff */
[----:B------:R-:W-:Y:S02]  /*fd90*/  IMAD R59, R59, UR59, RZ ;  /* 0x0000003b3b3b7c24 */ /* 0x000fe4000f8e02ff */
[----:B------:R-:W-:Y:S01]  /*fda0*/  IMAD R58, R58, UR59, RZ ;  /* 0x0000003b3a3a7c24 */ /* 0x000fe2000f8e02ff */
[----:B------:R3:W-:Y:S01]  /*fdb0*/  STL.64 [R1+0x1820], R60 ;  /* 0x0018203c01007387 */ /* 0x0007e20000100a00 */
[----:B------:R-:W-:-:S02]  /*fdc0*/  IMAD R57, R57, UR59, RZ ;  /* 0x0000003b39397c24 */ /* 0x000fc4000f8e02ff */
[----:B------:R-:W-:Y:S01]  /*fdd0*/  IMAD R56, R56, UR59, RZ ;  /* 0x0000003b38387c24 */ /* 0x000fe2000f8e02ff */
[----:B------:R-:W-:Y:S01]  /*fde0*/  STL.64 [R1+0x1818], R58 ;  /* 0x0018183a01007387 */ /* 0x000fe20000100a00 */
[----:B------:R-:W-:Y:S02]  /*fdf0*/  IMAD R55, R55, UR59, RZ ;  /* 0x0000003b37377c24 */ /* 0x000fe4000f8e02ff */
[----:B------:R-:W-:Y:S01]  /*fe00*/  IMAD R54, R54, UR59, RZ ;  /* 0x0000003b36367c24 */ /* 0x000fe2000f8e02ff */
[----:B------:R-:W-:Y:S01]  /*fe10*/  STL.64 [R1+0x1810], R56 ;  /* 0x0018103801007387 */ /* 0x000fe20000100a00 */
[----:B------:R-:W-:Y:S02]  /*fe20*/  IMAD R53, R53, UR59, RZ ;  /* 0x0000003b35357c24 */ /* 0x000fe4000f8e02ff */
[----:B------:R-:W-:Y:S01]  /*fe30*/  IMAD R52, R52, UR59, RZ ;  /* 0x0000003b34347c24 */ /* 0x000fe2000f8e02ff */
[----:B------:R4:W-:Y:S01]  /*fe40*/  STL.64 [R1+0x1808], R54 ;  /* 0x0018083601007387 */ /* 0x0009e20000100a00 */
[----:B------:R-:W-:-:S02]  /*fe50*/  IMAD R51, R51, UR59, RZ ;  /* 0x0000003b33337c24 */ /* 0x000fc4000f8e02ff */
[----:B------:R-:W-:Y:S01]  /*fe60*/  IMAD R50, R50, UR59, RZ ;  /* 0x0000003b32327c24 */ /* 0x000fe2000f8e02ff */
[----:B------:R-:W-:Y:S04]  /*fe70*/  STL.64 [R1+0x1828], R52 ;  /* 0x0018283401007387 */ /* 0x000fe80000100a00 */
[----:B------:R-:W-:Y:S04]  /*fe80*/  STL.64 [R1+0x1840], R50 ;  /* 0x0018403201007387 */ /* 0x000fe80000100a00 */
[----:B------:R-:W2:Y:S04]  /*fe90*/  LDL.LU R0, [R1+0x34] ;  /* 0x0000340001007983 */ /* 0x000ea80000300800 */
[----:B------:R-:W2:Y:S04]  /*fea0*/  LDL.LU R79, [R1+0x30] ;  /* 0x00003000014f7983 */ /* 0x000ea80000300800 */
[----:B-1----:R-:W2:Y:S04]  /*feb0*/  LDL.LU R66, [R1+0x8] ;  /* 0x0000080001427983 */ /* 0x002ea80000300800 */
[----:B------:R-:W2:Y:S04]  /*fec0*/  LDL.LU R67, [R1+0x14] ;  /* 0x0000140001437983 */ /* 0x000ea80000300800 */
[----:B------:R-:W2:Y:S04]  /*fed0*/  LDL.LU R68, [R1+0x2c] ;  /* 0x00002c0001447983 */ /* 0x000ea80000300800 */
[----:B------:R-:W2:Y:S04]  /*fee0*/  LDL.LU R69, [R1+0x28] ;  /* 0x0000280001457983 */ /* 0x000ea80000300800 */
[----:B------:R-:W2:Y:S04]  /*fef0*/  LDL.LU R5, [R1+0x20] ;  /* 0x0000200001057983 */ /* 0x000ea80000300800 */
[----:B------:R-:W3:Y:S04]  /*ff00*/  LDL.LU R70, [R1+0x1c] ;  /* 0x00001c0001467983 */ /* 0x000ee80000300800 */
[----:B------:R-:W2:Y:S04]  /*ff10*/  LDL.LU R3, [R1+0x18] ;  /* 0x0000180001037983 */ /* 0x000ea80000300800 */
[----:B------:R-:W4:Y:S04]  /*ff20*/  LDL.LU R71, [R1+0x10] ;  /* 0x0000100001477983 */ /* 0x000f280000300800 */
[----:B------:R-:W2:Y:S04]  /*ff30*/  LDL.LU R4, [R1+0xc] ;  /* 0x00000c0001047983 */ /* 0x000ea80000300800 */
[----:B------:R-:W2:Y:S04]  /*ff40*/  LDL.LU R6, [R1+0x4] ;  /* 0x0000040001067983 */ /* 0x000ea80000300800 */
[----:B------:R-:W2:Y:S04]  /*ff50*/  LDL.LU R126, [R1] ;  /* 0x00000000017e7983 */ /* 0x000ea80000300800 */
[----:B------:R-:W-:Y:S04]  /*ff60*/  STL [R1+0x17fc], R20 ;  /* 0x0017fc1401007387 */ /* 0x000fe80000100800 */
[----:B------:R-:W-:Y:S04]  /*ff70*/  STL [R1+0x17f8], R19 ;  /* 0x0017f81301007387 */ /* 0x000fe80000100800 */
[----:B------:R-:W-:Y:S04]  /*ff80*/  STL [R1+0x1800], R18 ;  /* 0x0018001201007387 */ /* 0x000fe80000100800 */
[----:B------:R-:W-:Y:S01]  /*ff90*/  STL [R1+0x17f4], R17 ;  /* 0x0017f41101007387 */ /* 0x000fe20000100800 */
[----:B---3--:R-:W-:Y:S01]  /*ffa0*/  IMAD R60, R70, UR59, RZ ;  /* 0x0000003b463c7c24 */ /* 0x008fe2000f8e02ff */
[----:B------:R-:W-:Y:S01]  /*ffb0*/  LEA R70, P1, R78, R2, 0x2 ;  /* 0x000000024e467211 */ /* 0x000fe200078210ff */
[----:B----4-:R-:W-:-:S03]  /*ffc0*/  IMAD R54, R71, UR59, RZ ;  /* 0x0000003b47367c24 */ /* 0x010fc6000f8e02ff */
[----:B------:R-:W-:-:S05]  /*ffd0*/  LEA.HI.X.SX32 R71, R78, R127, 0x2, P1 ;  /* 0x0000007f4e477211 */ /* 0x000fca00008f16ff */
[----:B------:R1:W-:Y:S04]  /*ffe0*/  STL.64 [R1+0xab8], R70 ;  /* 0x000ab84601007387 */ /* 0x0003e80000100a00 */
[----:B-1----:R-:W3:Y:S01]  /*fff0*/  LDL.LU.64 R70, [R1+0x1858] ;  /* 0x0018580001467983 */ /* 0x002ee20000300a00 */
[----:B--2---:R-:W-:Y:S02]  /*10000*/  IMAD R3, R3, UR59, RZ ;  /* 0x0000003b03037c24 */ /* 0x004fe4000f8e02ff */
[----:B------:R-:W-:Y:S01]  /*10010*/  IMAD R163, R163, UR34, RZ ;  /* 0x00000022a3a37c24 */ /* 0x000fe2000f8e02ff */
[----:B------:R-:W-:Y:S01]  /*10020*/  ULDC UR34, c[0x0][0x240] ;  /* 0x0000900000227ab9 */ /* 0x000fe20000000800 */
[----:B------:R-:W-:Y:S02]  /*10030*/  IMAD R59, R126, UR59, RZ ;  /* 0x0000003b7e3b7c24 */ /* 0x000fe4000f8e02ff */
[----:B------:R-:W-:Y:S01]  /*10040*/  IMAD R165, R165, UR32, RZ ;  /* 0x00000020a5a57c24 */ /* 0x000fe2000f8e02ff */
[----:B------:R-:W-:Y:S01]  /*10050*/  ULDC UR32, c[0x0][0x240] ;  /* 0x0000900000207ab9 */ /* 0x000fe20000000800 */
[----:B------:R-:W-:-:S02]  /*10060*/  IMAD R126, R214, UR41, RZ ;  /* 0x00000029d67e7c24 */ /* 0x000fc4000f8e02ff */
[----:B------:R-:W-:Y:S01]  /*10070*/  IMAD R151, R151, UR46, RZ ;  /* 0x0000002e97977c24 */ /* 0x000fe2000f8e02ff */
[----:B------:R-:W-:Y:S01]  /*10080*/  ULDC UR46, c[0x0][0x240] ;  /* 0x00009000002e7ab9 */ /* 0x000fe20000000800 */
[----:B------:R-:W-:Y:S01]  /*10090*/  IMAD R214, R221, UR34, RZ ;  /* 0x00000022ddd67c24 */ /* 0x000fe2000f8e02ff */
[----:B------:R-:W-:Y:S01]  /*100a0*/  LEA R62, P2, R77, R2, 0x2 ;  /* 0x000000024d3e7211 */ /* 0x000fe200078410ff */
[----:B------:R-:W-:Y:S01]  /*100b0*/  IMAD R154, R154, UR43, RZ ;  /* 0x0000002b9a9a7c24 */ /* 0x000fe2000f8e02ff */
[----:B------:R-:W-:Y:S01]  /*100c0*/  ULDC UR43, c[0x0][0x240] ;  /* 0x00009000002b7ab9 */ /* 0x000fe20000000800 */
[----:B------:R-:W-:Y:S01]  /*100d0*/  IMAD R162, R162, UR35, RZ ;  /* 0x00000023a2a27c24 */ /* 0x000fe2000f8e02ff */
[----:B------:R-:W-:Y:S01]  /*100e0*/  ULDC UR35, c[0x0][0x240] ;  /* 0x0000900000237ab9 */ /* 0x000fe20000000800 */
[----:B------:R-:W-:Y:S01]  /*100f0*/  IMAD R167, R167, UR60, RZ ;  /* 0x0000003ca7a77c24 */ /* 0x000fe2000f8e02ff */
[----:B------:R-:W-:Y:S01]  /*10100*/  ULDC UR60, c[0x0][0x240] ;  /* 0x00009000003c7ab9 */ /* 0x000fe20000000800 */
[----:B------:R-:W-:-:S02]  /*10110*/  IMAD.MOV.U32 R221, RZ, RZ, R3 ;  /* 0x000000ffffdd7224 */ /* 0x000fc400078e0003 */
[----:B------:R-:W-:Y:S01]  /*10120*/  IMAD R57, R68, UR59, RZ ;  /* 0x0000003b44397c24 */ /* 0x000fe2000f8e02ff */
[----:B------:R-:W-:Y:S01]  /*10130*/  LEA R68, P3, R76, R2, 0x2 ;  /* 0x000000024c447211 */ /* 0x000fe200078610ff */
[----:B------:R-:W-:Y:S02]  /*10140*/  IMAD R3, R223, UR32, RZ ;  /* 0x00000020df037c24 */ /* 0x000fe4000f8e02ff */
[----:B------:R-:W-:Y:S01]  /*10150*/  IMAD R150, R150, UR47, RZ ;  /* 0x0000002f96967c24 */ /* 0x000fe2000f8e02ff */
[----:B------:R-:W-:Y:S01]  /*10160*/  ULDC UR47, c[0x0][0x240] ;  /* 0x00009000002f7ab9 */ /* 0x000fe20000000800 */
[----:B------:R-:W-:Y:S01]  /*10170*/  IMAD R152, R152, UR45, RZ ;  /* 0x0000002d98987c24 */ /* 0x000fe2000f8e02ff */
[----:B------:R-:W-:Y:S01]  /*10180*/  ULDC UR45, c[0x0][0x240] ;  /* 0x00009000002d7ab9 */ /* 0x000fe20000000800 */
[----:B------:R-:W-:Y:S02]  /*10190*/  IMAD R20, R209, UR46, RZ ;  /* 0x0000002ed1147c24 */ /* 0x000fe4000f8e02ff */
[----:B------:R-:W-:-:S02]  /*101a0*/  IMAD.MOV.U32 R223, RZ, RZ, R54 ;  /* 0x000000ffffdf7224 */ /* 0x000fc400078e0036 */
[----:B------:R-:W-:Y:S01]  /*101b0*/  IMAD R160, R160, UR37, RZ ;  /* 0x00000025a0a07c24 */ /* 0x000fe2000f8e02ff */
[----:B------:R-:W-:Y:S01]  /*101c0*/  ULDC UR37, c[0x0][0x240] ;  /* 0x0000900000257ab9 */ /* 0x000fe20000000800 */
[----:B------:R-:W-:Y:S01]  /*101d0*/  IMAD R182, R182, UR17, RZ ;  /* 0x00000011b6b67c24 */ /* 0x000fe2000f8e02ff */
[----:B------:R-:W-:Y:S01]  /*101e0*/  ULDC UR17, c[0x0][0x240] ;  /* 0x0000900000117ab9 */ /* 0x000fe20000000800 */
[----:B------:R-:W-:Y:S02]  /*101f0*/  IMAD R50, R212, UR43, RZ ;  /* 0x0000002bd4327c24 */ /* 0x000fe4000f8e02ff */
[----:B------:R-:W-:Y:S02]  /*10200*/  IMAD R209, R220, UR35, RZ ;  /* 0x00000023dcd17c24 */ /* 0x000fe4000f8e02ff */
[----:B------:R-:W-:Y:S01]  /*10210*/  IMAD R54, R225, UR60, RZ ;  /* 0x0000003ce1367c24 */ /* 0x000fe2000f8e02ff */
[-C--:B------:R-:W-:Y:S01]  /*10220*/  LEA.HI.X.SX32 R63, R77, R127.reuse, 0x2, P2 ;  /* 0x0000007f4d3f7211 */ /* 0x080fe200010f16ff */
[----:B------:R-:W-:Y:S01]  /*10230*/  IMAD.MOV.U32 R220, RZ, RZ, R60 ;  /* 0x000000ffffdc7224 */ /* 0x000fe200078e003c */
[-C--:B------:R-:W-:Y:S01]  /*10240*/  LEA R60, P4, R75, R2.reuse, 0x2 ;  /* 0x000000024b3c7211 */ /* 0x080fe200078810ff */
[----:B------:R-:W-:Y:S01]  /*10250*/  IMAD R51, R66, UR59, RZ ;  /* 0x0000003b42337c24 */ /* 0x000fe2000f8e02ff */
[----:B------:R-:W-:Y:S01]  /*10260*/  LEA R66, P5, R74, R2, 0x2 ;  /* 0x000000024a427211 */ /* 0x000fe200078a10ff */
[----:B------:R-:W-:Y:S01]  /*10270*/  IMAD R17, R69, UR59, RZ ;  /* 0x0000003b45117c24 */ /* 0x000fe2000f8e02ff */
[----:B------:R-:W-:Y:S01]  /*10280*/  LEA.HI.X.SX32 R69, R76, R127, 0x2, P3 ;  /* 0x0000007f4c457211 */ /* 0x000fe200018f16ff */
[----:B------:R-:W-:-:S02]  /*10290*/  IMAD R19, R208, UR47, RZ ;  /* 0x0000002fd0137c24 */ /* 0x000fc4000f8e02ff */
[----:B------:R-:W-:Y:S02]  /*102a0*/  IMAD R18, R210, UR45, RZ ;  /* 0x0000002dd2127c24 */ /* 0x000fe4000f8e02ff */
[----:B------:R-:W-:Y:S02]  /*102b0*/  IMAD R208, R218, UR37, RZ ;  /* 0x00000025dad07c24 */ /* 0x000fe4000f8e02ff */
[----:B------:R-:W-:Y:S02]  /*102c0*/  IMAD R210, R240, UR17, RZ ;  /* 0x00000011f0d27c24 */ /* 0x000fe4000f8e02ff */
[----:B------:R-:W-:Y:S01]  /*102d0*/  IMAD R153, R153, UR44, RZ ;  /* 0x0000002c99997c24 */ /* 0x000fe2000f8e02ff */
[----:B------:R-:W-:Y:S01]  /*102e0*/  ULDC UR44, c[0x0][0x240] ;  /* 0x00009000002c7ab9 */ /* 0x000fe20000000800 */
[----:B------:R-:W-:Y:S02]  /*102f0*/  IMAD.MOV.U32 R240, RZ, RZ, R54 ;  /* 0x000000fffff07224 */ /* 0x000fe400078e0036 */
[----:B------:R-:W-:Y:S01]  /*10300*/  IMAD.MOV.U32 R218, RZ, RZ, R50 ;  /* 0x000000ffffda7224 */ /* 0x000fe200078e0032 */
[-C--:B------:R-:W-:Y:S01]  /*10310*/  LEA R50, P6, R73, R2.reuse, 0x2 ;  /* 0x0000000249327211 */ /* 0x080fe200078c10ff */
[----:B------:R-:W-:Y:S01]  /*10320*/  IMAD R56, R67, UR59, RZ ;  /* 0x0000003b43387c24 */ /* 0x000fe2000f8e02ff */
[-C--:B------:R-:W-:Y:S01]  /*10330*/  LEA.HI.X.SX32 R61, R75, R127.reuse, 0x2, P4 ;  /* 0x0000007f4b3d7211 */ /* 0x080fe200020f16ff */
[----:B------:R-:W-:Y:S01]  /*10340*/  IMAD R52, R211, UR44, RZ ;  /* 0x0000002cd3347c24 */ /* 0x000fe2000f8e02ff */
[----:B------:R-:W-:Y:S01]  /*10350*/  LEA R64, P0, R72, R2, 0x2 ;  /* 0x0000000248407211 */ /* 0x000fe200078010ff */
[----:B------:R-:W-:Y:S01]  /*10360*/  STL.64 [R1+0x278], R62 ;  /* 0x0002783e01007387 */ /* 0x000fe20000100a00 */
[-C--:B------:R-:W-:Y:S01]  /*10370*/  LEA.HI.X.SX32 R67, R74, R127.reuse, 0x2, P5 ;  /* 0x0000007f4a437211 */ /* 0x080fe200028f16ff */
[----:B------:R-:W-:Y:S01]  /*10380*/  IMAD.MOV.U32 R211, RZ, RZ, R51 ;  /* 0x000000ffffd37224 */ /* 0x000fe200078e0033 */
[-C--:B------:R-:W-:Y:S01]  /*10390*/  LEA.HI.X.SX32 R51, R73, R127.reuse, 0x2, P6 ;  /* 0x0000007f49337211 */ /* 0x080fe200030f16ff */
[----:B------:R1:W-:Y:S01]  /*103a0*/  STL.64 [R1+0x270], R68 ;  /* 0x0002704401007387 */ /* 0x0003e20000100a00 */
[----:B------:R-:W-:-:S03]  /*103b0*/  LEA.HI.X.SX32 R65, R72, R127, 0x2, P0 ;  /* 0x0000007f48417211 */ /* 0x000fc600000f16ff */
[----:B-1----:R-:W2:Y:S01]  /*103c0*/  LDL.LU.64 R68, [R1+0x1850] ;  /* 0x0018500001447983 */ /* 0x002ea20000300a00 */
[----:B---3--:R-:W-:-:S05]  /*103d0*/  LEA R54, P1, R71, R2, 0x2 ;  /* 0x0000000247367211 */ /* 0x008fca00078210ff */
[----:B------:R-:W-:Y:S04]  /*103e0*/  STL [R1+0x248], R54 ;  /* 0x0002483601007387 */ /* 0x000fe80000100800 */
[----:B------:R-:W-:Y:S04]  /*103f0*/  STL.64 [R1+0x268], R60 ;  /* 0x0002683c01007387 */ /* 0x000fe80000100a00 */
[----:B------:R1:W-:Y:S04]  /*10400*/  STL.64 [R1+0x260], R66 ;  /* 0x0002604201007387 */ /* 0x0003e80000100a00 */
[----:B-1----:R-:W3:Y:S04]  /*10410*/  LDL.LU.64 R66, [R1+0x1848] ;  /* 0x0018480001427983 */ /* 0x002ee80000300a00 */
[----:B------:R1:W-:Y:S04]  /*10420*/  STL.64 [R1+0x258], R50 ;  /* 0x0002583201007387 */ /* 0x0003e80000100a00 */
[----:B-1----:R-:W4:Y:S04]  /*10430*/  LDL.LU.64 R50, [R1+0x1840] ;  /* 0x0018400001327983 */ /* 0x002f280000300a00 */
[----:B------:R1:W-:Y:S04]  /*10440*/  STL.64 [R1+0x250], R64 ;  /* 0x0002504001007387 */ /* 0x0003e80000100a00 */
[----:B-1----:R-:W3:Y:S01]  /*10450*/  LDL.LU.64 R64, [R1+0x1838] ;  /* 0x0018380001407983 */ /* 0x002ee20000300a00 */
[----:B------:R-:W-:-:S02]  /*10460*/  IMAD R5, R5, UR59, RZ ;  /* 0x0000003b05057c24 */ /* 0x000fc4000f8e02ff */
[----:B------:R-:W-:Y:S01]  /*10470*/  IMAD R157, R157, UR40, RZ ;  /* 0x000000289d9d7c24 */ /* 0x000fe2000f8e02ff */
[----:B------:R-:W-:Y:S01]  /*10480*/  ULDC UR40, c[0x0][0x240] ;  /* 0x0000900000287ab9 */ /* 0x000fe20000000800 */
[----:B------:R-:W-:Y:S01]  /*10490*/  IMAD R161, R161, UR36, RZ ;  /* 0x00000024a1a17c24 */ /* 0x000fe2000f8e02ff */
[----:B------:R-:W-:Y:S01]  /*104a0*/  ULDC UR36, c[0x0][0x240] ;  /* 0x0000900000247ab9 */ /* 0x000fe20000000800 */
[----:B------:R-:W-:Y:S01]  /*104b0*/  IMAD R58, R215, UR40, RZ ;  /* 0x00000028d73a7c24 */ /* 0x000fe2000f8e02ff */
[----:B------:R-:W-:Y:S01]  /*104c0*/  MOV R215, R5 ;  /* 0x0000000500d77202 */ /* 0x000fe20000000f00 */
[----:B------:R-:W-:Y:S01]  /*104d0*/  IMAD R5, R219, UR36, RZ ;  /* 0x00000024db057c24 */ /* 0x000fe2000f8e02ff */
[----:B------:R-:W-:Y:S01]  /*104e0*/  LEA R62, P2, R70, R2, 0x2 ;  /* 0x00000002463e7211 */ /* 0x000fe200078410ff */
[----:B------:R-:W-:Y:S02]  /*104f0*/  IMAD.MOV.U32 R219, RZ, RZ, R52 ;  /* 0x000000ffffdb7224 */ /* 0x000fe400078e0034 */
[----:B------:R-:W-:-:S02]  /*10500*/  IMAD.MOV.U32 R76, RZ, RZ, R54 ;  /* 0x000000ffff4c7224 */ /* 0x000fc400078e0036 */
[----:B------:R-:W-:Y:S01]  /*10510*/  IMAD.MOV.U32 R77, RZ, RZ, R55 ;  /* 0x000000ffff4d7224 */ /* 0x000fe200078e0037 */
[-C--:B------:R-:W-:Y:S02]  /*10520*/  LEA.HI.X.SX32 R77, R71, R127.reuse, 0x2, P1 ;  /* 0x0000007f474d7211 */ /* 0x080fe400008f16ff */
[-C--:B------:R-:W-:Y:S01]  /*10530*/  LEA.HI.X.SX32 R63, R70, R127.reuse, 0x2, P2 ;  /* 0x0000007f463f7211 */ /* 0x080fe200010f16ff */
[----:B------:R-:W-:Y:S01]  /*10540*/  IMAD.MOV.U32 R71, RZ, RZ, R53 ;  /* 0x000000ffff477224 */ /* 0x000fe200078e0035 */
[CC--:B--2---:R-:W-:Y:S02]  /*10550*/  LEA R54, P3, R69.reuse, R2.reuse, 0x2 ;  /* 0x0000000245367211 */ /* 0x0c4fe400078610ff */
[C---:B------:R-:W-:Y:S02]  /*10560*/  LEA R60, P4, R68.reuse, R2, 0x2 ;  /* 0x00000002443c7211 */ /* 0x040fe400078810ff */
[-C--:B------:R-:W-:Y:S02]  /*10570*/  LEA.HI.X.SX32 R55, R69, R127.reuse, 0x2, P3 ;  /* 0x0000007f45377211 */ /* 0x080fe400018f16ff */
[----:B------:R-:W-:-:S02]  /*10580*/  LEA.HI.X.SX32 R61, R68, R127, 0x2, P4 ;  /* 0x0000007f443d7211 */ /* 0x000fc400020f16ff */
[----:B---3--:R-:W-:-:S05]  /*10590*/  LEA R52, P0, R65, R2, 0x2 ;  /* 0x0000000241347211 */ /* 0x008fca00078010ff */
[----:B------:R-:W-:Y:S01]  /*105a0*/  STL [R1+0x218], R52 ;  /* 0x0002183401007387 */ /* 0x000fe20000100800 */
[----:B------:R-:W-:-:S03]  /*105b0*/  MOV R70, R52 ;  /* 0x0000003400467202 */ /* 0x000fc60000000f00 */
[----:B------:R-:W-:Y:S04]  /*105c0*/  STL [R1+0x24c], R77 ;  /* 0x00024c4d01007387 */ /* 0x000fe80000100800 */
[----:B------:R1:W-:Y:S04]  /*105d0*/  STL.64 [R1+0x240], R62 ;  /* 0x0002403e01007387 */ /* 0x0003e80000100a00 */
[----:B-1----:R-:W2:Y:S04]  /*105e0*/  LDL.LU.64 R62, [R1+0x1830] ;  /* 0x00183000013e7983 */ /* 0x002ea80000300a00 */
[----:B------:R-:W3:Y:S04]  /*105f0*/  LDL.LU.64 R52, [R1+0x1828] ;  /* 0x0018280001347983 */ /* 0x000ee80000300a00 */
[----:B------:R-:W-:Y:S04]  /*10600*/  STL.64 [R1+0x238], R54 ;  /* 0x0002383601007387 */ /* 0x000fe80000100a00 */
[----:B------:R1:W-:Y:S04]  /*10610*/  STL.64 [R1+0x230], R60 ;  /* 0x0002303c01007387 */ /* 0x0003e80000100a00 */
[----:B-1----:R-:W4:Y:S01]  /*10620*/  LDL.LU.64 R60, [R1+0x1820] ;  /* 0x00182000013c7983 */ /* 0x002f220000300a00 */
[----:B------:R-:W-:-:S02]  /*10630*/  IMAD R4, R4, UR59, RZ ;  /* 0x0000003b04047c24 */ /* 0x000fc4000f8e02ff */
[----:B------:R-:W-:Y:S02]  /*10640*/  IMAD R6, R6, UR59, RZ ;  /* 0x0000003b06067c24 */ /* 0x000fe4000f8e02ff */
[----:B------:R-:W-:Y:S01]  /*10650*/  IMAD R169, R169, UR30, RZ ;  /* 0x0000001ea9a97c24 */ /* 0x000fe2000f8e02ff */
[----:B------:R-:W-:Y:S01]  /*10660*/  ULDC UR30, c[0x0][0x240] ;  /* 0x00009000001e7ab9 */ /* 0x000fe20000000800 */
[----:B------:R-:W-:Y:S02]  /*10670*/  IMAD.MOV.U32 R225, RZ, RZ, R4 ;  /* 0x000000ffffe17224 */ /* 0x000fe400078e0004 */
[----:B------:R-:W-:Y:S02]  /*10680*/  IMAD R4, R227, UR30, RZ ;  /* 0x0000001ee3047c24 */ /* 0x000fe4000f8e02ff */
[----:B------:R-:W-:Y:S01]  /*10690*/  IMAD R158, R158, UR39, RZ ;  /* 0x000000279e9e7c24 */ /* 0x000fe2000f8e02ff */
[----:B------:R-:W-:Y:S01]  /*106a0*/  ULDC UR39, c[0x0][0x240] ;  /* 0x0000900000277ab9 */ /* 0x000fe20000000800 */
[----:B------:R-:W-:Y:S01]  /*106b0*/  IMAD R171, R171, UR28, RZ ;  /* 0x0000001cabab7c24 */ /* 0x000fe2000f8e02ff */
[----:B------:R-:W-:Y:S01]  /*106c0*/  ULDC UR28, c[0x0][0x240] ;  /* 0x00009000001c7ab9 */ /* 0x000fe20000000800 */
[----:B------:R-:W-:-:S02]  /*106d0*/  IMAD.MOV.U32 R227, RZ, RZ, R6 ;  /* 0x000000ffffe37224 */ /* 0x000fc400078e0006 */
[----:B------:R-:W-:Y:S01]  /*106e0*/  IMAD.MOV.U32 R212, RZ, RZ, R17 ;  /* 0x000000ffffd47224 */ /* 0x000fe200078e0011 */
[----:B------:R-:W-:Y:S01]  /*106f0*/  LEA R74, P5, R67, R2, 0x2 ;  /* 0x00000002434a7211 */ /* 0x000fe200078a10ff */
[----:B------:R-:W-:Y:S01]  /*10700*/  IMAD R17, R216, UR39, RZ ;  /* 0x00000027d8117c24 */ /* 0x000fe2000f8e02ff */
[----:B------:R-:W-:Y:S01]  /*10710*/  MOV R216, R58 ;  /* 0x0000003a00d87202 */ /* 0x000fe20000000f00 */
[----:B------:R-:W-:Y:S01]  /*10720*/  IMAD R6, R229, UR28, RZ ;  /* 0x0000001ce5067c24 */ /* 0x000fe2000f8e02ff */
[----:B------:R-:W-:Y:S01]  /*10730*/  LEA R58, P6, R66, R2, 0x2 ;  /* 0x00000002423a7211 */ /* 0x000fe200078c10ff */
[----:B------:R-:W-:Y:S02]  /*10740*/  IMAD.MOV.U32 R229, RZ, RZ, R59 ;  /* 0x000000ffffe57224 */ /* 0x000fe400078e003b */
[----:B------:R-:W-:Y:S02]  /*10750*/  IMAD.MOV.U32 R78, RZ, RZ, R227 ;  /* 0x000000ffff4e7224 */ /* 0x000fe400078e00e3 */
[----:B------:R-:W-:-:S02]  /*10760*/  IMAD.MOV.U32 R227, RZ, RZ, R223 ;  /* 0x000000ffffe37224 */ /* 0x000fc400078e00df */
[----:B------:R-:W-:Y:S01]  /*10770*/  IMAD.MOV.U32 R223, RZ, RZ, R220 ;  /* 0x000000ffffdf7224 */ /* 0x000fe200078e00dc */
[-C--:B------:R-:W-:Y:S01]  /*10780*/  LEA.HI.X.SX32 R75, R67, R127.reuse, 0x2, P5 ;  /* 0x0000007f434b7211 */ /* 0x080fe200028f16ff */
[----:B------:R-:W-:Y:S01]  /*10790*/  IMAD.MOV.U32 R220, RZ, RZ, R212 ;  /* 0x000000ffffdc7224 */ /* 0x000fe200078e00d4 */
[-C--:B------:R-:W-:Y:S01]  /*107a0*/  LEA.HI.X.SX32 R59, R66, R127.reuse, 0x2, P6 ;  /* 0x0000007f423b7211 */ /* 0x080fe200030f16ff */
[----:B------:R-:W-:Y:S02]  /*107b0*/  IMAD.MOV.U32 R77, RZ, RZ, R229 ;  /* 0x000000ffff4d7224 */ /* 0x000fe400078e00e5 */
[----:B------:R-:W-:Y:S01]  /*107c0*/  IMAD.MOV.U32 R212, RZ, RZ, R56 ;  /* 0x000000ffffd47224 */ /* 0x000fe200078e0038 */
[----:B------:R-:W-:Y:S01]  /*107d0*/  LEA R56, P1, R64, R2, 0x2 ;  /* 0x0000000240387211 */ /* 0x000fe200078210ff */
[----:B------:R-:W-:Y:S02]  /*107e0*/  IMAD.MOV.U32 R229, RZ, RZ, R225 ;  /* 0x000000ffffe57224 */ /* 0x000fe400078e00e1 */
[----:B------:R-:W-:Y:S01]  /*107f0*/  IMAD.MOV.U32 R225, RZ, RZ, R221 ;  /* 0x000000ffffe17224 */ /* 0x000fe200078e00dd */
[----:B------:R-:W-:Y:S01]  /*10800*/  LEA.HI.X.SX32 R71, R65, R127, 0x2, P0 ;  /* 0x0000007f41477211 */ /* 0x000fe200000f16ff */
[----:B------:R-:W-:-:S02]  /*10810*/  IMAD.MOV.U32 R221, RZ, RZ, R215 ;  /* 0x000000ffffdd7224 */ /* 0x000fc400078e00d7 */
[----:B------:R-:W-:Y:S01]  /*10820*/  IMAD.MOV.U32 R215, RZ, RZ, R57 ;  /* 0x000000ffffd77224 */ /* 0x000fe200078e0039 */
[----:B------:R-:W-:Y:S01]  /*10830*/  LEA.HI.X.SX32 R57, R64, R127, 0x2, P1 ;  /* 0x0000007f40397211 */ /* 0x000fe200008f16ff */
[----:B------:R-:W-:Y:S01]  /*10840*/  IMAD.MOV.U32 R67, RZ, RZ, R73 ;  /* 0x000000ffff437224 */ /* 0x000fe200078e0049 */
[-C--:B--2---:R-:W-:Y:S02]  /*10850*/  LEA R72, P2, R63, R2.reuse, 0x2 ;  /* 0x000000023f487211 */ /* 0x084fe400078410ff */
[----:B------:R-:W-:-:S03]  /*10860*/  LEA R54, P3, R62, R2, 0x2 ;  /* 0x000000023e367211 */ /* 0x000fc600078610ff */
[----:B------:R-:W-:Y:S01]  /*10870*/  STL [R1+0x208], R72 ;  /* 0x0002084801007387 */ /* 0x000fe20000100800 */
[----:B------:R-:W-:-:S03]  /*10880*/  LEA.HI.X.SX32 R67, R63, R127, 0x2, P2 ;  /* 0x0000007f3f437211 */ /* 0x000fc600010f16ff */
[----:B------:R-:W-:Y:S01]  /*10890*/  STL.64 [R1+0x228], R74 ;  /* 0x0002284a01007387 */ /* 0x000fe20000100a00 */
[----:B------:R-:W-:-:S03]  /*108a0*/  LEA.HI.X.SX32 R55, R62, R127, 0x2, P3 ;  /* 0x0000007f3e377211 */ /* 0x000fc600018f16ff */
[----:B------:R1:W-:Y:S01]  /*108b0*/  STL.64 [R1+0x220], R58 ;  /* 0x0002203a01007387 */ /* 0x0003e20000100a00 */
[----:B----4-:R-:W-:-:S03]  /*108c0*/  LEA R68, P4, R61, R2, 0x2 ;  /* 0x000000023d447211 */ /* 0x010fc600078810ff */
[----:B-1----:R-:W2:Y:S04]  /*108d0*/  LDL.LU.64 R58, [R1+0x1818] ;  /* 0x00181800013a7983 */ /* 0x002ea80000300a00 */
[----:B------:R-:W-:Y:S04]  /*108e0*/  STL [R1+0x1f8], R68 ;  /* 0x0001f84401007387 */ /* 0x000fe80000100800 */
[----:B------:R-:W-:Y:S04]  /*108f0*/  STL [R1+0x21c], R71 ;  /* 0x00021c4701007387 */ /* 0x000fe80000100800 */
[----:B------:R1:W-:Y:S04]  /*10900*/  STL.64 [R1+0x210], R56 ;  /* 0x0002103801007387 */ /* 0x0003e80000100a00 */
[----:B-1----:R-:W4:Y:S04]  /*10910*/  LDL.LU.64 R56, [R1+0x1810] ;  /* 0x0018100001387983 */ /* 0x002f280000300a00 */
[----:B------:R-:W-:Y:S04]  /*10920*/  STL [R1+0x20c], R67 ;  /* 0x00020c4301007387 */ /* 0x000fe80000100800 */
[----:B------:R1:W-:Y:S04]  /*10930*/  STL.64 [R1+0x200], R54 ;  /* 0x0002003601007387 */ /* 0x0003e80000100a00 */
[----:B-1----:R-:W4:Y:S01]  /*10940*/  LDL.LU.64 R54, [R1+0x1808] ;  /* 0x0018080001367983 */ /* 0x002f220000300a00 */
[----:B------:R-:W-:Y:S01]  /*10950*/  IMAD.MOV.U32 R65, RZ, RZ, R69 ;  /* 0x000000ffff417224 */ /* 0x000fe200078e0045 */
[----:B------:R-:W-:Y:S01]  /*10960*/  LEA R74, P5, R60, R2, 0x2 ;  /* 0x000000023c4a7211 */ /* 0x000fe200078a10ff */
[----:B------:R-:W-:-:S02]  /*10970*/  IMAD.MOV.U32 R66, RZ, RZ, R72 ;  /* 0x000000ffff427224 */ /* 0x000fc400078e0048 */
[----:B------:R-:W-:Y:S02]  /*10980*/  IMAD.MOV.U32 R64, RZ, RZ, R68 ;  /* 0x000000ffff407224 */ /* 0x000fe400078e0044 */
[----:B------:R-:W-:Y:S01]  /*10990*/  IMAD.MOV.U32 R63, RZ, RZ, R65 ;  /* 0x000000ffff3f7224 */ /* 0x000fe200078e0041 */
[-C--:B------:R-:W-:Y:S01]  /*109a0*/  LEA.HI.X.SX32 R63, R61, R127.reuse, 0x2, P4 ;  /* 0x0000007f3d3f7211 */ /* 0x080fe200020f16ff */
[----:B------:R-:W-:Y:S01]  /*109b0*/  IMAD.MOV.U32 R62, RZ, RZ, R64 ;  /* 0x000000ffff3e7224 */ /* 0x000fe200078e0040 */
[----:B------:R-:W-:Y:S01]  /*109c0*/  LEA.HI.X.SX32 R75, R60, R127, 0x2, P5 ;  /* 0x0000007f3c4b7211 */ /* 0x000fe200028f16ff */
[----:B------:R-:W-:Y:S02]  /*109d0*/  IMAD R49, R49, UR59, RZ ;  /* 0x0000003b31317c24 */ /* 0x000fe4000f8e02ff */
[----:B------:R-:W-:Y:S01]  /*109e0*/  STL [R1+0x1fc], R63 ;  /* 0x0001fc3f01007387 */ /* 0x000fe20000100800 */
[----:B------:R-:W-:-:S03]  /*109f0*/  IMAD R48, R48, UR59, RZ ;  /* 0x0000003b30307c24 */ /* 0x000fc6000f8e02ff */
[----:B------:R3:W-:Y:S01]  /*10a00*/  STL.64 [R1+0x1f0], R74 ;  /* 0x0001f04a01007387 */ /* 0x0007e20000100a00 */
[----:B------:R-:W-:Y:S02]  /*10a10*/  IMAD R47, R47, UR59, RZ ;  /* 0x0000003b2f2f7c24 */ /* 0x000fe4000f8e02ff */
[----:B------:R-:W-:Y:S02]  /*10a20*/  IMAD R46, R46, UR59, RZ ;  /* 0x0000003b2e2e7c24 */ /* 0x000fe4000f8e02ff */
[----:B------:R-:W-:Y:S02]  /*10a30*/  IMAD R45, R45, UR59, RZ ;  /* 0x0000003b2d2d7c24 */ /* 0x000fe4000f8e02ff */
[----:B------:R-:W-:Y:S01]  /*10a40*/  IMAD R44, R44, UR59, RZ ;  /* 0x0000003b2c2c7c24 */ /* 0x000fe2000f8e02ff */
[----:B---3--:R-:W-:Y:S01]  /*10a50*/  LEA R74, P5, R53, R2, 0x2 ;  /* 0x00000002354a7211 */ /* 0x008fe200078a10ff */
[----:B------:R-:W-:-:S03]  /*10a60*/  IMAD R43, R43, UR59, RZ ;  /* 0x0000003b2b2b7c24 */ /* 0x000fc6000f8e02ff */
[-C--:B------:R-:W-:Y:S01]  /*10a70*/  LEA.HI.X.SX32 R75, R53, R127.reuse, 0x2, P5 ;  /* 0x0000007f354b7211 */ /* 0x080fe200028f16ff */
[----:B------:R-:W-:Y:S01]  /*10a80*/  IMAD R42, R42, UR59, RZ ;  /* 0x0000003b2a2a7c24 */ /* 0x000fe2000f8e02ff */
[-C--:B------:R-:W-:Y:S01]  /*10a90*/  LEA R60, P5, R46, R2.reuse, 0x2 ;  /* 0x000000022e3c7211 */ /* 0x080fe200078a10ff */
[----:B------:R-:W-:Y:S02]  /*10aa0*/  IMAD R41, R41, UR59, RZ ;  /* 0x0000003b29297c24 */ /* 0x000fe4000f8e02ff */
[----:B------:R-:W-:Y:S01]  /*10ab0*/  IMAD R40, R40, UR59, RZ ;  /* 0x0000003b28287c24 */ /* 0x000fe2000f8e02ff */
[----:B------:R-:W-:Y:S01]  /*10ac0*/  LEA.HI.X.SX32 R61, R46, R127, 0x2, P5 ;  /* 0x0000007f2e3d7211 */ /* 0x000fe200028f16ff */
[----:B------:R-:W-:Y:S02]  /*10ad0*/  IMAD R39, R39, UR59, RZ ;  /* 0x0000003b27277c24 */ /* 0x000fe4000f8e02ff */
[----:B------:R-:W-:Y:S02]  /*10ae0*/  IMAD R38, R38, UR59, RZ ;  /* 0x0000003b26267c24 */ /* 0x000fe4000f8e02ff */
[----:B------:R-:W-:Y:S01]  /*10af0*/  IMAD R37, R37, UR59, RZ ;  /* 0x0000003b25257c24 */ /* 0x000fe2000f8e02ff */
[----:B--2---:R-:W-:-:S02]  /*10b00*/  LEA R72, P6, R59, R2, 0x2 ;  /* 0x000000023b487211 */ /* 0x004fc400078c10ff */
[C---:B------:R-:W-:Y:S02]  /*10b10*/  LEA R70, P0, R58.reuse, R2, 0x2 ;  /* 0x000000023a467211 */ /* 0x040fe400078010ff */
[-C--:B------:R-:W-:Y:S02]  /*10b20*/  LEA.HI.X.SX32 R73, R59, R127.reuse, 0x2, P6 ;  /* 0x0000007f3b497211 */ /* 0x080fe400030f16ff */
[----:B------:R-:W-:-:S03]  /*10b30*/  LEA.HI.X.SX32 R71, R58, R127, 0x2, P0 ;  /* 0x0000007f3a477211 */ /* 0x000fc600000f16ff */
[----:B------:R1:W-:Y:S04]  /*10b40*/  STL.64 [R1+0x1e8], R72 ;  /* 0x0001e84801007387 */ /* 0x0003e80000100a00 */
[----:B------:R2:W-:Y:S01]  /*10b50*/  STL.64 [R1+0x1e0], R70 ;  /* 0x0001e04601007387 */ /* 0x0005e20000100a00 */
[CC--:B----4-:R-:W-:Y:S02]  /*10b60*/  LEA R68, P1, R57.reuse, R2.reuse, 0x2 ;  /* 0x0000000239447211 */ /* 0x0d0fe400078210ff */
[C---:B------:R-:W-:Y:S02]  /*10b70*/  LEA R66, P2, R56.reuse, R2, 0x2 ;  /* 0x0000000238427211 */ /* 0x040fe400078410ff */
[-C--:B------:R-:W-:Y:S02]  /*10b80*/  LEA.HI.X.SX32 R69, R57, R127.reuse, 0x2, P1 ;  /* 0x0000007f39457211 */ /* 0x080fe400008f16ff */
[----:B------:R-:W-:-:S02]  /*10b90*/  LEA.HI.X.SX32 R67, R56, R127, 0x2, P2 ;  /* 0x0000007f38437211 */ /* 0x000fc400010f16ff */
[-C--:B-1----:R-:W-:Y:S01]  /*10ba0*/  LEA R72, P6, R52, R2.reuse, 0x2 ;  /* 0x0000000234487211 */ /* 0x082fe200078c10ff */
[----:B------:R1:W-:Y:S01]  /*10bb0*/  STL.64 [R1+0x1d8], R68 ;  /* 0x0001d84401007387 */ /* 0x0003e20000100a00 */
[-C--:B--2---:R-:W-:Y:S02]  /*10bc0*/  LEA R70, P0, R51, R2.reuse, 0x2 ;  /* 0x0000000233467211 */ /* 0x084fe400078010ff */
[CC--:B------:R-:W-:Y:S02]  /*10bd0*/  LEA R64, P3, R55.reuse, R2.reuse, 0x2 ;  /* 0x0000000237407211 */ /* 0x0c0fe400078610ff */
[CC--:B------:R-:W-:Y:S02]  /*10be0*/  LEA R62, P4, R54.reuse, R2.reuse, 0x2 ;  /* 0x00000002363e7211 */ /* 0x0c0fe400078810ff */
[-C--:B------:R-:W-:Y:S02]  /*10bf0*/  LEA.HI.X.SX32 R65, R55, R127.reuse, 0x2, P3 ;  /* 0x0000007f37417211 */ /* 0x080fe400018f16ff */
[----:B------:R-:W-:Y:S01]  /*10c00*/  LEA.HI.X.SX32 R63, R54, R127, 0x2, P4 ;  /* 0x0000007f363f7211 */ /* 0x000fe200020f16ff */
[----:B------:R2:W-:Y:S01]  /*10c10*/  STL.64 [R1+0x1d0], R66 ;  /* 0x0001d04201007387 */ /* 0x0005e20000100a00 */
[----:B-1----:R-:W-:-:S02]  /*10c20*/  LEA R68, P1, R50, R2, 0x2 ;  /* 0x0000000232447211 */ /* 0x002fc400078210ff */
[-C--:B------:R-:W-:Y:S01]  /*10c30*/  LEA.HI.X.SX32 R73, R52, R127.reuse, 0x2, P6 ;  /* 0x0000007f34497211 */ /* 0x080fe200030f16ff */
[----:B------:R1:W-:Y:S01]  /*10c40*/  STL.64 [R1+0x1c8], R64 ;  /* 0x0001c84001007387 */ /* 0x0003e20000100a00 */
[----:B------:R-:W-:-:S03]  /*10c50*/  LEA.HI.X.SX32 R71, R51, R127, 0x2, P0 ;  /* 0x0000007f33477211 */ /* 0x000fc600000f16ff */
[----:B------:R3:W-:Y:S01]  /*10c60*/  STL.64 [R1+0x1c0], R62 ;  /* 0x0001c03e01007387 */ /* 0x0007e20000100a00 */
[-C--:B------:R-:W-:Y:S02]  /*10c70*/  LEA.HI.X.SX32 R69, R50, R127.reuse, 0x2, P1 ;  /* 0x0000007f32457211 */ /* 0x080fe400008f16ff */
[-C--:B--2---:R-:W-:Y:S02]  /*10c80*/  LEA R66, P2, R49, R2.reuse, 0x2 ;  /* 0x0000000231427211 */ /* 0x084fe400078410ff */
[-C--:B-1----:R-:W-:Y:S01]  /*10c90*/  LEA R64, P3, R48, R2.reuse, 0x2 ;  /* 0x0000000230407211 */ /* 0x082fe200078610ff */
[----:B------:R-:W-:Y:S01]  /*10ca0*/  STL.64 [R1+0x1b8], R74 ;  /* 0x0001b84a01007387 */ /* 0x000fe20000100a00 */
[-C--:B------:R-:W-:Y:S02]  /*10cb0*/  LEA R58, P6, R45, R2.reuse, 0x2 ;  /* 0x000000022d3a7211 */ /* 0x080fe400078c10ff */
[-C--:B---3--:R-:W-:Y:S02]  /*10cc0*/  LEA R62, P4, R47, R2.reuse, 0x2 ;  /* 0x000000022f3e7211 */ /* 0x088fe400078810ff */
[----:B------:R-:W-:Y:S01]  /*10cd0*/  LEA.HI.X.SX32 R67, R49, R127, 0x2, P2 ;  /* 0x0000007f31437211 */ /* 0x000fe200010f16ff */
[----:B------:R-:W-:Y:S01]  /*10ce0*/  STL.64 [R1+0x1b0], R72 ;  /* 0x0001b04801007387 */ /* 0x000fe20000100a00 */
[----:B------:R-:W-:-:S02]  /*10cf0*/  LEA R56, P0, R44, R2, 0x2 ;  /* 0x000000022c387211 */ /* 0x000fc400078010ff */
[-C--:B------:R-:W-:Y:S01]  /*10d00*/  LEA.HI.X.SX32 R65, R48, R127.reuse, 0x2, P3 ;  /* 0x0000007f30417211 */ /* 0x080fe200018f16ff */
[----:B------:R-:W-:Y:S01]  /*10d10*/  STL.64 [R1+0x1a8], R70 ;  /* 0x0001a84601007387 */ /* 0x000fe20000100a00 */
[-C--:B------:R-:W-:Y:S02]  /*10d20*/  LEA R54, P1, R43, R2.reuse, 0x2 ;  /* 0x000000022b367211 */ /* 0x080fe400078210ff */
[-C--:B------:R-:W-:Y:S01]  /*10d30*/  LEA.HI.X.SX32 R63, R47, R127.reuse, 0x2, P4 ;  /* 0x0000007f2f3f7211 */ /* 0x080fe200020f16ff */
[----:B------:R-:W-:Y:S01]  /*10d40*/  STL.64 [R1+0x1a0], R68 ;  /* 0x0001a04401007387 */ /* 0x000fe20000100a00 */
[-C--:B------:R-:W-:Y:S02]  /*10d50*/  LEA R52, P2, R42, R2.reuse, 0x2 ;  /* 0x000000022a347211 */ /* 0x080fe400078410ff */
[----:B------:R-:W-:Y:S01]  /*10d60*/  LEA R50, P3, R41, R2, 0x2 ;  /* 0x0000000229327211 */ /* 0x000fe200078610ff */
[----:B------:R-:W-:Y:S01]  /*10d70*/  STL.64 [R1+0x198], R66 ;  /* 0x0001984201007387 */ /* 0x000fe20000100a00 */
[----:B------:R-:W-:-:S02]  /*10d80*/  LEA.HI.X.SX32 R59, R45, R127, 0x2, P6 ;  /* 0x0000007f2d3b7211 */ /* 0x000fc400030f16ff */
[----:B------:R-:W-:Y:S01]  /*10d90*/  LEA R48, P4, R40, R2, 0x2 ;  /* 0x0000000228307211 */ /* 0x000fe200078810ff */
[----:B------:R-:W-:Y:S01]  /*10da0*/  STL.64 [R1+0x190], R64 ;  /* 0x0001904001007387 */ /* 0x000fe20000100a00 */
[-C--:B------:R-:W-:Y:S02]  /*10db0*/  LEA.HI.X.SX32 R57, R44, R127.reuse, 0x2, P0 ;  /* 0x0000007f2c397211 */ /* 0x080fe400000f16ff */
[-C--:B------:R-:W-:Y:S01]  /*10dc0*/  LEA.HI.X.SX32 R55, R43, R127.reuse, 0x2, P1 ;  /* 0x0000007f2b377211 */ /* 0x080fe200008f16ff */
[----:B------:R-:W-:Y:S01]  /*10dd0*/  STL.64 [R1+0x188], R62 ;  /* 0x0001883e01007387 */ /* 0x000fe20000100a00 */
[-C--:B------:R-:W-:Y:S02]  /*10de0*/  LEA.HI.X.SX32 R53, R42, R127.reuse, 0x2, P2 ;  /* 0x0000007f2a357211 */ /* 0x080fe400010f16ff */
[-C--:B------:R-:W-:Y:S01]  /*10df0*/  LEA.HI.X.SX32 R51, R41, R127.reuse, 0x2, P3 ;  /* 0x0000007f29337211 */ /* 0x080fe200018f16ff */
[----:B------:R1:W-:Y:S01]  /*10e00*/  STL.64 [R1+0x180], R60 ;  /* 0x0001803c01007387 */ /* 0x0003e20000100a00 */
[----:B------:R-:W-:-:S03]  /*10e10*/  LEA.HI.X.SX32 R49, R40, R127, 0x2, P4 ;  /* 0x0000007f28317211 */ /* 0x000fc600020f16ff */
[----:B------:R2:W-:Y:S04]  /*10e20*/  STL.64 [R1+0x178], R58 ;  /* 0x0001783a01007387 */ /* 0x0005e80000100a00 */
[----:B------:R3:W-:Y:S01]  /*10e30*/  STL.64 [R1+0x170], R56 ;  /* 0x0001703801007387 */ /* 0x0007e20000100a00 */
[----:B-1----:R-:W-:-:S03]  /*10e40*/  LEA R60, P5, R39, R2, 0x2 ;  /* 0x00000002273c7211 */ /* 0x002fc600078a10ff */
[----:B------:R1:W-:Y:S01]  /*10e50*/  STL.64 [R1+0x168], R54 ;  /* 0x0001683601007387 */ /* 0x0003e20000100a00 */
[----:B--2---:R-:W-:-:S03]  /*10e60*/  LEA R58, P6, R38, R2, 0x2 ;  /* 0x00000002263a7211 */ /* 0x004fc600078c10ff */
[----:B------:R2:W-:Y:S01]  /*10e70*/  STL.64 [R1+0x160], R52 ;  /* 0x0001603401007387 */ /* 0x0005e20000100a00 */
[-C--:B------:R-:W-:Y:S02]  /*10e80*/  LEA.HI.X.SX32 R61, R39, R127.reuse, 0x2, P5 ;  /* 0x0000007f273d7211 */ /* 0x080fe400028f16ff */
[CC--:B---3--:R-:W-:Y:S01]  /*10e90*/  LEA R56, P0, R37.reuse, R2.reuse, 0x2 ;  /* 0x0000000225387211 */ /* 0x0c8fe200078010ff */
[----:B------:R3:W-:Y:S01]  /*10ea0*/  STL.64 [R1+0x158], R50 ;  /* 0x0001583201007387 */ /* 0x0007e20000100a00 */
[-C--:B------:R-:W-:Y:S02]  /*10eb0*/  LEA.HI.X.SX32 R59, R38, R127.reuse, 0x2, P6 ;  /* 0x0000007f263b7211 */ /* 0x080fe400030f16ff */
[-C--:B-1----:R-:W-:Y:S01]  /*10ec0*/  LEA R54, P1, R36, R2.reuse, 0x2 ;  /* 0x0000000224367211 */ /* 0x082fe200078210ff */
[----:B------:R1:W-:Y:S01]  /*10ed0*/  STL.64 [R1+0x150], R48 ;  /* 0x0001503001007387 */ /* 0x0003e20000100a00 */
[----:B------:R-:W-:Y:S02]  /*10ee0*/  LEA.HI.X.SX32 R57, R37, R127, 0x2, P0 ;  /* 0x0000007f25397211 */ /* 0x000fe400000f16ff */
[----:B--2---:R-:W-:-:S02]  /*10ef0*/  LEA R52, P2, R35, R2, 0x2 ;  /* 0x0000000223347211 */ /* 0x004fc400078410ff */
[-C--:B------:R-:W-:Y:S02]  /*10f00*/  LEA R46, P5, R32, R2.reuse, 0x2 ;  /* 0x00000002202e7211 */ /* 0x080fe400078a10ff */
[-C--:B---3--:R-:W-:Y:S02]  /*10f10*/  LEA R50, P3, R34, R2.reuse, 0x2 ;  /* 0x0000000222327211 */ /* 0x088fe400078610ff */
[-C--:B------:R-:W-:Y:S02]  /*10f20*/  LEA.HI.X.SX32 R55, R36, R127.reuse, 0x2, P1 ;  /* 0x0000007f24377211 */ /* 0x080fe400008f16ff */
[-C--:B-1----:R-:W-:Y:S01]  /*10f30*/  LEA R48, P4, R33, R2.reuse, 0x2 ;  /* 0x0000000221307211 */ /* 0x082fe200078810ff */
[----:B------:R-:W-:Y:S01]  /*10f40*/  STL.64 [R1+0x148], R60 ;  /* 0x0001483c01007387 */ /* 0x000fe20000100a00 */
[-C--:B------:R-:W-:Y:S02]  /*10f50*/  LEA R44, P6, R31, R2.reuse, 0x2 ;  /* 0x000000021f2c7211 */ /* 0x080fe400078c10ff */
        /* <DEDUP_REMOVED lines=9> */
[----:B------:R-:W-:Y:S01]  /*10ff0*/  LEA.HI.X.SX32 R47, R32, R127, 0x2, P5 ;  /* 0x0000007f202f7211 */ /* 0x000fe200028f16ff */
[----:B------:R-:W-:Y:S01]  /*11000*/  STL.64 [R1+0x128], R52 ;  /* 0x0001283401007387 */ /* 0x000fe20000100a00 */
[----:B------:R-:W-:-:S02]  /*11010*/  LEA R36, P3, R27, R2, 0x2 ;  /* 0x000000021b247211 */ /* 0x000fc400078610ff */
[-C--:B------:R-:W-:Y:S01]  /*11020*/  LEA.HI.X.SX32 R45, R31, R127.reuse, 0x2, P6 ;  /* 0x0000007f1f2d7211 */ /* 0x080fe200030f16ff */
[----:B------:R1:W-:Y:S01]  /*11030*/  STL.64 [R1+0x120], R50 ;  /* 0x0001203201007387 */ /* 0x0003e20000100a00 */
[-C--:B------:R-:W-:Y:S02]  /*11040*/  LEA.HI.X.SX32 R43, R30, R127.reuse, 0x2, P0 ;  /* 0x0000007f1e2b7211 */ /* 0x080fe400000f16ff */
[-C--:B------:R-:W-:Y:S01]  /*11050*/  LEA.HI.X.SX32 R41, R29, R127.reuse, 0x2, P1 ;  /* 0x0000007f1d297211 */ /* 0x080fe200008f16ff */
[----:B------:R2:W-:Y:S01]  /*11060*/  STL.64 [R1+0x118], R48 ;  /* 0x0001183001007387 */ /* 0x0005e20000100a00 */
[-C--:B------:R-:W-:Y:S02]  /*11070*/  LEA.HI.X.SX32 R39, R28, R127.reuse, 0x2, P2 ;  /* 0x0000007f1c277211 */ /* 0x080fe400010f16ff */
[----:B------:R-:W-:Y:S01]  /*11080*/  LEA.HI.X.SX32 R37, R27, R127, 0x2, P3 ;  /* 0x0000007f1b257211 */ /* 0x000fe200018f16ff */
[----:B------:R3:W-:Y:S04]  /*11090*/  STL.64 [R1+0x110], R46 ;  /* 0x0001102e01007387 */ /* 0x0007e80000100a00 */
[----:B------:R4:W-:Y:S01]  /*110a0*/  STL.64 [R1+0x108], R44 ;  /* 0x0001082c01007387 */ /* 0x0009e20000100a00 */
[----:B-1----:R-:W-:-:S03]  /*110b0*/  IMAD.MOV.U32 R51, RZ, RZ, R18 ;  /* 0x000000ffff337224 */ /* 0x002fc600078e0012 */
[----:B------:R1:W-:Y:S01]  /*110c0*/  STL.64 [R1+0x100], R42 ;  /* 0x0001002a01007387 */ /* 0x0003e20000100a00 */
[----:B------:R-:W-:-:S03]  /*110d0*/  MOV R50, R20 ;  /* 0x0000001400327202 */ /* 0x000fc60000000f00 */
[----:B------:R1:W-:Y:S01]  /*110e0*/  STL.64 [R1+0xf8], R40 ;  /* 0x0000f82801007387 */ /* 0x0003e20000100a00 */
[----:B--2---:R-:W-:-:S03]  /*110f0*/  IMAD.MOV.U32 R49, RZ, RZ, R19 ;  /* 0x000000ffff317224 */ /* 0x004fc600078e0013 */
[----:B------:R2:W-:Y:S04]  /*11100*/  STL.64 [R1+0xf0], R38 ;  /* 0x0000f02601007387 */ /* 0x0005e80000100a00 */
[----:B------:R-:W-:Y:S01]  /*11110*/  STL.64 [R1+0xe8], R36 ;  /* 0x0000e82401007387 */ /* 0x000fe20000100a00 */
[----:B------:R-:W-:-:S03]  /*11120*/  IMAD.MOV.U32 R64, RZ, RZ, R17 ;  /* 0x000000ffff407224 */ /* 0x000fc600078e0011 */
[----:B------:R-:W2:Y:S04]  /*11130*/  LDL.LU R18, [R1+0x1800] ;  /* 0x0018000001127983 */ /* 0x000ea80000300800 */
[----:B------:R-:W2:Y:S04]  /*11140*/  LDL.LU R20, [R1+0x17fc] ;  /* 0x0017fc0001147983 */ /* 0x000ea80000300800 */
[----:B------:R-:W2:Y:S04]  /*11150*/  LDL.LU R19, [R1+0x17f8] ;  /* 0x0017f80001137983 */ /* 0x000ea80000300800 */
[----:B------:R-:W2:Y:S01]  /*11160*/  LDL.LU R17, [R1+0x17f4] ;  /* 0x0017f40001117983 */ /* 0x000ea20000300800 */
[----:B------:R-:W-:-:S02]  /*11170*/  IMAD.MOV.U32 R75, RZ, RZ, R77 ;  /* 0x000000ffff4b7224 */ /* 0x000fc400078e004d */
[----:B------:R-:W-:Y:S02]  /*11180*/  IMAD.MOV.U32 R76, RZ, RZ, R78 ;  /* 0x000000ffff4c7224 */ /* 0x000fe400078e004e */
[----:B------:R-:W-:Y:S01]  /*11190*/  IMAD R166, R166, UR61, RZ ;  /* 0x0000003da6a67c24 */ /* 0x000fe2000f8e02ff */
[----:B------:R-:W-:Y:S01]  /*111a0*/  ULDC UR61, c[0x0][0x240] ;  /* 0x00009000003d7ab9 */ /* 0x000fe20000000800 */
[----:B------:R-:W-:Y:S01]  /*111b0*/  IMAD.MOV.U32 R77, RZ, RZ, R229 ;  /* 0x000000ffff4d7224 */ /* 0x000fe200078e00e5 */
[----:B------:R-:W-:Y:S01]  /*111c0*/  MOV R229, R225 ;  /* 0x000000e100e57202 */ /* 0x000fe20000000f00 */
[----:B------:R-:W-:Y:S02]  /*111d0*/  IMAD.MOV.U32 R78, RZ, RZ, R227 ;  /* 0x000000ffff4e7224 */ /* 0x000fe400078e00e3 */
[----:B------:R-:W-:Y:S02]  /*111e0*/  IMAD.MOV.U32 R227, RZ, RZ, R223 ;  /* 0x000000ffffe37224 */ /* 0x000fe400078e00df */
[----:B------:R-:W-:-:S02]  /*111f0*/  IMAD.MOV.U32 R225, RZ, RZ, R221 ;  /* 0x000000ffffe17224 */ /* 0x000fc400078e00dd */
[----:B------:R-:W-:Y:S02]  /*11200*/  IMAD R224, R224, UR61, RZ ;  /* 0x0000003de0e07c24 */ /* 0x000fe4000f8e02ff */
[----:B------:R-:W-:Y:S02]  /*11210*/  IMAD.MOV.U32 R223, RZ, RZ, R220 ;  /* 0x000000ffffdf7224 */ /* 0x000fe400078e00dc */
[----:B------:R-:W-:Y:S02]  /*11220*/  IMAD.MOV.U32 R221, RZ, RZ, R209 ;  /* 0x000000ffffdd7224 */ /* 0x000fe400078e00d1 */
[----:B------:R-:W-:Y:S01]  /*11230*/  IMAD R155, R155, UR42, RZ ;  /* 0x0000002a9b9b7c24 */ /* 0x000fe2000f8e02ff */
[----:B------:R-:W-:Y:S01]  /*11240*/  ULDC UR42, c[0x0][0x240] ;  /* 0x00009000002a7ab9 */ /* 0x000fe20000000800 */
[----:B------:R-:W-:Y:S01]  /*11250*/  IMAD.MOV.U32 R220, RZ, RZ, R219 ;  /* 0x000000ffffdc7224 */ /* 0x000fe200078e00db */
[----:B------:R-:W-:Y:S01]  /*11260*/  MOV R70, R227 ;  /* 0x000000e300467202 */ /* 0x000fe20000000f00 */
[----:B------:R-:W-:Y:S01]  /*11270*/  IMAD R164, R164, UR33, RZ ;  /* 0x00000021a4a47c24 */ /* 0x000fe2000f8e02ff */
[----:B------:R-:W-:Y:S01]  /*11280*/  ULDC UR33, c[0x0][0x240] ;  /* 0x0000900000217ab9 */ /* 0x000fe20000000800 */
[----:B------:R-:W-:Y:S01]  /*11290*/  IMAD.MOV.U32 R219, RZ, RZ, R208 ;  /* 0x000000ffffdb7224 */ /* 0x000fe200078e00d0 */
[----:B------:R-:W-:Y:S01]  /*112a0*/  LEA R208, P4, R26, R2, 0x2 ;  /* 0x000000021ad07211 */ /* 0x000fe200078810ff */
[----:B------:R-:W-:-:S02]  /*112b0*/  IMAD.MOV.U32 R68, RZ, RZ, R78 ;  /* 0x000000ffff447224 */ /* 0x000fc400078e004e */
[----:B------:R-:W-:Y:S01]  /*112c0*/  IMAD R159, R159, UR38, RZ ;  /* 0x000000269f9f7c24 */ /* 0x000fe2000f8e02ff */
[----:B------:R-:W-:Y:S01]  /*112d0*/  ULDC UR38, c[0x0][0x240] ;  /* 0x0000900000267ab9 */ /* 0x000fe20000000800 */
[----:B------:R-:W-:Y:S01]  /*112e0*/  IMAD.MOV.U32 R78, RZ, RZ, R210 ;  /* 0x000000ffff4e7224 */ /* 0x000fe200078e00d2 */
[----:B------:R-:W-:Y:S01]  /*112f0*/  LEA R210, P5, R25, R2, 0x2 ;  /* 0x0000000219d27211 */ /* 0x000fe200078a10ff */
[----:B------:R-:W-:Y:S01]  /*11300*/  IMAD R168, R168, UR31, RZ ;  /* 0x0000001fa8a87c24 */ /* 0x000fe2000f8e02ff */
[----:B------:R-:W-:Y:S01]  /*11310*/  ULDC UR31, c[0x0][0x240] ;  /* 0x00009000001f7ab9 */ /* 0x000fe20000000800 */
[----:B------:R-:W-:Y:S02]  /*11320*/  IMAD R213, R213, UR42, RZ ;  /* 0x0000002ad5d57c24 */ /* 0x000fe4000f8e02ff */
[----:B------:R-:W-:Y:S02]  /*11330*/  IMAD.MOV.U32 R65, RZ, RZ, R75 ;  /* 0x000000ffff417224 */ /* 0x000fe400078e004b */
[----:B------:R-:W-:-:S02]  /*11340*/  IMAD.MOV.U32 R69, RZ, RZ, R229 ;  /* 0x000000ffff457224 */ /* 0x000fc400078e00e5 */
[----:B------:R-:W-:Y:S01]  /*11350*/  IMAD.MOV.U32 R74, RZ, RZ, R212 ;  /* 0x000000ffff4a7224 */ /* 0x000fe200078e00d4 */
[-C--:B------:R-:W-:Y:S01]  /*11360*/  LEA R212, P6, R24, R2.reuse, 0x2 ;  /* 0x0000000218d47211 */ /* 0x080fe200078c10ff */
[----:B------:R-:W-:Y:S01]  /*11370*/  IMAD.MOV.U32 R227, RZ, RZ, R224 ;  /* 0x000000ffffe37224 */ /* 0x000fe200078e00e0 */
[----:B------:R-:W-:Y:S01]  /*11380*/  MOV R224, R221 ;  /* 0x000000dd00e07202 */ /* 0x000fe20000000f00 */
[----:B------:R-:W-:Y:S01]  /*11390*/  IMAD R170, R170, UR29, RZ ;  /* 0x0000001daaaa7c24 */ /* 0x000fe2000f8e02ff */
[----:B------:R-:W-:Y:S01]  /*113a0*/  ULDC UR29, c[0x0][0x240] ;  /* 0x00009000001d7ab9 */ /* 0x000fe20000000800 */
[----:B------:R-:W-:Y:S02]  /*113b0*/  IMAD R222, R222, UR33, RZ ;  /* 0x00000021dede7c24 */ /* 0x000fe4000f8e02ff */
[----:B------:R-:W-:Y:S02]  /*113c0*/  IMAD.MOV.U32 R71, RZ, RZ, R225 ;  /* 0x000000ffff477224 */ /* 0x000fe400078e00e1 */
[----:B------:R-:W-:Y:S01]  /*113d0*/  IMAD.MOV.U32 R229, RZ, RZ, R214 ;  /* 0x000000ffffe57224 */ /* 0x000fe200078e00d6 */
[-C--:B------:R-:W-:Y:S01]  /*113e0*/  LEA R214, P0, R23, R2.reuse, 0x2 ;  /* 0x0000000217d67211 */ /* 0x080fe200078010ff */
[----:B------:R-:W-:Y:S01]  /*113f0*/  IMAD R172, R172, UR27, RZ ;  /* 0x0000001bacac7c24 */ /* 0x000fe2000f8e02ff */
[----:B------:R-:W-:Y:S01]  /*11400*/  ULDC UR27, c[0x0][0x240] ;  /* 0x00009000001b7ab9 */ /* 0x000fe20000000800 */
[----:B------:R-:W-:Y:S01]  /*11410*/  IMAD R217, R217, UR38, RZ ;  /* 0x00000026d9d97c24 */ /* 0x000fe2000f8e02ff */
[----:B------:R-:W-:Y:S01]  /*11420*/  LEA.HI.X.SX32 R209, R26, R127, 0x2, P4 ;  /* 0x0000007f1ad17211 */ /* 0x000fe200020f16ff */
[----:B------:R-:W-:Y:S01]  /*11430*/  IMAD.MOV.U32 R225, RZ, RZ, R216 ;  /* 0x000000ffffe17224 */ /* 0x000fe200078e00d8 */
[----:B------:R-:W-:Y:S01]  /*11440*/  LEA R216, P1, R22, R2, 0x2 ;  /* 0x0000000216d87211 */ /* 0x000fe200078210ff */
[----:B------:R-:W-:Y:S01]  /*11450*/  IMAD R174, R174, UR25, RZ ;  /* 0x00000019aeae7c24 */ /* 0x000fe2000f8e02ff */
[----:B------:R-:W-:Y:S01]  /*11460*/  ULDC UR25, c[0x0][0x240] ;  /* 0x0000900000197ab9 */ /* 0x000fe20000000800 */
[----:B------:R-:W-:-:S02]  /*11470*/  IMAD R226, R226, UR31, RZ ;  /* 0x0000001fe2e27c24 */ /* 0x000fc4000f8e02ff */
[----:B------:R-:W-:Y:S02]  /*11480*/  IMAD.MOV.U32 R66, RZ, RZ, R76 ;  /* 0x000000ffff427224 */ /* 0x000fe400078e004c */
[----:B------:R-:W-:Y:S01]  /*11490*/  IMAD.MOV.U32 R75, RZ, RZ, R211 ;  /* 0x000000ffff4b7224 */ /* 0x000fe200078e00d3 */
[----:B------:R-:W-:Y:S01]  /*114a0*/  LEA.HI.X.SX32 R211, R25, R127, 0x2, P5 ;  /* 0x0000007f19d37211 */ /* 0x000fe200028f16ff */
[----:B------:R-:W-:Y:S01]  /*114b0*/  IMAD.MOV.U32 R221, RZ, RZ, R218 ;  /* 0x000000ffffdd7224 */ /* 0x000fe200078e00da */
[----:B------:R-:W-:Y:S01]  /*114c0*/  LEA R218, P2, R21, R2, 0x2 ;  /* 0x0000000215da7211 */ /* 0x000fe200078410ff */
[----:B------:R-:W-:Y:S01]  /*114d0*/  IMAD R176, R176, UR23, RZ ;  /* 0x00000017b0b07c24 */ /* 0x000fe2000f8e02ff */
[----:B------:R-:W-:Y:S01]  /*114e0*/  ULDC UR23, c[0x0][0x240] ;  /* 0x0000900000177ab9 */ /* 0x000fe20000000800 */
[----:B------:R-:W-:Y:S02]  /*114f0*/  IMAD R228, R228, UR29, RZ ;  /* 0x0000001de4e47c24 */ /* 0x000fe4000f8e02ff */
[----:B------:R-:W-:-:S02]  /*11500*/  IMAD.MOV.U32 R67, RZ, RZ, R77 ;  /* 0x000000ffff437224 */ /* 0x000fc400078e004d */
[----:B------:R-:W-:Y:S02]  /*11510*/  IMAD.MOV.U32 R72, RZ, RZ, R223 ;  /* 0x000000ffff487224 */ /* 0x000fe400078e00df */
[----:B------:R-:W-:Y:S01]  /*11520*/  IMAD.MOV.U32 R76, RZ, RZ, R213 ;  /* 0x000000ffff4c7224 */ /* 0x000fe200078e00d5 */
[----:B------:R-:W-:Y:S01]  /*11530*/  LEA.HI.X.SX32 R213, R24, R127, 0x2, P6 ;  /* 0x0000007f18d57211 */ /* 0x000fe200030f16ff */
[----:B------:R-:W-:Y:S02]  /*11540*/  IMAD.MOV.U32 R48, RZ, RZ, R65 ;  /* 0x000000ffff307224 */ /* 0x000fe400078e0041 */
[----:B------:R-:W-:Y:S02]  /*11550*/  IMAD.MOV.U32 R52, RZ, RZ, R220 ;  /* 0x000000ffff347224 */ /* 0x000fe400078e00dc */
[----:B------:R-:W-:Y:S01]  /*11560*/  IMAD R178, R178, UR21, RZ ;  /* 0x00000015b2b27c24 */ /* 0x000fe2000f8e02ff */
[----:B------:R-:W-:Y:S01]  /*11570*/  ULDC UR21, c[0x0][0x240] ;  /* 0x0000900000157ab9 */ /* 0x000fe20000000800 */
[----:B------:R-:W-:-:S02]  /*11580*/  IMAD R230, R230, UR27, RZ ;  /* 0x0000001be6e67c24 */ /* 0x000fc4000f8e02ff */
[----:B------:R-:W-:Y:S01]  /*11590*/  IMAD.MOV.U32 R73, RZ, RZ, R215 ;  /* 0x000000ffff497224 */ /* 0x000fe200078e00d7 */
[----:B------:R-:W-:Y:S01]  /*115a0*/  LEA.HI.X.SX32 R215, R23, R127, 0x2, P0 ;  /* 0x0000007f17d77211 */ /* 0x000fe200000f16ff */
[----:B------:R-:W-:Y:S02]  /*115b0*/  IMAD.MOV.U32 R223, RZ, RZ, R219 ;  /* 0x000000ffffdf7224 */ /* 0x000fe400078e00db */
[----:B------:R-:W-:Y:S02]  /*115c0*/  IMAD.MOV.U32 R65, RZ, RZ, R222 ;  /* 0x000000ffff417224 */ /* 0x000fe400078e00de */
[----:B------:R-:W-:Y:S01]  /*115d0*/  IMAD R173, R173, UR26, RZ ;  /* 0x0000001aadad7c24 */ /* 0x000fe2000f8e02ff */
[----:B------:R-:W-:Y:S01]  /*115e0*/  ULDC UR26, c[0x0][0x240] ;  /* 0x00009000001a7ab9 */ /* 0x000fe20000000800 */
[----:B------:R-:W-:Y:S01]  /*115f0*/  IMAD R180, R180, UR19, RZ ;  /* 0x00000013b4b47c24 */ /* 0x000fe2000f8e02ff */
[----:B------:R-:W-:Y:S01]  /*11600*/  ULDC UR19, c[0x0][0x240] ;  /* 0x0000900000137ab9 */ /* 0x000fe20000000800 */
[----:B------:R-:W-:-:S02]  /*11610*/  IMAD R232, R232, UR25, RZ ;  /* 0x00000019e8e87c24 */ /* 0x000fc4000f8e02ff */
[----:B------:R-:W-:Y:S01]  /*11620*/  IMAD.MOV.U32 R77, RZ, RZ, R217 ;  /* 0x000000ffff4d7224 */ /* 0x000fe200078e00d9 */
[-C--:B------:R-:W-:Y:S01]  /*11630*/  LEA.HI.X.SX32 R217, R22, R127.reuse, 0x2, P1 ;  /* 0x0000007f16d97211 */ /* 0x080fe200008f16ff */
[----:B------:R-:W-:Y:S02]  /*11640*/  IMAD.MOV.U32 R57, RZ, RZ, R224 ;  /* 0x000000ffff397224 */ /* 0x000fe400078e00e0 */
[----:B------:R-:W-:Y:S01]  /*11650*/  IMAD.MOV.U32 R60, RZ, RZ, R126 ;  /* 0x000000ffff3c7224 */ /* 0x000fe200078e007e */
[----:B------:R-:W-:Y:S01]  /*11660*/  LEA.HI.X.SX32 R219, R21, R127, 0x2, P2 ;  /* 0x0000007f15db7211 */ /* 0x000fe200010f16ff */
[----:B------:R-:W-:Y:S01]  /*11670*/  IMAD R175, R175, UR24, RZ ;  /* 0x00000018afaf7c24 */ /* 0x000fe2000f8e02ff */
[----:B------:R-:W2:Y:S01]  /*11680*/  LDL.LU R126, [R1+0x17f0] ;  /* 0x0017f000017e7983 */ /* 0x000ea20000300800 */
[----:B------:R-:W-:Y:S01]  /*11690*/  IMAD R234, R234, UR23, RZ ;  /* 0x00000017eaea7c24 */ /* 0x000fe2000f8e02ff */
[----:B------:R-:W-:Y:S01]  /*116a0*/  ULDC UR24, c[0x0][0x240] ;  /* 0x0000900000187ab9 */ /* 0x000fe20000000800 */
[----:B---3--:R-:W-:Y:S01]  /*116b0*/  IMAD.MOV.U32 R47, RZ, RZ, R66 ;  /* 0x000000ffff2f7224 */ /* 0x008fe200078e0042 */
[----:B------:R3:W-:Y:S01]  /*116c0*/  STL.64 [R1+0x1720], R208 ;  /* 0x001720d001007387 */ /* 0x0007e20000100a00 */
[----:B------:R-:W-:-:S02]  /*116d0*/  IMAD.MOV.U32 R63, RZ, RZ, R226 ;  /* 0x000000ffff3f7224 */ /* 0x000fc400078e00e2 */
[----:B------:R-:W-:Y:S01]  /*116e0*/  IMAD R177, R177, UR22, RZ ;  /* 0x00000016b1b17c24 */ /* 0x000fe2000f8e02ff */
[----:B------:R-:W-:Y:S01]  /*116f0*/  ULDC UR22, c[0x0][0x240] ;  /* 0x0000900000167ab9 */ /* 0x000fe20000000800 */
[----:B------:R-:W-:Y:S01]  /*11700*/  IMAD R236, R236, UR21, RZ ;  /* 0x00000015ecec7c24 */ /* 0x000fe2000f8e02ff */
[----:B------:R-:W-:Y:S01]  /*11710*/  STL.64 [R1+0x16f8], R210 ;  /* 0x0016f8d201007387 */ /* 0x000fe20000100a00 */
[----:B------:R-:W-:Y:S02]  /*11720*/  IMAD.MOV.U32 R46, RZ, RZ, R67 ;  /* 0x000000ffff2e7224 */ /* 0x000fe400078e0043 */
[----:B------:R-:W-:Y:S02]  /*11730*/  IMAD.MOV.U32 R53, RZ, RZ, R221 ;  /* 0x000000ffff357224 */ /* 0x000fe400078e00dd */
[----:B------:R-:W-:Y:S01]  /*11740*/  IMAD.MOV.U32 R66, RZ, RZ, R228 ;  /* 0x000000ffff427224 */ /* 0x000fe200078e00e4 */
[----:B------:R-:W-:Y:S01]  /*11750*/  LEA R228, P0, R16, R2, 0x2 ;  /* 0x0000000210e47211 */ /* 0x000fe200078010ff */
[----:B------:R-:W-:Y:S01]  /*11760*/  IMAD R179, R179, UR20, RZ ;  /* 0x00000014b3b37c24 */ /* 0x000fe2000f8e02ff */
[----:B------:R-:W-:Y:S01]  /*11770*/  ULDC UR20, c[0x0][0x240] ;  /* 0x0000900000147ab9 */ /* 0x000fe20000000800 */
[----:B------:R-:W-:Y:S01]  /*11780*/  IMAD R231, R231, UR26, RZ ;  /* 0x0000001ae7e77c24 */ /* 0x000fe2000f8e02ff */
[----:B------:R-:W-:Y:S01]  /*11790*/  STL.64 [R1+0x16d8], R212 ;  /* 0x0016d8d401007387 */ /* 0x000fe20000100a00 */
[----:B------:R-:W-:-:S02]  /*117a0*/  IMAD R238, R238, UR19, RZ ;  /* 0x00000013eeee7c24 */ /* 0x000fc4000f8e02ff */
[----:B----4-:R-:W-:Y:S02]  /*117b0*/  IMAD.MOV.U32 R44, RZ, RZ, R69 ;  /* 0x000000ffff2c7224 */ /* 0x010fe400078e0045 */
[----:B------:R-:W-:Y:S02]  /*117c0*/  IMAD.MOV.U32 R55, RZ, RZ, R223 ;  /* 0x000000ffff377224 */ /* 0x000fe400078e00df */
[----:B------:R-:W-:Y:S01]  /*117d0*/  IMAD.MOV.U32 R67, RZ, RZ, R230 ;  /* 0x000000ffff437224 */ /* 0x000fe200078e00e6 */
[----:B------:R-:W-:Y:S01]  /*117e0*/  LEA R230, P1, R15, R2, 0x2 ;  /* 0x000000020fe67211 */ /* 0x000fe200078210ff */
[----:B------:R-:W-:Y:S01]  /*117f0*/  IMAD R181, R181, UR18, RZ ;  /* 0x00000012b5b57c24 */ /* 0x000fe2000f8e02ff */
[----:B------:R-:W-:Y:S01]  /*11800*/  ULDC UR18, c[0x0][0x240] ;  /* 0x0000900000127ab9 */ /* 0x000fe20000000800 */
[----:B------:R-:W-:Y:S01]  /*11810*/  IMAD R233, R233, UR24, RZ ;  /* 0x00000018e9e97c24 */ /* 0x000fe2000f8e02ff */
[----:B------:R-:W-:Y:S01]  /*11820*/  MOV R61, R227 ;  /* 0x000000e3003d7202 */ /* 0x000fe20000000f00 */
[----:B-1----:R-:W-:Y:S01]  /*11830*/  IMAD.MOV.U32 R42, RZ, RZ, R71 ;  /* 0x000000ffff2a7224 */ /* 0x002fe200078e0047 */
[----:B------:R-:W-:Y:S01]  /*11840*/  STL.64 [R1+0x16a0], R214 ;  /* 0x0016a0d601007387 */ /* 0x000fe20000100a00 */
[----:B------:R-:W-:-:S02]  /*11850*/  IMAD.MOV.U32 R54, RZ, RZ, R225 ;  /* 0x000000ffff367224 */ /* 0x000fc400078e00e1 */
[----:B------:R-:W-:Y:S01]  /*11860*/  IMAD.MOV.U32 R69, RZ, RZ, R232 ;  /* 0x000000ffff457224 */ /* 0x000fe200078e00e8 */
[----:B------:R-:W-:Y:S01]  /*11870*/  LEA R232, P2, R14, R2, 0x2 ;  /* 0x000000020ee87211 */ /* 0x000fe200078410ff */
[----:B------:R-:W-:Y:S01]  /*11880*/  IMAD R183, R183, UR16, RZ ;  /* 0x00000010b7b77c24 */ /* 0x000fe2000f8e02ff */
[----:B------:R-:W-:Y:S01]  /*11890*/  ULDC UR16, c[0x0][0x240] ;  /* 0x0000900000107ab9 */ /* 0x000fe20000000800 */
[----:B------:R-:W-:Y:S01]  /*118a0*/  IMAD R235, R235, UR22, RZ ;  /* 0x00000016ebeb7c24 */ /* 0x000fe2000f8e02ff */
[----:B------:R-:W-:Y:S01]  /*118b0*/  STL.64 [R1+0x1690], R216 ;  /* 0x001690d801007387 */ /* 0x000fe20000100a00 */
[----:B------:R-:W-:Y:S02]  /*118c0*/  IMAD.MOV.U32 R40, RZ, RZ, R73 ;  /* 0x000000ffff287224 */ /* 0x000fe400078e0049 */
[----:B------:R-:W-:Y:S01]  /*118d0*/  IMAD.MOV.U32 R71, RZ, RZ, R234 ;  /* 0x000000ffff477224 */ /* 0x000fe200078e00ea */
[----:B------:R-:W-:Y:S01]  /*118e0*/  STL.64 [R1+0x17b8], R218 ;  /* 0x0017b8da01007387 */ /* 0x000fe20000100a00 */
[----:B------:R-:W-:-:S02]  /*118f0*/  IMAD R237, R237, UR20, RZ ;  /* 0x00000014eded7c24 */ /* 0x000fc4000f8e02ff */
[----:B------:R-:W-:Y:S02]  /*11900*/  IMAD.MOV.U32 R45, RZ, RZ, R68 ;  /* 0x000000ffff2d7224 */ /* 0x000fe400078e0044 */
[----:B--2---:R-:W-:Y:S02]  /*11910*/  IMAD.MOV.U32 R38, RZ, RZ, R75 ;  /* 0x000000ffff267224 */ /* 0x004fe400078e004b */
[----:B------:R-:W-:Y:S01]  /*11920*/  IMAD.MOV.U32 R58, RZ, RZ, R229 ;  /* 0x000000ffff3a7224 */ /* 0x000fe200078e00e5 */
[----:B------:R-:W-:Y:S01]  /*11930*/  LEA.HI.X.SX32 R229, R16, R127, 0x2, P0 ;  /* 0x0000007f10e57211 */ /* 0x000fe200000f16ff */
[----:B------:R-:W-:Y:S02]  /*11940*/  IMAD.MOV.U32 R73, RZ, RZ, R236 ;  /* 0x000000ffff497224 */ /* 0x000fe400078e00ec */
[----:B------:R-:W-:Y:S02]  /*11950*/  IMAD R239, R239, UR18, RZ ;  /* 0x00000012efef7c24 */ /* 0x000fe4000f8e02ff */
[----:B------:R-:W-:-:S02]  /*11960*/  IMAD.MOV.U32 R43, RZ, RZ, R70 ;  /* 0x000000ffff2b7224 */ /* 0x000fc400078e0046 */
[----:B------:R-:W-:Y:S02]  /*11970*/  IMAD.MOV.U32 R75, RZ, RZ, R238 ;  /* 0x000000ffff4b7224 */ /* 0x000fe400078e00ee */
[----:B------:R-:W-:Y:S01]  /*11980*/  IMAD.MOV.U32 R68, RZ, RZ, R231 ;  /* 0x000000ffff447224 */ /* 0x000fe200078e00e7 */
[----:B------:R-:W-:Y:S01]  /*11990*/  LEA.HI.X.SX32 R231, R15, R127, 0x2, P1 ;  /* 0x0000007f0fe77211 */ /* 0x000fe200008f16ff */
[----:B------:R-:W-:Y:S01]  /*119a0*/  IMAD R0, R0, UR59, RZ ;  /* 0x0000003b00007c24 */ /* 0x000fe2000f8e02ff */
[----:B------:R-:W-:Y:S01]  /*119b0*/  MOV R39, R74 ;  /* 0x0000004a00277202 */ /* 0x000fe20000000f00 */
[----:B------:R-:W-:Y:S02]  /*119c0*/  IMAD R241, R241, UR16, RZ ;  /* 0x00000010f1f17c24 */ /* 0x000fe4000f8e02ff */
[----:B------:R-:W-:Y:S02]  /*119d0*/  IMAD.MOV.U32 R41, RZ, RZ, R72 ;  /* 0x000000ffff297224 */ /* 0x000fe400078e0048 */
[----:B------:R-:W-:-:S02]  /*119e0*/  IMAD.MOV.U32 R62, RZ, RZ, R240 ;  /* 0x000000ffff3e7224 */ /* 0x000fc400078e00f0 */
[----:B------:R-:W-:Y:S01]  /*119f0*/  IMAD.MOV.U32 R70, RZ, RZ, R233 ;  /* 0x000000ffff467224 */ /* 0x000fe200078e00e9 */
[----:B------:R-:W-:Y:S01]  /*11a00*/  LEA.HI.X.SX32 R233, R14, R127, 0x2, P2 ;  /* 0x0000007f0ee97211 */ /* 0x000fe200010f16ff */
[----:B------:R-:W-:Y:S01]  /*11a10*/  IMAD R79, R79, UR59, RZ ;  /* 0x0000003b4f4f7c24 */ /* 0x000fe2000f8e02ff */
[-C--:B---3--:R-:W-:Y:S01]  /*11a20*/  LEA R208, P0, R9, R2.reuse, 0x2 ;  /* 0x0000000209d07211 */ /* 0x088fe200078010ff */
[----:B------:R-:W-:Y:S01]  /*11a30*/  IMAD.MOV.U32 R72, RZ, RZ, R235 ;  /* 0x000000ffff487224 */ /* 0x000fe200078e00eb */
[-C--:B------:R-:W-:Y:S01]  /*11a40*/  LEA R26, P1, R8, R2.reuse, 0x2 ;  /* 0x00000002081a7211 */ /* 0x080fe200078210ff */
[----:B------:R-:W-:Y:S02]  /*11a50*/  IMAD.MOV.U32 R59, RZ, RZ, R76 ;  /* 0x000000ffff3b7224 */ /* 0x000fe400078e004c */
[----:B------:R-:W-:Y:S02]  /*11a60*/  IMAD.MOV.U32 R56, RZ, RZ, R77 ;  /* 0x000000ffff387224 */ /* 0x000fe400078e004d */
[----:B------:R-:W-:Y:S01]  /*11a70*/  IMAD.MOV.U32 R74, RZ, RZ, R237 ;  /* 0x000000ffff4a7224 */ /* 0x000fe200078e00ed */
[----:B------:R-:W-:Y:S01]  /*11a80*/  LEA R36, P2, R7, R2, 0x2 ;  /* 0x0000000207247211 */ /* 0x000fe200078410ff */
[----:B------:R-:W-:-:S02]  /*11a90*/  IMAD.MOV.U32 R77, RZ, RZ, R78 ;  /* 0x000000ffff4d7224 */ /* 0x000fc400078e004e */
[----:B------:R-:W-:Y:S02]  /*11aa0*/  IMAD.MOV.U32 R76, RZ, RZ, R239 ;  /* 0x000000ffff4c7224 */ /* 0x000fe400078e00ef */
[----:B------:R-:W-:Y:S01]  /*11ab0*/  IMAD.MOV.U32 R78, RZ, RZ, R241 ;  /* 0x000000ffff4e7224 */ /* 0x000fe200078e00f1 */
[-C--:B------:R-:W-:Y:S02]  /*11ac0*/  LEA.HI.X.SX32 R209, R9, R127.reuse, 0x2, P0 ;  /* 0x0000007f09d17211 */ /* 0x080fe400000f16ff */
[-C--:B------:R-:W-:Y:S02]  /*11ad0*/  LEA.HI.X.SX32 R27, R8, R127.reuse, 0x2, P1 ;  /* 0x0000007f081b7211 */ /* 0x080fe400008f16ff */
[----:B------:R-:W-:Y:S02]  /*11ae0*/  LEA.HI.X.SX32 R37, R7, R127, 0x2, P2 ;  /* 0x0000007f07257211 */ /* 0x000fe400010f16ff */
[----:B------:R-:W-:-:S04]  /*11af0*/  LEA R14, P0, R40, R2, 0x2 ;  /* 0x00000002280e7211 */ /* 0x000fc800078010ff */
[----:B------:R-:W-:Y:S01]  /*11b00*/  LEA.HI.X.SX32 R15, R40, R127, 0x2, P0 ;  /* 0x0000007f280f7211 */ /* 0x000fe200000f16ff */
[----:B------:R-:W-:Y:S02]  /*11b10*/  IMAD R97, R97, UR59, RZ ;  /* 0x0000003b61617c24 */ /* 0x000fe4000f8e02ff */
[----:B------:R-:W-:Y:S02]  /*11b20*/  IMAD R98, R98, UR59, RZ ;  /* 0x0000003b62627c24 */ /* 0x000fe4000f8e02ff */
[----:B------:R-:W-:Y:S02]  /*11b30*/  IMAD R99, R99, UR59, RZ ;  /* 0x0000003b63637c24 */ /* 0x000fe4000f8e02ff */
[----:B------:R-:W-:Y:S02]  /*11b40*/  IMAD R100, R100, UR59, RZ ;  /* 0x0000003b64647c24 */ /* 0x000fe4000f8e02ff */
[----:B------:R-:W-:Y:S02]  /*11b50*/  IMAD R101, R101, UR59, RZ ;  /* 0x0000003b65657c24 */ /* 0x000fe4000f8e02ff */
[----:B------:R-:W-:-:S02]  /*11b60*/  IMAD R102, R102, UR59, RZ ;  /* 0x0000003b66667c24 */ /* 0x000fc4000f8e02ff */
[----:B------:R-:W-:Y:S02]  /*11b70*/  IMAD R103, R103, UR59, RZ ;  /* 0x0000003b67677c24 */ /* 0x000fe4000f8e02ff */
[----:B------:R-:W-:Y:S02]  /*11b80*/  IMAD R104, R104, UR59, RZ ;  /* 0x0000003b68687c24 */ /* 0x000fe4000f8e02ff */
[----:B------:R-:W-:Y:S02]  /*11b90*/  IMAD R105, R105, UR59, RZ ;  /* 0x0000003b69697c24 */ /* 0x000fe4000f8e02ff */
[----:B------:R-:W-:Y:S01]  /*11ba0*/  IMAD R106, R106, UR59, RZ ;  /* 0x0000003b6a6a7c24 */ /* 0x000fe2000f8e02ff */
[-C--:B------:R-:W-:Y:S02]  /*11bb0*/  LEA R224, P5, R18, R2.reuse, 0x2 ;  /* 0x0000000212e07211 */ /* 0x080fe400078a10ff */
[-C--:B------:R-:W-:Y:S02]  /*11bc0*/  LEA R220, P3, R20, R2.reuse, 0x2 ;  /* 0x0000000214dc7211 */ /* 0x080fe400078610ff */
[----:B------:R-:W-:-:S02]  /*11bd0*/  LEA R222, P4, R19, R2, 0x2 ;  /* 0x0000000213de7211 */ /* 0x000fc400078810ff */
[-C--:B------:R-:W-:Y:S02]  /*11be0*/  LEA.HI.X.SX32 R221, R20, R127.reuse, 0x2, P3 ;  /* 0x0000007f14dd7211 */ /* 0x080fe400018f16ff */
[-C--:B------:R-:W-:Y:S02]  /*11bf0*/  LEA R226, P6, R17, R2.reuse, 0x2 ;  /* 0x0000000211e27211 */ /* 0x080fe400078c10ff */
[-C--:B------:R-:W-:Y:S02]  /*11c00*/  LEA.HI.X.SX32 R223, R19, R127.reuse, 0x2, P4 ;  /* 0x0000007f13df7211 */ /* 0x080fe400020f16ff */
[-C--:B------:R-:W-:Y:S02]  /*11c10*/  LEA.HI.X.SX32 R225, R18, R127.reuse, 0x2, P5 ;  /* 0x0000007f12e17211 */ /* 0x080fe400028f16ff */
[-C--:B------:R-:W-:Y:S02]  /*11c20*/  LEA R234, P3, R13, R2.reuse, 0x2 ;  /* 0x000000020dea7211 */ /* 0x080fe400078610ff */
[----:B------:R-:W-:Y:S01]  /*11c30*/  LEA.HI.X.SX32 R227, R17, R127, 0x2, P6 ;  /* 0x0000007f11e37211 */ /* 0x000fe200030f16ff */
[----:B------:R-:W-:Y:S01]  /*11c40*/  STL.64 [R1+0x1788], R220 ;  /* 0x001788dc01007387 */ /* 0x000fe20000100a00 */
[----:B------:R-:W-:-:S02]  /*11c50*/  LEA R236, P4, R12, R2, 0x2 ;  /* 0x000000020cec7211 */ /* 0x000fc400078810ff */
[-C--:B------:R-:W-:Y:S01]  /*11c60*/  LEA R238, P5, R11, R2.reuse, 0x2 ;  /* 0x000000020bee7211 */ /* 0x080fe200078a10ff */
[----:B------:R-:W-:Y:S01]  /*11c70*/  STL.64 [R1+0x1760], R222 ;  /* 0x001760de01007387 */ /* 0x000fe20000100a00 */
[-C--:B------:R-:W-:Y:S02]  /*11c80*/  LEA R240, P6, R10, R2.reuse, 0x2 ;  /* 0x000000020af07211 */ /* 0x080fe400078c10ff */
[-C--:B------:R-:W-:Y:S01]  /*11c90*/  LEA.HI.X.SX32 R235, R13, R127.reuse, 0x2, P3 ;  /* 0x0000007f0deb7211 */ /* 0x080fe200018f16ff */
[----:B------:R-:W-:Y:S01]  /*11ca0*/  STL.64 [R1+0x1728], R224 ;  /* 0x001728e001007387 */ /* 0x000fe20000100a00 */
[-C--:B------:R-:W-:Y:S02]  /*11cb0*/  LEA.HI.X.SX32 R237, R12, R127.reuse, 0x2, P4 ;  /* 0x0000007f0ced7211 */ /* 0x080fe400020f16ff */
[----:B------:R-:W-:Y:S01]  /*11cc0*/  LEA.HI.X.SX32 R239, R11, R127, 0x2, P5 ;  /* 0x0000007f0bef7211 */ /* 0x000fe200028f16ff */
[----:B------:R-:W-:Y:S01]  /*11cd0*/  STL.64 [R1+0x1700], R226 ;  /* 0x001700e201007387 */ /* 0x000fe20000100a00 */
[----:B------:R-:W-:-:S02]  /*11ce0*/  LEA R34, P3, R0, R2, 0x2 ;  /* 0x0000000200227211 */ /* 0x000fc400078610ff */
[----:B------:R-:W-:Y:S01]  /*11cf0*/  LEA.HI.X.SX32 R241, R10, R127, 0x2, P6 ;  /* 0x0000007f0af17211 */ /* 0x000fe200030f16ff */
[----:B------:R-:W-:Y:S01]  /*11d00*/  STL.64 [R1+0x16e0], R228 ;  /* 0x0016e0e401007387 */ /* 0x000fe20000100a00 */
[----:B------:R-:W-:-:S03]  /*11d10*/  LEA R32, P4, R79, R2, 0x2 ;  /* 0x000000024f207211 */ /* 0x000fc600078810ff */
[----:B------:R-:W-:Y:S01]  /*11d20*/  STL.64 [R1+0x16a8], R230 ;  /* 0x0016a8e601007387 */ /* 0x000fe20000100a00 */
[----:B------:R-:W-:-:S03]  /*11d30*/  LEA R30, P5, R38, R2, 0x2 ;  /* 0x00000002261e7211 */ /* 0x000fc600078a10ff */
[----:B------:R-:W-:Y:S01]  /*11d40*/  STL.64 [R1+0x1698], R232 ;  /* 0x001698e801007387 */ /* 0x000fe20000100a00 */
[----:B------:R-:W-:-:S03]  /*11d50*/  LEA R28, P6, R39, R2, 0x2 ;  /* 0x00000002271c7211 */ /* 0x000fc600078c10ff */
[----:B------:R-:W-:Y:S01]  /*11d60*/  STL.64 [R1+0x17c0], R234 ;  /* 0x0017c0ea01007387 */ /* 0x000fe20000100a00 */
[----:B------:R-:W-:-:S03]  /*11d70*/  LEA.HI.X.SX32 R35, R0, R127, 0x2, P3 ;  /* 0x0000007f00237211 */ /* 0x000fc600018f16ff */
[----:B------:R-:W-:Y:S01]  /*11d80*/  STL.64 [R1+0x1790], R236 ;  /* 0x001790ec01007387 */ /* 0x000fe20000100a00 */
[-C--:B------:R-:W-:Y:S02]  /*11d90*/  LEA R12, P1, R41, R2.reuse, 0x2 ;  /* 0x00000002290c7211 */ /* 0x080fe400078210ff */
        /* <DEDUP_REMOVED lines=8> */
[----:B------:R-:W-:-:S03]  /*11e20*/  LEA R18, P4, R44, R2, 0x2 ;  /* 0x000000022c127211 */ /* 0x000fc600078810ff */
[----:B------:R-:W-:Y:S01]  /*11e30*/  STL.64 [R1+0x288], R26 ;  /* 0x0002881a01007387 */ /* 0x000fe20000100a00 */
[-C--:B------:R-:W-:Y:S02]  /*11e40*/  LEA R20, P5, R45, R2.reuse, 0x2 ;  /* 0x000000022d147211 */ /* 0x080fe400078a10ff */
[-C--:B------:R-:W-:Y:S01]  /*11e50*/  LEA.HI.X.SX32 R13, R41, R127.reuse, 0x2, P1 ;  /* 0x0000007f290d7211 */ /* 0x080fe200008f16ff */
[----:B------:R-:W-:Y:S01]  /*11e60*/  STL.64 [R1+0x290], R36 ;  /* 0x0002902401007387 */ /* 0x000fe20000100a00 */
[----:B------:R-:W-:Y:S02]  /*11e70*/  LEA R16, P6, R46, R2, 0x2 ;  /* 0x000000022e107211 */ /* 0x000fe400078c10ff */
[-C--:B------:R-:W-:Y:S01]  /*11e80*/  LEA.HI.X.SX32 R11, R42, R127.reuse, 0x2, P2 ;  /* 0x0000007f2a0b7211 */ /* 0x080fe200010f16ff */
[----:B------:R-:W-:Y:S01]  /*11e90*/  STL.64 [R1+0x298], R34 ;  /* 0x0002982201007387 */ /* 0x000fe20000100a00 */
[----:B------:R-:W-:-:S03]  /*11ea0*/  LEA.HI.X.SX32 R9, R43, R127, 0x2, P3 ;  /* 0x0000007f2b097211 */ /* 0x000fc600018f16ff */
[----:B------:R-:W-:Y:S01]  /*11eb0*/  STL.64 [R1+0x2a0], R32 ;  /* 0x0002a02001007387 */ /* 0x000fe20000100a00 */
[----:B------:R-:W-:-:S03]  /*11ec0*/  LEA.HI.X.SX32 R19, R44, R127, 0x2, P4 ;  /* 0x0000007f2c137211 */ /* 0x000fc600020f16ff */
[----:B------:R-:W-:Y:S01]  /*11ed0*/  STL.64 [R1+0x2a8], R30 ;  /* 0x0002a81e01007387 */ /* 0x000fe20000100a00 */
[----:B------:R-:W-:-:S03]  /*11ee0*/  LEA.HI.X.SX32 R21, R45, R127, 0x2, P5 ;  /* 0x0000007f2d157211 */ /* 0x000fc600028f16ff */
[----:B------:R-:W-:Y:S01]  /*11ef0*/  STL.64 [R1+0x2b8], R28 ;  /* 0x0002b81c01007387 */ /* 0x000fe20000100a00 */
[----:B------:R-:W-:-:S03]  /*11f00*/  LEA.HI.X.SX32 R17, R46, R127, 0x2, P6 ;  /* 0x0000007f2e117211 */ /* 0x000fc600030f16ff */
[----:B------:R1:W-:Y:S04]  /*11f10*/  STL.64 [R1+0x2c8], R14 ;  /* 0x0002c80e01007387 */ /* 0x0003e80000100a00 */
[----:B------:R2:W-:Y:S04]  /*11f20*/  STL.64 [R1+0x2d8], R12 ;  /* 0x0002d80c01007387 */ /* 0x0005e80000100a00 */
[----:B------:R3:W-:Y:S01]  /*11f30*/  STL.64 [R1+0x2e8], R10 ;  /* 0x0002e80a01007387 */ /* 0x0007e20000100a00 */
[----:B-1----:R-:W-:-:S03]  /*11f40*/  LEA R14, P0, R47, R2, 0x2 ;  /* 0x000000022f0e7211 */ /* 0x002fc600078010ff */
[----:B------:R1:W-:Y:S01]  /*11f50*/  STL.64 [R1+0x2f8], R8 ;  /* 0x0002f80801007387 */ /* 0x0003e20000100a00 */
[----:B--2---:R-:W-:-:S03]  /*11f60*/  LEA R12, P1, R48, R2, 0x2 ;  /* 0x00000002300c7211 */ /* 0x004fc600078210ff */
[----:B------:R2:W-:Y:S01]  /*11f70*/  STL.64 [R1+0x308], R18 ;  /* 0x0003081201007387 */ /* 0x0005e20000100a00 */
[-C--:B------:R-:W-:Y:S02]  /*11f80*/  LEA.HI.X.SX32 R15, R47, R127.reuse, 0x2, P0 ;  /* 0x0000007f2f0f7211 */ /* 0x080fe400000f16ff */
[-C--:B---3--:R-:W-:Y:S01]  /*11f90*/  LEA R10, P2, R80, R2.reuse, 0x2 ;  /* 0x00000002500a7211 */ /* 0x088fe200078410ff */
[----:B------:R3:W-:Y:S01]  /*11fa0*/  STL.64 [R1+0x318], R20 ;  /* 0x0003181401007387 */ /* 0x0007e20000100a00 */
[-C--:B------:R-:W-:Y:S02]  /*11fb0*/  LEA.HI.X.SX32 R13, R48, R127.reuse, 0x2, P1 ;  /* 0x0000007f300d7211 */ /* 0x080fe400008f16ff */
[-C--:B-1----:R-:W-:Y:S01]  /*11fc0*/  LEA R8, P3, R81, R2.reuse, 0x2 ;  /* 0x0000000251087211 */ /* 0x082fe200078610ff */
[----:B------:R1:W-:Y:S01]  /*11fd0*/  STL.64 [R1+0x328], R16 ;  /* 0x0003281001007387 */ /* 0x0003e20000100a00 */
[----:B------:R-:W-:Y:S02]  /*11fe0*/  LEA.HI.X.SX32 R11, R80, R127, 0x2, P2 ;  /* 0x0000007f500b7211 */ /* 0x000fe400010f16ff */
[----:B--2---:R-:W-:-:S02]  /*11ff0*/  LEA R18, P4, R82, R2, 0x2 ;  /* 0x0000000252127211 */ /* 0x004fc400078810ff */
[-C--:B------:R-:W-:Y:S02]  /*12000*/  LEA.HI.X.SX32 R9, R81, R127.reuse, 0x2, P3 ;  /* 0x0000007f51097211 */ /* 0x080fe400018f16ff */
[CC--:B---3--:R-:W-:Y:S01]  /*12010*/  LEA R20, P5, R83.reuse, R2.reuse, 0x2 ;  /* 0x0000000253147211 */ /* 0x0c8fe200078a10ff */
[----:B------:R2:W-:Y:S01]  /*12020*/  STL.64 [R1+0x338], R14 ;  /* 0x0003380e01007387 */ /* 0x0005e20000100a00 */
[-C--:B------:R-:W-:Y:S02]  /*12030*/  LEA.HI.X.SX32 R19, R82, R127.reuse, 0x2, P4 ;  /* 0x0000007f52137211 */ /* 0x080fe400020f16ff */
[CC--:B-1----:R-:W-:Y:S01]  /*12040*/  LEA R16, P6, R84.reuse, R2.reuse, 0x2 ;  /* 0x0000000254107211 */ /* 0x0c2fe200078c10ff */
[----:B------:R1:W-:Y:S01]  /*12050*/  STL.64 [R1+0x348], R12 ;  /* 0x0003480c01007387 */ /* 0x0003e20000100a00 */
[-C--:B------:R-:W-:Y:S02]  /*12060*/  LEA.HI.X.SX32 R21, R83, R127.reuse, 0x2, P5 ;  /* 0x0000007f53157211 */ /* 0x080fe400028f16ff */
[----:B------:R-:W-:Y:S01]  /*12070*/  LEA.HI.X.SX32 R17, R84, R127, 0x2, P6 ;  /* 0x0000007f54117211 */ /* 0x000fe200030f16ff */
[----:B------:R3:W-:Y:S01]  /*12080*/  STL.64 [R1+0x358], R10 ;  /* 0x0003580a01007387 */ /* 0x0007e20000100a00 */
[----:B--2---:R-:W-:-:S03]  /*12090*/  LEA R14, P0, R85, R2, 0x2 ;  /* 0x00000002550e7211 */ /* 0x004fc600078010ff */
[----:B------:R2:W-:Y:S01]  /*120a0*/  STL.64 [R1+0x368], R8 ;  /* 0x0003680801007387 */ /* 0x0005e20000100a00 */
[----:B-1----:R-:W-:-:S03]  /*120b0*/  LEA R12, P1, R86, R2, 0x2 ;  /* 0x00000002560c7211 */ /* 0x002fc600078210ff */
[----:B------:R1:W-:Y:S01]  /*120c0*/  STL.64 [R1+0x378], R18 ;  /* 0x0003781201007387 */ /* 0x0003e20000100a00 */
[-C--:B------:R-:W-:Y:S02]  /*120d0*/  LEA.HI.X.SX32 R15, R85, R127.reuse, 0x2, P0 ;  /* 0x0000007f550f7211 */ /* 0x080fe400000f16ff */
[CC--:B---3--:R-:W-:Y:S01]  /*120e0*/  LEA R10, P2, R87.reuse, R2.reuse, 0x2 ;  /* 0x00000002570a7211 */ /* 0x0c8fe200078410ff */
[----:B------:R3:W-:Y:S01]  /*120f0*/  STL.64 [R1+0x388], R20 ;  /* 0x0003881401007387 */ /* 0x0007e20000100a00 */
[-C--:B------:R-:W-:Y:S02]  /*12100*/  LEA.HI.X.SX32 R13, R86, R127.reuse, 0x2, P1 ;  /* 0x0000007f560d7211 */ /* 0x080fe400008f16ff */
[-C--:B--2---:R-:W-:Y:S01]  /*12110*/  LEA R8, P3, R88, R2.reuse, 0x2 ;  /* 0x0000000258087211 */ /* 0x084fe200078610ff */
[----:B------:R2:W-:Y:S01]  /*12120*/  STL.64 [R1+0x398], R16 ;  /* 0x0003981001007387 */ /* 0x0005e20000100a00 */
[----:B------:R-:W-:Y:S02]  /*12130*/  LEA.HI.X.SX32 R11, R87, R127, 0x2, P2 ;  /* 0x0000007f570b7211 */ /* 0x000fe400010f16ff */
[----:B-1----:R-:W-:-:S02]  /*12140*/  LEA R18, P4, R89, R2, 0x2 ;  /* 0x0000000259127211 */ /* 0x002fc400078810ff */
[-C--:B------:R-:W-:Y:S02]  /*12150*/  LEA.HI.X.SX32 R9, R88, R127.reuse, 0x2, P3 ;  /* 0x0000007f58097211 */ /* 0x080fe400018f16ff */
[CC--:B---3--:R-:W-:Y:S01]  /*12160*/  LEA R20, P5, R90.reuse, R2.reuse, 0x2 ;  /* 0x000000025a147211 */ /* 0x0c8fe200078a10ff */
[----:B------:R1:W-:Y:S01]  /*12170*/  STL.64 [R1+0x3a8], R14 ;  /* 0x0003a80e01007387 */ /* 0x0003e20000100a00 */
[-C--:B------:R-:W-:Y:S02]  /*12180*/  LEA.HI.X.SX32 R19, R89, R127.reuse, 0x2, P4 ;  /* 0x0000007f59137211 */ /* 0x080fe400020f16ff */
[CC--:B--2---:R-:W-:Y:S01]  /*12190*/  LEA R16, P6, R91.reuse, R2.reuse, 0x2 ;  /* 0x000000025b107211 */ /* 0x0c4fe200078c10ff */
[----:B------:R2:W-:Y:S01]  /*121a0*/  STL.64 [R1+0x3b8], R12 ;  /* 0x0003b80c01007387 */ /* 0x0005e20000100a00 */
[-C--:B------:R-:W-:Y:S02]  /*121b0*/  LEA.HI.X.SX32 R21, R90, R127.reuse, 0x2, P5 ;  /* 0x0000007f5a157211 */ /* 0x080fe400028f16ff */
[----:B------:R-:W-:Y:S01]  /*121c0*/  LEA.HI.X.SX32 R17, R91, R127, 0x2, P6 ;  /* 0x0000007f5b117211 */ /* 0x000fe200030f16ff */
        /* <DEDUP_REMOVED lines=27> */
[-C--:B---3--:R-:W-:Y:S01]  /*12380*/  LEA R10, P2, R101, R2.reuse, 0x2 ;  /* 0x00000002650a7211 */ /* 0x088fe200078410ff */
[----:B------:R3:W-:Y:S01]  /*12390*/  STL.64 [R1+0x468], R20 ;  /* 0x0004681401007387 */ /* 0x0007e20000100a00 */
[-C--:B------:R-:W-:Y:S02]  /*123a0*/  LEA.HI.X.SX32 R13, R100, R127.reuse, 0x2, P1 ;  /* 0x0000007f640d7211 */ /* 0x080fe400008f16ff */
[----:B--2---:R-:W-:Y:S01]  /*123b0*/  LEA R8, P3, R102, R2, 0x2 ;  /* 0x0000000266087211 */ /* 0x004fe200078610ff */
[----:B------:R2:W-:Y:S01]  /*123c0*/  STL.64 [R1+0x478], R16 ;  /* 0x0004781001007387 */ /* 0x0005e20000100a00 */
[----:B------:R-:W-:Y:S01]  /*123d0*/  IMAD R107, R107, UR59, RZ ;  /* 0x0000003b6b6b7c24 */ /* 0x000fe2000f8e02ff */
[----:B------:R-:W-:-:S02]  /*123e0*/  LEA.HI.X.SX32 R11, R101, R127, 0x2, P2 ;  /* 0x0000007f650b7211 */ /* 0x000fc400010f16ff */
[-C--:B-1----:R-:W-:Y:S01]  /*123f0*/  LEA R18, P4, R103, R2.reuse, 0x2 ;  /* 0x0000000267127211 */ /* 0x082fe200078810ff */
[----:B------:R-:W-:Y:S01]  /*12400*/  IMAD R108, R108, UR59, RZ ;  /* 0x0000003b6c6c7c24 */ /* 0x000fe2000f8e02ff */
[-C--:B------:R-:W-:Y:S02]  /*12410*/  LEA.HI.X.SX32 R9, R102, R127.reuse, 0x2, P3 ;  /* 0x0000007f66097211 */ /* 0x080fe400018f16ff */
[-C--:B---3--:R-:W-:Y:S01]  /*12420*/  LEA R20, P5, R104, R2.reuse, 0x2 ;  /* 0x0000000268147211 */ /* 0x088fe200078a10ff */
[----:B------:R-:W-:Y:S01]  /*12430*/  IMAD R109, R109, UR59, RZ ;  /* 0x0000003b6d6d7c24 */ /* 0x000fe2000f8e02ff */
[-C--:B------:R-:W-:Y:S02]  /*12440*/  LEA.HI.X.SX32 R19, R103, R127.reuse, 0x2, P4 ;  /* 0x0000007f67137211 */ /* 0x080fe400020f16ff */
[----:B--2---:R-:W-:Y:S01]  /*12450*/  LEA R16, P6, R105, R2, 0x2 ;  /* 0x0000000269107211 */ /* 0x004fe200078c10ff */
[----:B------:R-:W-:Y:S01]  /*12460*/  IMAD R110, R110, UR59, RZ ;  /* 0x0000003b6e6e7c24 */ /* 0x000fe2000f8e02ff */
[----:B------:R1:W-:Y:S01]  /*12470*/  STL.64 [R1+0x488], R14 ;  /* 0x0004880e01007387 */ /* 0x0003e20000100a00 */
[-C--:B------:R-:W-:Y:S01]  /*12480*/  LEA.HI.X.SX32 R21, R104, R127.reuse, 0x2, P5 ;  /* 0x0000007f68157211 */ /* 0x080fe200028f16ff */
[----:B------:R-:W-:Y:S01]  /*12490*/  IMAD R111, R111, UR59, RZ ;  /* 0x0000003b6f6f7c24 */ /* 0x000fe2000f8e02ff */
[----:B------:R-:W-:Y:S01]  /*124a0*/  LEA.HI.X.SX32 R17, R105, R127, 0x2, P6 ;  /* 0x0000007f69117211 */ /* 0x000fe200030f16ff */
[----:B------:R2:W-:Y:S01]  /*124b0*/  STL.64 [R1+0x498], R12 ;  /* 0x0004980c01007387 */ /* 0x0005e20000100a00 */
[----:B------:R-:W-:-:S03]  /*124c0*/  IMAD R112, R112, UR59, RZ ;  /* 0x0000003b70707c24 */ /* 0x000fc6000f8e02ff */
        /* <DEDUP_REMOVED lines=8> */
[----:B------:R-:W-:Y:S01]  /*12550*/  IMAD R113, R113, UR59, RZ ;  /* 0x0000003b71717c24 */ /* 0x000fe2000f8e02ff */
[-C--:B------:R-:W-:Y:S02]  /*12560*/  LEA.HI.X.SX32 R13, R107, R127.reuse, 0x2, P1 ;  /* 0x0000007f6b0d7211 */ /* 0x080fe400008f16ff */
[-C--:B-1----:R-:W-:Y:S01]  /*12570*/  LEA R8, P3, R109, R2.reuse, 0x2 ;  /* 0x000000026d087211 */ /* 0x082fe200078610ff */
[----:B------:R1:W-:Y:S01]  /*12580*/  STL.64 [R1+0x4e8], R16 ;  /* 0x0004e81001007387 */ /* 0x0003e20000100a00 */
[----:B------:R-:W-:Y:S01]  /*12590*/  IMAD R114, R114, UR59, RZ ;  /* 0x0000003b72727c24 */ /* 0x000fe2000f8e02ff */
[----:B--2---:R-:W-:Y:S01]  /*125a0*/  LEA R18, P4, R110, R2, 0x2 ;  /* 0x000000026e127211 */ /* 0x004fe200078810ff */
[----:B------:R-:W-:Y:S01]  /*125b0*/  IMAD R115, R115, UR59, RZ ;  /* 0x0000003b73737c24 */ /* 0x000fe2000f8e02ff */
[----:B------:R-:W-:-:S02]  /*125c0*/  LEA.HI.X.SX32 R11, R108, R127, 0x2, P2 ;  /* 0x0000007f6c0b7211 */ /* 0x000fc400010f16ff */
[-C--:B---3--:R-:W-:Y:S01]  /*125d0*/  LEA R20, P5, R111, R2.reuse, 0x2 ;  /* 0x000000026f147211 */ /* 0x088fe200078a10ff */
[----:B------:R-:W-:Y:S01]  /*125e0*/  IMAD R116, R116, UR59, RZ ;  /* 0x0000003b74747c24 */ /* 0x000fe2000f8e02ff */
[-C--:B------:R-:W-:Y:S02]  /*125f0*/  LEA.HI.X.SX32 R9, R109, R127.reuse, 0x2, P3 ;  /* 0x0000007f6d097211 */ /* 0x080fe400018f16ff */
[----:B-1----:R-:W-:Y:S01]  /*12600*/  LEA R16, P6, R112, R2, 0x2 ;  /* 0x0000000270107211 */ /* 0x002fe200078c10ff */
[----:B------:R-:W-:Y:S01]  /*12610*/  IMAD R117, R117, UR59, RZ ;  /* 0x0000003b75757c24 */ /* 0x000fe2000f8e02ff */
[-C--:B------:R-:W-:Y:S01]  /*12620*/  LEA.HI.X.SX32 R19, R110, R127.reuse, 0x2, P4 ;  /* 0x0000007f6e137211 */ /* 0x080fe200020f16ff */
        /* <DEDUP_REMOVED lines=81> */
[-C--:B-1----:R-:W-:Y:S01]  /*12b40*/  LEA R16, P6, R135, R2.reuse, 0x2 ;  /* 0x0000000287107211 */ /* 0x082fe200078c10ff */
[----:B------:R-:W-:Y:S01]  /*12b50*/  IMAD R140, R140, UR57, RZ ;  /* 0x000000398c8c7c24 */ /* 0x000fe2000f8e02ff */
[-C--:B------:R-:W-:Y:S01]  /*12b60*/  LEA.HI.X.SX32 R19, R133, R127.reuse, 0x2, P4 ;  /* 0x0000007f85137211 */ /* 0x080fe200020f16ff */
[----:B------:R1:W-:Y:S01]  /*12b70*/  STL.64 [R1+0x660], R14 ;  /* 0x0006600e01007387 */ /* 0x0003e20000100a00 */
[-C--:B------:R-:W-:Y:S01]  /*12b80*/  LEA.HI.X.SX32 R21, R134, R127.reuse, 0x2, P5 ;  /* 0x0000007f86157211 */ /* 0x080fe200028f16ff */
[----:B------:R-:W-:Y:S01]  /*12b90*/  IMAD R141, R141, UR56, RZ ;  /* 0x000000388d8d7c24 */ /* 0x000fe2000f8e02ff */
[-C--:B------:R-:W-:Y:S01]  /*12ba0*/  LEA.HI.X.SX32 R17, R135, R127.reuse, 0x2, P6 ;  /* 0x0000007f87117211 */ /* 0x080fe200030f16ff */
[----:B------:R2:W-:Y:S01]  /*12bb0*/  STL.64 [R1+0x668], R12 ;  /* 0x0006680c01007387 */ /* 0x0005e20000100a00 */
[----:B------:R-:W-:Y:S01]  /*12bc0*/  IMAD R142, R142, UR55, RZ ;  /* 0x000000378e8e7c24 */ /* 0x000fe2000f8e02ff */
[----:B------:R-:W-:Y:S01]  /*12bd0*/  ULDC UR59, c[0x0][0x240] ;  /* 0x00009000003b7ab9 */ /* 0x000fe20000000800 */
[----:B------:R-:W-:Y:S01]  /*12be0*/  IMAD R143, R143, UR54, RZ ;  /* 0x000000368f8f7c24 */ /* 0x000fe2000f8e02ff */
[----:B------:R3:W-:Y:S01]  /*12bf0*/  STL.64 [R1+0x670], R10 ;  /* 0x0006700a01007387 */ /* 0x0007e20000100a00 */
[----:B------:R-:W-:Y:S01]  /*12c00*/  IMAD R144, R144, UR53, RZ ;  /* 0x0000003590907c24 */ /* 0x000fe2000f8e02ff */
[----:B------:R-:W-:Y:S01]  /*12c10*/  ULDC UR58, c[0x0][0x240] ;  /* 0x00009000003a7ab9 */ /* 0x000fe20000000800 */
[----:B------:R-:W-:Y:S01]  /*12c20*/  IMAD R145, R145, UR52, RZ ;  /* 0x0000003491917c24 */ /* 0x000fe2000f8e02ff */
[-C--:B-1----:R-:W-:Y:S01]  /*12c30*/  LEA R14, P0, R136, R2.reuse, 0x2 ;  /* 0x00000002880e7211 */ /* 0x082fe200078010ff */
[----:B------:R1:W-:Y:S01]  /*12c40*/  STL.64 [R1+0x678], R8 ;  /* 0x0006780801007387 */ /* 0x0003e20000100a00 */
[----:B------:R-:W-:Y:S01]  /*12c50*/  IMAD R146, R146, UR51, RZ ;  /* 0x0000003392927c24 */ /* 0x000fe2000f8e02ff */
[----:B------:R-:W-:Y:S01]  /*12c60*/  ULDC UR57, c[0x0][0x240] ;  /* 0x0000900000397ab9 */ /* 0x000fe20000000800 */
[-C--:B--2---:R-:W-:Y:S01]  /*12c70*/  LEA R12, P1, R137, R2.reuse, 0x2 ;  /* 0x00000002890c7211 */ /* 0x084fe200078210ff */
[----:B------:R2:W-:Y:S01]  /*12c80*/  STL.64 [R1+0x680], R18 ;  /* 0x0006801201007387 */ /* 0x0005e20000100a00 */
[-C--:B------:R-:W-:Y:S01]  /*12c90*/  LEA.HI.X.SX32 R15, R136, R127.reuse, 0x2, P0 ;  /* 0x0000007f880f7211 */ /* 0x080fe200000f16ff */
[----:B------:R-:W-:Y:S01]  /*12ca0*/  IMAD R147, R147, UR50, RZ ;  /* 0x0000003293937c24 */ /* 0x000fe2000f8e02ff */
[-C--:B---3--:R-:W-:Y:S01]  /*12cb0*/  LEA R10, P2, R138, R2.reuse, 0x2 ;  /* 0x000000028a0a7211 */ /* 0x088fe200078410ff */
[----:B------:R3:W-:Y:S01]  /*12cc0*/  STL.64 [R1+0x688], R20 ;  /* 0x0006881401007387 */ /* 0x0007e20000100a00 */
[-C--:B------:R-:W-:Y:S01]  /*12cd0*/  LEA.HI.X.SX32 R13, R137, R127.reuse, 0x2, P1 ;  /* 0x0000007f890d7211 */ /* 0x080fe200008f16ff */
[----:B------:R-:W-:Y:S01]  /*12ce0*/  IMAD R148, R148, UR49, RZ ;  /* 0x0000003194947c24 */ /* 0x000fe2000f8e02ff */
[----:B------:R-:W-:Y:S01]  /*12cf0*/  ULDC UR56, c[0x0][0x240] ;  /* 0x0000900000387ab9 */ /* 0x000fe20000000800 */
[-C--:B-1----:R-:W-:Y:S01]  /*12d00*/  LEA R8, P3, R139, R2.reuse, 0x2 ;  /* 0x000000028b087211 */ /* 0x082fe200078610ff */
[----:B------:R1:W-:Y:S01]  /*12d10*/  STL.64 [R1+0x690], R16 ;  /* 0x0006901001007387 */ /* 0x0003e20000100a00 */
[-C--:B------:R-:W-:Y:S01]  /*12d20*/  LEA.HI.X.SX32 R11, R138, R127.reuse, 0x2, P2 ;  /* 0x0000007f8a0b7211 */ /* 0x080fe200010f16ff */
[----:B------:R-:W-:Y:S01]  /*12d30*/  IMAD R149, R149, UR48, RZ ;  /* 0x0000003095957c24 */ /* 0x000fe2000f8e02ff */
[-C--:B--2---:R-:W-:Y:S01]  /*12d40*/  LEA R18, P4, R140, R2.reuse, 0x2 ;  /* 0x000000028c127211 */ /* 0x084fe200078810ff */
[----:B------:R-:W-:Y:S01]  /*12d50*/  IMAD R184, R184, UR15, RZ ;  /* 0x0000000fb8b87c24 */ /* 0x000fe2000f8e02ff */
[-C--:B------:R-:W-:Y:S01]  /*12d60*/  LEA.HI.X.SX32 R9, R139, R127.reuse, 0x2, P3 ;  /* 0x0000007f8b097211 */ /* 0x080fe200018f16ff */
[----:B------:R-:W-:Y:S01]  /*12d70*/  IMAD R185, R185, UR14, RZ ;  /* 0x0000000eb9b97c24 */ /* 0x000fe2000f8e02ff */
[CC--:B---3--:R-:W-:Y:S01]  /*12d80*/  LEA R20, P5, R141.reuse, R2.reuse, 0x2 ;  /* 0x000000028d147211 */ /* 0x0c8fe200078a10ff */
[----:B------:R2:W-:Y:S01]  /*12d90*/  STL.64 [R1+0x698], R14 ;  /* 0x0006980e01007387 */ /* 0x0005e20000100a00 */
[-C--:B------:R-:W-:Y:S01]  /*12da0*/  LEA.HI.X.SX32 R19, R140, R127.reuse, 0x2, P4 ;  /* 0x0000007f8c137211 */ /* 0x080fe200020f16ff */
[----:B------:R-:W-:Y:S01]  /*12db0*/  IMAD R186, R186, UR13, RZ ;  /* 0x0000000dbaba7c24 */ /* 0x000fe2000f8e02ff */
[----:B------:R-:W-:Y:S01]  /*12dc0*/  ULDC UR55, c[0x0][0x240] ;  /* 0x0000900000377ab9 */ /* 0x000fe20000000800 */
[CC--:B-1----:R-:W-:Y:S01]  /*12dd0*/  LEA R16, P6, R142.reuse, R2.reuse, 0x2 ;  /* 0x000000028e107211 */ /* 0x0c2fe200078c10ff */
[----:B------:R1:W-:Y:S01]  /*12de0*/  STL.64 [R1+0x6a0], R12 ;  /* 0x0006a00c01007387 */ /* 0x0003e20000100a00 */
[-C--:B------:R-:W-:Y:S01]  /*12df0*/  LEA.HI.X.SX32 R21, R141, R127.reuse, 0x2, P5 ;  /* 0x0000007f8d157211 */ /* 0x080fe200028f16ff */
[----:B------:R-:W-:Y:S01]  /*12e00*/  IMAD R187, R187, UR12, RZ ;  /* 0x0000000cbbbb7c24 */ /* 0x000fe2000f8e02ff */
[-C--:B------:R-:W-:Y:S01]  /*12e10*/  LEA.HI.X.SX32 R17, R142, R127.reuse, 0x2, P6 ;  /* 0x0000007f8e117211 */ /* 0x080fe200030f16ff */
[----:B------:R3:W-:Y:S01]  /*12e20*/  STL.64 [R1+0x6a8], R10 ;  /* 0x0006a80a01007387 */ /* 0x0007e20000100a00 */
[----:B------:R-:W-:Y:S01]  /*12e30*/  IMAD R188, R188, UR11, RZ ;  /* 0x0000000bbcbc7c24 */ /* 0x000fe2000f8e02ff */
[----:B------:R-:W-:Y:S01]  /*12e40*/  ULDC UR54, c[0x0][0x240] ;  /* 0x0000900000367ab9 */ /* 0x000fe20000000800 */
[-C--:B--2---:R-:W-:Y:S01]  /*12e50*/  LEA R14, P0, R143, R2.reuse, 0x2 ;  /* 0x000000028f0e7211 */ /* 0x084fe200078010ff */
[----:B------:R2:W-:Y:S01]  /*12e60*/  STL.64 [R1+0x6b0], R8 ;  /* 0x0006b00801007387 */ /* 0x0005e20000100a00 */
[----:B------:R-:W-:Y:S01]  /*12e70*/  IMAD R189, R189, UR10, RZ ;  /* 0x0000000abdbd7c24 */ /* 0x000fe2000f8e02ff */
[----:B------:R-:W-:Y:S01]  /*12e80*/  ULDC UR53, c[0x0][0x240] ;  /* 0x0000900000357ab9 */ /* 0x000fe20000000800 */
[----:B------:R-:W-:Y:S01]  /*12e90*/  IMAD R190, R190, UR9, RZ ;  /* 0x00000009bebe7c24 */ /* 0x000fe2000f8e02ff */
[CC--:B-1----:R-:W-:Y:S01]  /*12ea0*/  LEA R12, P1, R144.reuse, R2.reuse, 0x2 ;  /* 0x00000002900c7211 */ /* 0x0c2fe200078210ff */
[----:B------:R1:W-:Y:S01]  /*12eb0*/  STL.64 [R1+0x6b8], R18 ;  /* 0x0006b81201007387 */ /* 0x0003e20000100a00 */
[-C--:B------:R-:W-:Y:S01]  /*12ec0*/  LEA.HI.X.SX32 R15, R143, R127.reuse, 0x2, P0 ;  /* 0x0000007f8f0f7211 */ /* 0x080fe200000f16ff */
[----:B------:R-:W-:Y:S01]  /*12ed0*/  IMAD R191, R191, UR8, RZ ;  /* 0x00000008bfbf7c24 */ /* 0x000fe2000f8e02ff */
[CC--:B---3--:R-:W-:Y:S01]  /*12ee0*/  LEA R10, P2, R145.reuse, R2.reuse, 0x2 ;  /* 0x00000002910a7211 */ /* 0x0c8fe200078410ff */
[----:B------:R3:W-:Y:S01]  /*12ef0*/  STL.64 [R1+0x6c0], R20 ;  /* 0x0006c01401007387 */ /* 0x0007e20000100a00 */
[-C--:B------:R-:W-:Y:S01]  /*12f00*/  LEA.HI.X.SX32 R13, R144, R127.reuse, 0x2, P1 ;  /* 0x0000007f900d7211 */ /* 0x080fe200008f16ff */
[----:B------:R-:W-:Y:S01]  /*12f10*/  IMAD.MOV.U32 R45, RZ, RZ, R49 ;  /* 0x000000ffff2d7224 */ /* 0x000fe200078e0031 */
[-C--:B--2---:R-:W-:Y:S01]  /*12f20*/  LEA R8, P3, R146, R2.reuse, 0x2 ;  /* 0x0000000292087211 */ /* 0x084fe200078610ff */
[----:B------:R2:W-:Y:S01]  /*12f30*/  STL.64 [R1+0x6c8], R16 ;  /* 0x0006c81001007387 */ /* 0x0005e20000100a00 */
[-C--:B------:R-:W-:Y:S01]  /*12f40*/  LEA.HI.X.SX32 R11, R145, R127.reuse, 0x2, P2 ;  /* 0x0000007f910b7211 */ /* 0x080fe200010f16ff */
[----:B------:R-:W-:Y:S01]  /*12f50*/  IMAD R192, R192, UR7, RZ ;  /* 0x00000007c0c07c24 */ /* 0x000fe2000f8e02ff */
[----:B------:R-:W-:Y:S01]  /*12f60*/  ULDC UR52, c[0x0][0x240] ;  /* 0x0000900000347ab9 */ /* 0x000fe20000000800 */
[-C--:B-1----:R-:W-:Y:S01]  /*12f70*/  LEA R18, P4, R147, R2.reuse, 0x2 ;  /* 0x0000000293127211 */ /* 0x082fe200078810ff */
[----:B------:R-:W-:Y:S01]  /*12f80*/  IMAD R193, R193, UR6, RZ ;  /* 0x00000006c1c17c24 */ /* 0x000fe2000f8e02ff */
[-C--:B------:R-:W-:Y:S01]  /*12f90*/  LEA.HI.X.SX32 R9, R146, R127.reuse, 0x2, P3 ;  /* 0x0000007f92097211 */ /* 0x080fe200018f16ff */
[----:B------:R-:W-:Y:S01]  /*12fa0*/  IMAD R194, R194, UR5, RZ ;  /* 0x00000005c2c27c24 */ /* 0x000fe2000f8e02ff */
[CC--:B---3--:R-:W-:Y:S01]  /*12fb0*/  LEA R20, P5, R148.reuse, R2.reuse, 0x2 ;  /* 0x0000000294147211 */ /* 0x0c8fe200078a10ff */
[----:B------:R1:W-:Y:S01]  /*12fc0*/  STL.64 [R1+0x6d0], R14 ;  /* 0x0006d00e01007387 */ /* 0x0003e20000100a00 */
[-C--:B------:R-:W-:Y:S01]  /*12fd0*/  LEA.HI.X.SX32 R19, R147, R127.reuse, 0x2, P4 ;  /* 0x0000007f93137211 */ /* 0x080fe200020f16ff */
[----:B------:R-:W-:Y:S01]  /*12fe0*/  IMAD R195, R195, UR4, RZ ;  /* 0x00000004c3c37c24 */ /* 0x000fe2000f8e02ff */
[CC--:B--2---:R-:W-:Y:S01]  /*12ff0*/  LEA R16, P6, R149.reuse, R2.reuse, 0x2 ;  /* 0x0000000295107211 */ /* 0x0c4fe200078c10ff */
[----:B------:R2:W-:Y:S01]  /*13000*/  STL.64 [R1+0x6d8], R12 ;  /* 0x0006d80c01007387 */ /* 0x0005e20000100a00 */
[-C--:B------:R-:W-:Y:S01]  /*13010*/  LEA.HI.X.SX32 R21, R148, R127.reuse, 0x2, P5 ;  /* 0x0000007f94157211 */ /* 0x080fe200028f16ff */
[----:B------:R-:W-:Y:S01]  /*13020*/  IMAD.MOV.U32 R49, RZ, RZ, R50 ;  /* 0x000000ffff317224 */ /* 0x000fe200078e0032 */
[-C--:B------:R-:W-:Y:S01]  /*13030*/  LEA.HI.X.SX32 R17, R149, R127.reuse, 0x2, P6 ;  /* 0x0000007f95117211 */ /* 0x080fe200030f16ff */
        /* <DEDUP_REMOVED lines=28> */
[----:B------:R-:W-:Y:S01]  /*13200*/  ULDC UR48, c[0x0][0x240] ;  /* 0x0000900000307ab9 */ /* 0x000fe20000000800 */
[----:B------:R-:W-:Y:S01]  /*13210*/  ULDC UR15, c[0x0][0x240] ;  /* 0x00009000000f7ab9 */ /* 0x000fe20000000800 */
[CC--:B-1----:R-:W-:Y:S01]  /*13220*/  LEA R16, P6, R156.reuse, R2.reuse, 0x2 ;  /* 0x000000029c107211 */ /* 0x0c2fe200078c10ff */
[----:B------:R1:W-:Y:S01]  /*13230*/  STL.64 [R1+0x710], R12 ;  /* 0x0007100c01007387 */ /* 0x0003e20000100a00 */
[-C--:B------:R-:W-:Y:S01]  /*13240*/  LEA.HI.X.SX32 R21, R155, R127.reuse, 0x2, P5 ;  /* 0x0000007f9b157211 */ /* 0x080fe200028f16ff */
[----:B------:R-:W-:Y:S01]  /*13250*/  ULDC UR14, c[0x0][0x240] ;  /* 0x00009000000e7ab9 */ /* 0x000fe20000000800 */
[-C--:B------:R-:W-:Y:S01]  /*13260*/  LEA.HI.X.SX32 R17, R156, R127.reuse, 0x2, P6 ;  /* 0x0000007f9c117211 */ /* 0x080fe200030f16ff */
[----:B------:R3:W-:Y:S01]  /*13270*/  STL.64 [R1+0x718], R10 ;  /* 0x0007180a01007387 */ /* 0x0007e20000100a00 */
[----:B------:R-:W-:Y:S01]  /*13280*/  ULDC UR13, c[0x0][0x240] ;  /* 0x00009000000d7ab9 */ /* 0x000fe20000000800 */
[----:B------:R-:W-:Y:S01]  /*13290*/  ULDC UR12, c[0x0][0x240] ;  /* 0x00009000000c7ab9 */ /* 0x000fe20000000800 */
[CC--:B--2---:R-:W-:Y:S01]  /*132a0*/  LEA R14, P0, R157.reuse, R2.reuse, 0x2 ;  /* 0x000000029d0e7211 */ /* 0x0c4fe200078010ff */
[----:B------:R2:W-:Y:S01]  /*132b0*/  STL.64 [R1+0x720], R8 ;  /* 0x0007200801007387 */ /* 0x0005e20000100a00 */
[----:B------:R-:W-:Y:S01]  /*132c0*/  ULDC UR11, c[0x0][0x240] ;  /* 0x00009000000b7ab9 */ /* 0x000fe20000000800 */
[----:B------:R-:W-:Y:S01]  /*132d0*/  ULDC UR10, c[0x0][0x240] ;  /* 0x00009000000a7ab9 */ /* 0x000fe20000000800 */
[----:B------:R-:W-:Y:S01]  /*132e0*/  ULDC UR9, c[0x0][0x240] ;  /* 0x0000900000097ab9 */ /* 0x000fe20000000800 */
[CC--:B-1----:R-:W-:Y:S01]  /*132f0*/  LEA R12, P1, R158.reuse, R2.reuse, 0x2 ;  /* 0x000000029e0c7211 */ /* 0x0c2fe200078210ff */
[----:B------:R1:W-:Y:S01]  /*13300*/  STL.64 [R1+0x728], R18 ;  /* 0x0007281201007387 */ /* 0x0003e20000100a00 */
[-C--:B------:R-:W-:Y:S01]  /*13310*/  LEA.HI.X.SX32 R15, R157, R127.reuse, 0x2, P0 ;  /* 0x0000007f9d0f7211 */ /* 0x080fe200000f16ff */
[----:B------:R-:W-:Y:S01]  /*13320*/  ULDC UR8, c[0x0][0x240] ;  /* 0x0000900000087ab9 */ /* 0x000fe20000000800 */
[CC--:B---3--:R-:W-:Y:S01]  /*13330*/  LEA R10, P2, R159.reuse, R2.reuse, 0x2 ;  /* 0x000000029f0a7211 */ /* 0x0c8fe200078410ff */
[----:B------:R3:W-:Y:S01]  /*13340*/  STL.64 [R1+0x730], R20 ;  /* 0x0007301401007387 */ /* 0x0007e20000100a00 */
[-C--:B------:R-:W-:Y:S01]  /*13350*/  LEA.HI.X.SX32 R13, R158, R127.reuse, 0x2, P1 ;  /* 0x0000007f9e0d7211 */ /* 0x080fe200008f16ff */
[----:B------:R-:W-:Y:S01]  /*13360*/  ULDC UR7, c[0x0][0x240] ;  /* 0x0000900000077ab9 */ /* 0x000fe20000000800 */
[-C--:B--2---:R-:W-:Y:S01]  /*13370*/  LEA R8, P3, R160, R2.reuse, 0x2 ;  /* 0x00000002a0087211 */ /* 0x084fe200078610ff */
[----:B------:R2:W-:Y:S01]  /*13380*/  STL.64 [R1+0x738], R16 ;  /* 0x0007381001007387 */ /* 0x0005e20000100a00 */
[----:B------:R-:W-:Y:S01]  /*13390*/  LEA.HI.X.SX32 R11, R159, R127, 0x2, P2 ;  /* 0x0000007f9f0b7211 */ /* 0x000fe200010f16ff */
[----:B------:R-:W-:Y:S01]  /*133a0*/  ULDC UR6, c[0x0][0x240] ;  /* 0x0000900000067ab9 */ /* 0x000fe20000000800 */
[----:B------:R-:W-:Y:S01]  /*133b0*/  ULDC UR5, c[0x0][0x240] ;  /* 0x0000900000057ab9 */ /* 0x000fe20000000800 */
        /* <DEDUP_REMOVED lines=75> */
[----:B------:R-:W-:Y:S01]  /*13870*/  IMAD.MOV.U32 R50, RZ, RZ, R51 ;  /* 0x000000ffff327224 */ /* 0x000fe200078e0033 */
[CC--:B-1----:R-:W-:Y:S02]  /*13880*/  LEA R12, P1, R186.reuse, R2.reuse, 0x2 ;  /* 0x00000002ba0c7211 */ /* 0x0c2fe400078210ff */
[----:B------:R1:W-:Y:S01]  /*13890*/  STL.64 [R1+0x808], R18 ;  /* 0x0008081201007387 */ /* 0x0003e20000100a00 */
[-C--:B------:R-:W-:Y:S02]  /*138a0*/  LEA.HI.X.SX32 R15, R185, R127.reuse, 0x2, P0 ;  /* 0x0000007fb90f7211 */ /* 0x080fe400000f16ff */
[CC--:B---3--:R-:W-:Y:S01]  /*138b0*/  LEA R10, P2, R187.reuse, R2.reuse, 0x2 ;  /* 0x00000002bb0a7211 */ /* 0x0c8fe200078410ff */
[----:B------:R3:W-:Y:S01]  /*138c0*/  STL.64 [R1+0x810], R20 ;  /* 0x0008101401007387 */ /* 0x0007e20000100a00 */
[-C--:B------:R-:W-:Y:S02]  /*138d0*/  LEA.HI.X.SX32 R13, R186, R127.reuse, 0x2, P1 ;  /* 0x0000007fba0d7211 */ /* 0x080fe400008f16ff */
[----:B--2---:R-:W-:Y:S01]  /*138e0*/  LEA R8, P3, R188, R2, 0x2 ;  /* 0x00000002bc087211 */ /* 0x004fe200078610ff */
[----:B------:R2:W-:Y:S01]  /*138f0*/  STL.64 [R1+0x818], R16 ;  /* 0x0008181001007387 */ /* 0x0005e20000100a00 */
[----:B------:R-:W-:Y:S01]  /*13900*/  IMAD.MOV.U32 R51, RZ, RZ, R52 ;  /* 0x000000ffff337224 */ /* 0x000fe200078e0034 */
[----:B------:R-:W-:-:S02]  /*13910*/  LEA.HI.X.SX32 R11, R187, R127, 0x2, P2 ;  /* 0x0000007fbb0b7211 */ /* 0x000fc400010f16ff */
[-C--:B-1----:R-:W-:Y:S02]  /*13920*/  LEA R18, P4, R189, R2.reuse, 0x2 ;  /* 0x00000002bd127211 */ /* 0x082fe400078810ff */
[----:B------:R-:W-:Y:S02]  /*13930*/  MOV R52, R53 ;  /* 0x0000003500347202 */ /* 0x000fe40000000f00 */
[-C--:B---3--:R-:W-:Y:S01]  /*13940*/  LEA R20, P5, R190, R2.reuse, 0x2 ;  /* 0x00000002be147211 */ /* 0x088fe200078a10ff */
[----:B------:R-:W-:Y:S01]  /*13950*/  IMAD.MOV.U32 R53, RZ, RZ, R54 ;  /* 0x000000ffff357224 */ /* 0x000fe200078e0036 */
[-C--:B------:R-:W-:Y:S02]  /*13960*/  LEA.HI.X.SX32 R9, R188, R127.reuse, 0x2, P3 ;  /* 0x0000007fbc097211 */ /* 0x080fe400018f16ff */
[----:B--2---:R-:W-:Y:S01]  /*13970*/  LEA R16, P6, R191, R2, 0x2 ;  /* 0x00000002bf107211 */ /* 0x004fe200078c10ff */
[----:B------:R-:W-:Y:S01]  /*13980*/  IMAD.MOV.U32 R54, RZ, RZ, R56 ;  /* 0x000000ffff367224 */ /* 0x000fe200078e0038 */
[-C--:B------:R-:W-:Y:S01]  /*13990*/  LEA.HI.X.SX32 R19, R189, R127.reuse, 0x2, P4 ;  /* 0x0000007fbd137211 */ /* 0x080fe200020f16ff */
[----:B------:R-:W-:Y:S01]  /*139a0*/  IMAD.MOV.U32 R46, RZ, RZ, R49 ;  /* 0x000000ffff2e7224 */ /* 0x000fe200078e0031 */
[----:B------:R1:W-:Y:S01]  /*139b0*/  STL.64 [R1+0x820], R14 ;  /* 0x0008200e01007387 */ /* 0x0003e20000100a00 */
[-C--:B------:R-:W-:Y:S01]  /*139c0*/  LEA.HI.X.SX32 R21, R190, R127.reuse, 0x2, P5 ;  /* 0x0000007fbe157211 */ /* 0x080fe200028f16ff */
[----:B------:R-:W-:Y:S01]  /*139d0*/  IMAD.MOV.U32 R56, RZ, RZ, R59 ;  /* 0x000000ffff387224 */ /* 0x000fe200078e003b */
[----:B------:R-:W-:Y:S01]  /*139e0*/  LEA.HI.X.SX32 R17, R191, R127, 0x2, P6 ;  /* 0x0000007fbf117211 */ /* 0x000fe200030f16ff */
[----:B------:R-:W-:Y:S01]  /*139f0*/  IMAD.MOV.U32 R49, RZ, RZ, R50 ;  /* 0x000000ffff317224 */ /* 0x000fe200078e0032 */
[----:B------:R2:W-:Y:S01]  /*13a00*/  STL.64 [R1+0x828], R12 ;  /* 0x0008280c01007387 */ /* 0x0005e20000100a00 */
[----:B------:R-:W-:-:S02]  /*13a10*/  IMAD.MOV.U32 R59, RZ, RZ, R60 ;  /* 0x000000ffff3b7224 */ /* 0x000fc400078e003c */
[----:B------:R-:W-:Y:S01]  /*13a20*/  IMAD.MOV.U32 R50, RZ, RZ, R51 ;  /* 0x000000ffff327224 */ /* 0x000fe200078e0033 */
[----:B------:R3:W-:Y:S01]  /*13a30*/  STL.64 [R1+0x830], R10 ;  /* 0x0008300a01007387 */ /* 0x0007e20000100a00 */
[----:B------:R-:W-:Y:S01]  /*13a40*/  IMAD.MOV.U32 R60, RZ, RZ, R64 ;  /* 0x000000ffff3c7224 */ /* 0x000fe200078e0040 */
[C---:B-1----:R-:W-:Y:S01]  /*13a50*/  LEA R14, P0, R192.reuse, R2, 0x2 ;  /* 0x00000002c00e7211 */ /* 0x042fe200078010ff */
[----:B------:R-:W-:Y:S01]  /*13a60*/  IMAD.MOV.U32 R51, RZ, RZ, R52 ;  /* 0x000000ffff337224 */ /* 0x000fe200078e0034 */
[----:B------:R1:W-:Y:S01]  /*13a70*/  STL.64 [R1+0x838], R8 ;  /* 0x0008380801007387 */ /* 0x0003e20000100a00 */
[----:B------:R-:W-:Y:S01]  /*13a80*/  IMAD.MOV.U32 R64, RZ, RZ, R65 ;  /* 0x000000ffff407224 */ /* 0x000fe200078e0041 */
[----:B------:R-:W-:Y:S01]  /*13a90*/  MOV R52, R53 ;  /* 0x0000003500347202 */ /* 0x000fe20000000f00 */
[----:B------:R-:W-:Y:S01]  /*13aa0*/  IMAD.MOV.U32 R65, RZ, RZ, R4 ;  /* 0x000000ffff417224 */ /* 0x000fe200078e0004 */
[----:B------:R4:W-:Y:S01]  /*13ab0*/  STL.64 [R1+0x840], R18 ;  /* 0x0008401201007387 */ /* 0x0009e20000100a00 */
[----:B------:R-:W-:Y:S01]  /*13ac0*/  IMAD.MOV.U32 R53, RZ, RZ, R56 ;  /* 0x000000ffff357224 */ /* 0x000fe200078e0038 */
[----:B------:R-:W-:Y:S01]  /*13ad0*/  LEA.HI.X.SX32 R15, R192, R127, 0x2, P0 ;  /* 0x0000007fc00f7211 */ /* 0x000fe200000f16ff */
[----:B------:R-:W-:Y:S01]  /*13ae0*/  IMAD.MOV.U32 R56, RZ, RZ, R59 ;  /* 0x000000ffff387224 */ /* 0x000fe200078e003b */
[----:B------:R4:W-:Y:S01]  /*13af0*/  STL.64 [R1+0x848], R20 ;  /* 0x0008481401007387 */ /* 0x0009e20000100a00 */
[----:B------:R-:W-:-:S02]  /*13b00*/  IMAD.MOV.U32 R59, RZ, RZ, R60 ;  /* 0x000000ffff3b7224 */ /* 0x000fc400078e003c */
[----:B------:R-:W-:Y:S01]  /*13b10*/  IMAD.MOV.U32 R60, RZ, RZ, R64 ;  /* 0x000000ffff3c7224 */ /* 0x000fe200078e0040 */
[----:B------:R4:W-:Y:S01]  /*13b20*/  STL.64 [R1+0x850], R16 ;  /* 0x0008501001007387 */ /* 0x0009e20000100a00 */
[----:B------:R-:W-:-:S03]  /*13b30*/  IMAD.MOV.U32 R64, RZ, RZ, R65 ;  /* 0x000000ffff407224 */ /* 0x000fc600078e0041 */
[----:B------:R-:W4:Y:S01]  /*13b40*/  LDL.LU R4, [R1+0x17ec] ;  /* 0x0017ec0001047983 */ /* 0x000f220000300800 */
[----:B------:R-:W-:Y:S02]  /*13b50*/  IMAD.MOV.U32 R65, RZ, RZ, R66 ;  /* 0x000000ffff417224 */ /* 0x000fe400078e0042 */
[----:B------:R-:W-:Y:S01]  /*13b60*/  IMAD.MOV.U32 R66, RZ, RZ, R5 ;  /* 0x000000ffff427224 */ /* 0x000fe200078e0005 */
[----:B------:R4:W-:Y:S04]  /*13b70*/  STL.64 [R1+0x858], R14 ;  /* 0x0008580e01007387 */ /* 0x0009e80000100a00 */
[----:B------:R-:W4:Y:S01]  /*13b80*/  LDL.LU R5, [R1+0x17e8] ;  /* 0x0017e80001057983 */ /* 0x000f220000300800 */
[----:B------:R-:W-:Y:S01]  /*13b90*/  IMAD.MOV.U32 R47, RZ, RZ, R49 ;  /* 0x000000ffff2f7224 */ /* 0x000fe200078e0031 */
[-C--:B--2---:R-:W-:Y:S01]  /*13ba0*/  LEA R12, P1, R193, R2.reuse, 0x2 ;  /* 0x00000002c10c7211 */ /* 0x084fe200078210ff */
[----:B------:R-:W-:Y:S01]  /*13bb0*/  IMAD.MOV.U32 R49, RZ, RZ, R50 ;  /* 0x000000ffff317224 */ /* 0x000fe200078e0032 */
[----:B---3--:R-:W-:Y:S01]  /*13bc0*/  LEA R10, P2, R194, R2, 0x2 ;  /* 0x00000002c20a7211 */ /* 0x008fe200078410ff */
[----:B------:R-:W-:-:S02]  /*13bd0*/  IMAD.MOV.U32 R50, RZ, RZ, R51 ;  /* 0x000000ffff327224 */ /* 0x000fc400078e0033 */
[----:B------:R-:W-:Y:S01]  /*13be0*/  IMAD.MOV.U32 R51, RZ, RZ, R53 ;  /* 0x000000ffff337224 */ /* 0x000fe200078e0035 */
[----:B------:R-:W-:Y:S01]  /*13bf0*/  MOV R53, R56 ;  /* 0x0000003800357202 */ /* 0x000fe20000000f00 */
[----:B------:R-:W-:Y:S01]  /*13c00*/  IMAD.MOV.U32 R56, RZ, RZ, R59 ;  /* 0x000000ffff387224 */ /* 0x000fe200078e003b */
[-C--:B-1----:R-:W-:Y:S01]  /*13c10*/  LEA R8, P3, R195, R2.reuse, 0x2 ;  /* 0x00000002c3087211 */ /* 0x082fe200078610ff */
[----:B------:R-:W-:Y:S01]  /*13c20*/  IMAD.MOV.U32 R59, RZ, RZ, R60 ;  /* 0x000000ffff3b7224 */ /* 0x000fe200078e003c */
[-C--:B------:R-:W-:Y:S01]  /*13c30*/  LEA.HI.X.SX32 R13, R193, R127.reuse, 0x2, P1 ;  /* 0x0000007fc10d7211 */ /* 0x080fe200008f16ff */
[----:B------:R-:W-:Y:S01]  /*13c40*/  IMAD.MOV.U32 R48, RZ, RZ, R49 ;  /* 0x000000ffff307224 */ /* 0x000fe200078e0031 */
[-C--:B----4-:R-:W-:Y:S01]  /*13c50*/  LEA R18, P4, R196, R2.reuse, 0x2 ;  /* 0x00000002c4127211 */ /* 0x090fe200078810ff */
[----:B------:R-:W-:Y:S01]  /*13c60*/  IMAD.MOV.U32 R60, RZ, RZ, R66 ;  /* 0x000000ffff3c7224 */ /* 0x000fe200078e0042 */
[-C--:B------:R-:W-:Y:S01]  /*13c70*/  LEA R20, P5, R197, R2.reuse, 0x2 ;  /* 0x00000002c5147211 */ /* 0x080fe200078a10ff */
[----:B------:R-:W-:Y:S01]  /*13c80*/  IMAD.MOV.U32 R49, RZ, RZ, R50 ;  /* 0x000000ffff317224 */ /* 0x000fe200078e0032 */
[-C--:B------:R-:W-:Y:S01]  /*13c90*/  LEA.HI.X.SX32 R11, R194, R127.reuse, 0x2, P2 ;  /* 0x0000007fc20b7211 */ /* 0x080fe200010f16ff */
[----:B------:R-:W-:Y:S01]  /*13ca0*/  IMAD.MOV.U32 R50, RZ, RZ, R51 ;  /* 0x000000ffff327224 */ /* 0x000fe200078e0033 */
[-C--:B------:R-:W-:Y:S01]  /*13cb0*/  LEA R16, P6, R198, R2.reuse, 0x2 ;  /* 0x00000002c6107211 */ /* 0x080fe200078c10ff */
[----:B------:R-:W-:Y:S01]  /*13cc0*/  IMAD.MOV.U32 R51, RZ, RZ, R53 ;  /* 0x000000ffff337224 */ /* 0x000fe200078e0035 */
[-C--:B------:R-:W-:Y:S01]  /*13cd0*/  LEA.HI.X.SX32 R9, R195, R127.reuse, 0x2, P3 ;  /* 0x0000007fc3097211 */ /* 0x080fe200018f16ff */
[----:B------:R1:W-:Y:S01]  /*13ce0*/  STL.64 [R1+0x860], R12 ;  /* 0x0008600c01007387 */ /* 0x0003e20000100a00 */
[----:B------:R-:W-:Y:S01]  /*13cf0*/  IMAD.MOV.U32 R66, RZ, RZ, R6 ;  /* 0x000000ffff427224 */ /* 0x000fe200078e0006 */
[-C--:B------:R-:W-:Y:S01]  /*13d00*/  LEA.HI.X.SX32 R19, R196, R127.reuse, 0x2, P4 ;  /* 0x0000007fc4137211 */ /* 0x080fe200020f16ff */
[----:B------:R-:W-:Y:S01]  /*13d10*/  IMAD.MOV.U32 R53, RZ, RZ, R56 ;  /* 0x000000ffff357224 */ /* 0x000fe200078e0038 */
[-C--:B------:R-:W-:Y:S01]  /*13d20*/  LEA R14, P0, R199, R2.reuse, 0x2 ;  /* 0x00000002c70e7211 */ /* 0x080fe200078010ff */
[----:B------:R-:W2:Y:S01]  /*13d30*/  LDL.LU R6, [R1+0x17e4] ;  /* 0x0017e40001067983 */ /* 0x000ea20000300800 */
[----:B------:R-:W-:Y:S01]  /*13d40*/  IMAD.MOV.U32 R56, RZ, RZ, R60 ;  /* 0x000000ffff387224 */ /* 0x000fe200078e003c */
[-C--:B------:R-:W-:Y:S01]  /*13d50*/  LEA.HI.X.SX32 R21, R197, R127.reuse, 0x2, P5 ;  /* 0x0000007fc5157211 */ /* 0x080fe200028f16ff */
[----:B------:R-:W-:Y:S01]  /*13d60*/  IMAD R204, R204, UR51, RZ ;  /* 0x00000033cccc7c24 */ /* 0x000fe2000f8e02ff */
[----:B------:R3:W-:Y:S01]  /*13d70*/  STL.64 [R1+0x868], R10 ;  /* 0x0008680a01007387 */ /* 0x0007e20000100a00 */
[----:B------:R-:W-:Y:S01]  /*13d80*/  IMAD.MOV.U32 R60, RZ, RZ, R3 ;  /* 0x000000ffff3c7224 */ /* 0x000fe200078e0003 */
[-C--:B------:R-:W-:Y:S01]  /*13d90*/  LEA.HI.X.SX32 R17, R198, R127.reuse, 0x2, P6 ;  /* 0x0000007fc6117211 */ /* 0x080fe200030f16ff */
[----:B------:R-:W-:Y:S01]  /*13da0*/  IMAD R205, R205, UR50, RZ ;  /* 0x00000032cdcd7c24 */ /* 0x000fe2000f8e02ff */
[----:B-1----:R-:W-:Y:S01]  /*13db0*/  LEA R12, P1, R200, R2, 0x2 ;  /* 0x00000002c80c7211 */ /* 0x002fe200078210ff */
[----:B------:R-:W4:Y:S01]  /*13dc0*/  LDL.LU R3, [R1+0x17e0] ;  /* 0x0017e00001037983 */ /* 0x000f220000300800 */
[----:B------:R-:W-:Y:S01]  /*13dd0*/  LEA.HI.X.SX32 R15, R199, R127, 0x2, P0 ;  /* 0x0000007fc70f7211 */ /* 0x000fe200000f16ff */
[----:B------:R-:W-:-:S02]  /*13de0*/  IMAD R206, R206, UR49, RZ ;  /* 0x00000031cece7c24 */ /* 0x000fc4000f8e02ff */
[----:B------:R1:W-:Y:S01]  /*13df0*/  STL.64 [R1+0x870], R8 ;  /* 0x0008700801007387 */ /* 0x0003e20000100a00 */
[----:B---3--:R-:W-:-:S03]  /*13e00*/  LEA R10, P2, R201, R2, 0x2 ;  /* 0x00000002c90a7211 */ /* 0x008fc600078410ff */
[----:B------:R3:W-:Y:S01]  /*13e10*/  STL.64 [R1+0x878], R18 ;  /* 0x0008781201007387 */ /* 0x0007e20000100a00 */
[-C--:B------:R-:W-:Y:S01]  /*13e20*/  LEA.HI.X.SX32 R13, R200, R127.reuse, 0x2, P1 ;  /* 0x0000007fc80d7211 */ /* 0x080fe200008f16ff */
[----:B------:R-:W-:Y:S02]  /*13e30*/  IMAD R207, R207, UR48, RZ ;  /* 0x00000030cfcf7c24 */ /* 0x000fe4000f8e02ff */
[----:B------:R3:W-:Y:S01]  /*13e40*/  STL.64 [R1+0x880], R20 ;  /* 0x0008801401007387 */ /* 0x0007e20000100a00 */
[----:B------:R-:W-:Y:S02]  /*13e50*/  LEA.HI.X.SX32 R11, R201, R127, 0x2, P2 ;  /* 0x0000007fc90b7211 */ /* 0x000fe400010f16ff */
[-C--:B-1----:R-:W-:Y:S01]  /*13e60*/  LEA R8, P3, R202, R2.reuse, 0x2 ;  /* 0x00000002ca087211 */ /* 0x082fe200078610ff */
[----:B------:R1:W-:Y:S01]  /*13e70*/  STL.64 [R1+0x888], R16 ;  /* 0x0008881001007387 */ /* 0x0003e20000100a00 */
[----:B---3--:R-:W-:-:S03]  /*13e80*/  LEA R18, P4, R203, R2, 0x2 ;  /* 0x00000002cb127211 */ /* 0x008fc600078810ff */
[----:B------:R3:W-:Y:S01]  /*13e90*/  STL.64 [R1+0x890], R14 ;  /* 0x0008900e01007387 */ /* 0x0007e20000100a00 */
[-C--:B------:R-:W-:Y:S02]  /*13ea0*/  LEA.HI.X.SX32 R9, R202, R127.reuse, 0x2, P3 ;  /* 0x0000007fca097211 */ /* 0x080fe400018f16ff */
[CC--:B------:R-:W-:Y:S02]  /*13eb0*/  LEA R20, P5, R204.reuse, R2.reuse, 0x2 ;  /* 0x00000002cc147211 */ /* 0x0c0fe400078a10ff */
[-C--:B------:R-:W-:Y:S02]  /*13ec0*/  LEA.HI.X.SX32 R19, R203, R127.reuse, 0x2, P4 ;  /* 0x0000007fcb137211 */ /* 0x080fe400020f16ff */
[CC--:B-1----:R-:W-:Y:S01]  /*13ed0*/  LEA R16, P6, R205.reuse, R2.reuse, 0x2 ;  /* 0x00000002cd107211 */ /* 0x0c2fe200078c10ff */
[----:B------:R1:W-:Y:S01]  /*13ee0*/  STL.64 [R1+0x898], R12 ;  /* 0x0008980c01007387 */ /* 0x0003e20000100a00 */
[-C--:B------:R-:W-:Y:S02]  /*13ef0*/  LEA.HI.X.SX32 R21, R204, R127.reuse, 0x2, P5 ;  /* 0x0000007fcc157211 */ /* 0x080fe400028f16ff */
[----:B---3--:R-:W-:Y:S01]  /*13f00*/  LEA R14, P0, R206, R2, 0x2 ;  /* 0x00000002ce0e7211 */ /* 0x008fe200078010ff */
[----:B------:R3:W-:Y:S01]  /*13f10*/  STL.64 [R1+0x8a0], R10 ;  /* 0x0008a00a01007387 */ /* 0x0007e20000100a00 */
[----:B------:R-:W-:-:S02]  /*13f20*/  LEA.HI.X.SX32 R17, R205, R127, 0x2, P6 ;  /* 0x0000007fcd117211 */ /* 0x000fc400030f16ff */
[----:B------:R-:W-:Y:S01]  /*13f30*/  LEA.HI.X.SX32 R15, R206, R127, 0x2, P0 ;  /* 0x0000007fce0f7211 */ /* 0x000fe200000f16ff */
[----:B------:R3:W-:Y:S01]  /*13f40*/  STL.64 [R1+0x8a8], R8 ;  /* 0x0008a80801007387 */ /* 0x0007e20000100a00 */
[----:B-1----:R-:W-:-:S03]  /*13f50*/  LEA R12, P1, R207, R2, 0x2 ;  /* 0x00000002cf0c7211 */ /* 0x002fc600078210ff */
[----:B------:R1:W-:Y:S01]  /*13f60*/  STL.64 [R1+0x8b0], R18 ;  /* 0x0008b01201007387 */ /* 0x0003e20000100a00 */
[----:B---3--:R-:W-:-:S03]  /*13f70*/  LEA R10, P2, R45, R2, 0x2 ;  /* 0x000000022d0a7211 */ /* 0x008fc600078410ff */
[----:B------:R3:W-:Y:S01]  /*13f80*/  STL.64 [R1+0x8b8], R20 ;  /* 0x0008b81401007387 */ /* 0x0007e20000100a00 */
[-C--:B------:R-:W-:Y:S02]  /*13f90*/  LEA.HI.X.SX32 R13, R207, R127.reuse, 0x2, P1 ;  /* 0x0000007fcf0d7211 */ /* 0x080fe400008f16ff */
[CC--:B------:R-:W-:Y:S01]  /*13fa0*/  LEA R8, P3, R46.reuse, R2.reuse, 0x2 ;  /* 0x000000022e087211 */ /* 0x0c0fe200078610ff */
[----:B------:R3:W-:Y:S01]  /*13fb0*/  STL.64 [R1+0x8c0], R16 ;  /* 0x0008c01001007387 */ /* 0x0007e20000100a00 */
[-C--:B------:R-:W-:Y:S02]  /*13fc0*/  LEA.HI.X.SX32 R11, R45, R127.reuse, 0x2, P2 ;  /* 0x0000007f2d0b7211 */ /* 0x080fe400010f16ff */
[-C--:B-1----:R-:W-:Y:S01]  /*13fd0*/  LEA R18, P4, R47, R2.reuse, 0x2 ;  /* 0x000000022f127211 */ /* 0x082fe200078810ff */
[----:B------:R1:W-:Y:S01]  /*13fe0*/  STL.64 [R1+0x8c8], R14 ;  /* 0x0008c80e01007387 */ /* 0x0003e20000100a00 */
[----:B------:R-:W-:Y:S02]  /*13ff0*/  LEA.HI.X.SX32 R9, R46, R127, 0x2, P3 ;  /* 0x0000007f2e097211 */ /* 0x000fe400018f16ff */
[----:B---3--:R-:W-:-:S02]  /*14000*/  LEA R20, P5, R48, R2, 0x2 ;  /* 0x0000000230147211 */ /* 0x008fc400078a10ff */
[-C--:B------:R-:W-:Y:S02]  /*14010*/  LEA.HI.X.SX32 R19, R47, R127.reuse, 0x2, P4 ;  /* 0x0000007f2f137211 */ /* 0x080fe400020f16ff */
[CC--:B------:R-:W-:Y:S01]  /*14020*/  LEA R16, P6, R49.reuse, R2.reuse, 0x2 ;  /* 0x0000000231107211 */ /* 0x0c0fe200078c10ff */
[----:B------:R3:W-:Y:S01]  /*14030*/  STL.64 [R1+0x8d0], R12 ;  /* 0x0008d00c01007387 */ /* 0x0007e20000100a00 */
[-C--:B------:R-:W-:Y:S02]  /*14040*/  LEA.HI.X.SX32 R21, R48, R127.reuse, 0x2, P5 ;  /* 0x0000007f30157211 */ /* 0x080fe400028f16ff */
[-C--:B------:R-:W-:Y:S02]  /*14050*/  LEA.HI.X.SX32 R17, R49, R127.reuse, 0x2, P6 ;  /* 0x0000007f31117211 */ /* 0x080fe400030f16ff */
[CC--:B-1----:R-:W-:Y:S01]  /*14060*/  LEA R14, P0, R50.reuse, R2.reuse, 0x2 ;  /* 0x00000002320e7211 */ /* 0x0c2fe200078010ff */
[----:B------:R1:W-:Y:S03]  /*14070*/  STL.64 [R1+0x8d8], R10 ;  /* 0x0008d80a01007387 */ /* 0x0003e60000100a00 */
[----:B------:R-:W-:Y:S01]  /*14080*/  LEA.HI.X.SX32 R15, R50, R127, 0x2, P0 ;  /* 0x0000007f320f7211 */ /* 0x000fe200000f16ff */
[----:B------:R1:W-:Y:S01]  /*14090*/  STL.64 [R1+0x8e0], R8 ;  /* 0x0008e00801007387 */ /* 0x0003e20000100a00 */
[----:B---3--:R-:W-:-:S03]  /*140a0*/  LEA R12, P1, R51, R2, 0x2 ;  /* 0x00000002330c7211 */ /* 0x008fc600078210ff */
[----:B------:R3:W-:Y:S01]  /*140b0*/  STL.64 [R1+0x8e8], R18 ;  /* 0x0008e81201007387 */ /* 0x0007e20000100a00 */
[----:B-1----:R-:W-:-:S03]  /*140c0*/  LEA R10, P2, R52, R2, 0x2 ;  /* 0x00000002340a7211 */ /* 0x002fc600078410ff */
[----:B------:R1:W-:Y:S01]  /*140d0*/  STL.64 [R1+0x8f0], R20 ;  /* 0x0008f01401007387 */ /* 0x0003e20000100a00 */
[-C--:B------:R-:W-:Y:S02]  /*140e0*/  LEA.HI.X.SX32 R13, R51, R127.reuse, 0x2, P1 ;  /* 0x0000007f330d7211 */ /* 0x080fe400008f16ff */
[CC--:B------:R-:W-:Y:S01]  /*140f0*/  LEA R8, P3, R53.reuse, R2.reuse, 0x2 ;  /* 0x0000000235087211 */ /* 0x0c0fe200078610ff */
[----:B------:R1:W-:Y:S01]  /*14100*/  STL.64 [R1+0x8f8], R16 ;  /* 0x0008f81001007387 */ /* 0x0003e20000100a00 */
[-C--:B------:R-:W-:Y:S02]  /*14110*/  LEA.HI.X.SX32 R11, R52, R127.reuse, 0x2, P2 ;  /* 0x0000007f340b7211 */ /* 0x080fe400010f16ff */
[-C--:B---3--:R-:W-:Y:S01]  /*14120*/  LEA R18, P4, R54, R2.reuse, 0x2 ;  /* 0x0000000236127211 */ /* 0x088fe200078810ff */
[----:B------:R3:W-:Y:S01]  /*14130*/  STL.64 [R1+0x900], R14 ;  /* 0x0009000e01007387 */ /* 0x0007e20000100a00 */
[----:B------:R-:W-:Y:S02]  /*14140*/  LEA.HI.X.SX32 R9, R53, R127, 0x2, P3 ;  /* 0x0000007f35097211 */ /* 0x000fe400018f16ff */
[----:B-1----:R-:W-:-:S02]  /*14150*/  LEA R20, P5, R55, R2, 0x2 ;  /* 0x0000000237147211 */ /* 0x002fc400078a10ff */
[-C--:B------:R-:W-:Y:S02]  /*14160*/  LEA.HI.X.SX32 R19, R54, R127.reuse, 0x2, P4 ;  /* 0x0000007f36137211 */ /* 0x080fe400020f16ff */
[CC--:B------:R-:W-:Y:S01]  /*14170*/  LEA R16, P6, R56.reuse, R2.reuse, 0x2 ;  /* 0x0000000238107211 */ /* 0x0c0fe200078c10ff */
[----:B------:R1:W-:Y:S01]  /*14180*/  STL.64 [R1+0x908], R12 ;  /* 0x0009080c01007387 */ /* 0x0003e20000100a00 */
[-C--:B------:R-:W-:Y:S02]  /*14190*/  LEA.HI.X.SX32 R21, R55, R127.reuse, 0x2, P5 ;  /* 0x0000007f37157211 */ /* 0x080fe400028f16ff */
[CC--:B---3--:R-:W-:Y:S01]  /*141a0*/  LEA R14, P0, R57.reuse, R2.reuse, 0x2 ;  /* 0x00000002390e7211 */ /* 0x0c8fe200078010ff */
[----:B------:R3:W-:Y:S01]  /*141b0*/  STL.64 [R1+0x910], R10 ;  /* 0x0009100a01007387 */ /* 0x0007e20000100a00 */
[-C--:B------:R-:W-:Y:S02]  /*141c0*/  LEA.HI.X.SX32 R17, R56, R127.reuse, 0x2, P6 ;  /* 0x0000007f38117211 */ /* 0x080fe400030f16ff */
        /* <DEDUP_REMOVED lines=14> */
[-C--:B------:R-:W-:Y:S02]  /*142b0*/  LEA R16, P6, R63, R2.reuse, 0x2 ;  /* 0x000000023f107211 */ /* 0x080fe400078c10ff */
[-C--:B------:R-:W-:Y:S01]  /*142c0*/  LEA.HI.X.SX32 R19, R61, R127.reuse, 0x2, P4 ;  /* 0x0000007f3d137211 */ /* 0x080fe200020f16ff */
[----:B------:R3:W-:Y:S01]  /*142d0*/  STL.64 [R1+0x940], R12 ;  /* 0x0009400c01007387 */ /* 0x0007e20000100a00 */
[-C--:B------:R-:W-:Y:S02]  /*142e0*/  LEA.HI.X.SX32 R17, R63, R127.reuse, 0x2, P6 ;  /* 0x0000007f3f117211 */ /* 0x080fe400030f16ff */
[-C--:B-1----:R-:W-:Y:S01]  /*142f0*/  LEA R14, P0, R64, R2.reuse, 0x2 ;  /* 0x00000002400e7211 */ /* 0x082fe200078010ff */
[----:B------:R1:W-:Y:S01]  /*14300*/  STL.64 [R1+0x948], R10 ;  /* 0x0009480a01007387 */ /* 0x0003e20000100a00 */
[-C--:B------:R-:W-:Y:S02]  /*14310*/  LEA.HI.X.SX32 R21, R62, R127.reuse, 0x2, P5 ;  /* 0x0000007f3e157211 */ /* 0x080fe400028f16ff */
[----:B------:R-:W-:Y:S01]  /*14320*/  LEA.HI.X.SX32 R15, R64, R127, 0x2, P0 ;  /* 0x0000007f400f7211 */ /* 0x000fe200000f16ff */
[----:B------:R1:W-:Y:S01]  /*14330*/  STL.64 [R1+0x950], R8 ;  /* 0x0009500801007387 */ /* 0x0003e20000100a00 */
[----:B---3--:R-:W-:-:S03]  /*14340*/  LEA R12, P1, R65, R2, 0x2 ;  /* 0x00000002410c7211 */ /* 0x008fc600078210ff */
[----:B------:R3:W-:Y:S01]  /*14350*/  STL.64 [R1+0x958], R18 ;  /* 0x0009581201007387 */ /* 0x0007e20000100a00 */
[----:B-1----:R-:W-:-:S03]  /*14360*/  LEA R10, P2, R66, R2, 0x2 ;  /* 0x00000002420a7211 */ /* 0x002fc600078410ff */
[----:B------:R1:W-:Y:S01]  /*14370*/  STL.64 [R1+0x968], R16 ;  /* 0x0009681001007387 */ /* 0x0003e20000100a00 */
[-C--:B------:R-:W-:Y:S02]  /*14380*/  LEA.HI.X.SX32 R13, R65, R127.reuse, 0x2, P1 ;  /* 0x0000007f410d7211 */ /* 0x080fe400008f16ff */
[-C--:B------:R-:W-:Y:S01]  /*14390*/  LEA R8, P3, R67, R2.reuse, 0x2 ;  /* 0x0000000243087211 */ /* 0x080fe200078610ff */
[----:B------:R-:W-:Y:S01]  /*143a0*/  STL.64 [R1+0x960], R20 ;  /* 0x0009601401007387 */ /* 0x000fe20000100a00 */
[----:B------:R-:W-:Y:S02]  /*143b0*/  LEA.HI.X.SX32 R11, R66, R127, 0x2, P2 ;  /* 0x0000007f420b7211 */ /* 0x000fe400010f16ff */
[-C--:B------:R-:W-:Y:S01]  /*143c0*/  LEA R240, P5, R69, R2.reuse, 0x2 ;  /* 0x0000000245f07211 */ /* 0x080fe200078a10ff */
[----:B------:R1:W-:Y:S01]  /*143d0*/  STL.64 [R1+0x970], R14 ;  /* 0x0009700e01007387 */ /* 0x0003e20000100a00 */
[-C--:B---3--:R-:W-:Y:S02]  /*143e0*/  LEA R18, P4, R68, R2.reuse, 0x2 ;  /* 0x0000000244127211 */ /* 0x088fe400078810ff */
[----:B-1----:R-:W-:-:S02]  /*143f0*/  LEA R16, P6, R70, R2, 0x2 ;  /* 0x0000000246107211 */ /* 0x002fc400078c10ff */
[-C--:B------:R-:W-:Y:S02]  /*14400*/  LEA.HI.X.SX32 R9, R67, R127.reuse, 0x2, P3 ;  /* 0x0000007f43097211 */ /* 0x080fe400018f16ff */
[-C--:B------:R-:W-:Y:S01]  /*14410*/  LEA.HI.X.SX32 R17, R70, R127.reuse, 0x2, P6 ;  /* 0x0000007f46117211 */ /* 0x080fe200030f16ff */
[----:B------:R1:W-:Y:S01]  /*14420*/  STL.64 [R1+0x978], R12 ;  /* 0x0009780c01007387 */ /* 0x0003e20000100a00 */
[-C--:B------:R-:W-:Y:S02]  /*14430*/  LEA R224, P6, R77, R2.reuse, 0x2 ;  /* 0x000000024de07211 */ /* 0x080fe400078c10ff */
[----:B------:R-:W-:Y:S01]  /*14440*/  LEA R14, P0, R71, R2, 0x2 ;  /* 0x00000002470e7211 */ /* 0x000fe200078010ff */
[----:B------:R3:W-:Y:S01]  /*14450*/  STL.64 [R1+0x980], R10 ;  /* 0x0009800a01007387 */ /* 0x0007e20000100a00 */
[-C--:B------:R-:W-:Y:S02]  /*14460*/  LEA.HI.X.SX32 R19, R68, R127.reuse, 0x2, P4 ;  /* 0x0000007f44137211 */ /* 0x080fe400020f16ff */
[-C--:B------:R-:W-:Y:S01]  /*14470*/  LEA.HI.X.SX32 R241, R69, R127.reuse, 0x2, P5 ;  /* 0x0000007f45f17211 */ /* 0x080fe200028f16ff */
[----:B------:R3:W-:Y:S01]  /*14480*/  STL.64 [R1+0x988], R8 ;  /* 0x0009880801007387 */ /* 0x0007e20000100a00 */
[----:B------:R-:W-:-:S02]  /*14490*/  LEA.HI.X.SX32 R15, R71, R127, 0x2, P0 ;  /* 0x0000007f470f7211 */ /* 0x000fc400000f16ff */
[-C--:B------:R-:W-:Y:S02]  /*144a0*/  LEA R226, P0, R78, R2.reuse, 0x2 ;  /* 0x000000024ee27211 */ /* 0x080fe400078010ff */
[-C--:B-1----:R-:W-:Y:S02]  /*144b0*/  LEA R12, P1, R72, R2.reuse, 0x2 ;  /* 0x00000002480c7211 */ /* 0x082fe400078210ff */
[-C--:B------:R-:W-:Y:S02]  /*144c0*/  LEA.HI.X.SX32 R225, R77, R127.reuse, 0x2, P6 ;  /* 0x0000007f4de17211 */ /* 0x080fe400030f16ff */
[-C--:B---3--:R-:W-:Y:S01]  /*144d0*/  LEA R10, P2, R73, R2.reuse, 0x2 ;  /* 0x00000002490a7211 */ /* 0x088fe200078410ff */
[----:B------:R-:W1:Y:S01]  /*144e0*/  LDC R77, c[0x0][0x230] ;  /* 0x00008c00ff4d7b82 */ /* 0x000e620000000800 */
[-C--:B------:R-:W-:Y:S02]  /*144f0*/  LEA R236, P4, R75, R2.reuse, 0x2 ;  /* 0x000000024bec7211 */ /* 0x080fe400078810ff */
[-C--:B------:R-:W-:Y:S01]  /*14500*/  LEA R8, P3, R74, R2.reuse, 0x2 ;  /* 0x000000024a087211 */ /* 0x080fe200078610ff */
[----:B------:R-:W-:Y:S01]  /*14510*/  STL.64 [R1+0x990], R18 ;  /* 0x0009901201007387 */ /* 0x000fe20000100a00 */
[-C--:B------:R-:W-:Y:S01]  /*14520*/  LEA.HI.X.SX32 R13, R72, R127.reuse, 0x2, P1 ;  /* 0x0000007f480d7211 */ /* 0x080fe200008f16ff */
[----:B------:R-:W-:Y:S01]  /*14530*/  IMAD R242, R242, UR15, RZ ;  /* 0x0000000ff2f27c24 */ /* 0x000fe2000f8e02ff */
[----:B------:R-:W-:Y:S01]  /*14540*/  LEA R238, P5, R76, R2, 0x2 ;  /* 0x000000024cee7211 */ /* 0x000fe200078a10ff */
[----:B------:R-:W-:Y:S01]  /*14550*/  STL.64 [R1+0x998], R240 ;  /* 0x000998f001007387 */ /* 0x000fe20000100a00 */
[----:B------:R-:W-:-:S02]  /*14560*/  LEA.HI.X.SX32 R11, R73, R127, 0x2, P2 ;  /* 0x0000007f490b7211 */ /* 0x000fc400010f16ff */
[-C--:B------:R-:W-:Y:S01]  /*14570*/  LEA.HI.X.SX32 R227, R78, R127.reuse, 0x2, P0 ;  /* 0x0000007f4ee37211 */ /* 0x080fe200000f16ff */
[----:B------:R3:W-:Y:S01]  /*14580*/  STL.64 [R1+0x1738], R240 ;  /* 0x001738f001007387 */ /* 0x0007e20000100a00 */
[-C--:B------:R-:W-:Y:S01]  /*14590*/  LEA.HI.X.SX32 R9, R74, R127.reuse, 0x2, P3 ;  /* 0x0000007f4a097211 */ /* 0x080fe200018f16ff */
[----:B------:R-:W1:Y:S01]  /*145a0*/  LDC R78, c[0x0][0x230] ;  /* 0x00008c00ff4e7b82 */ /* 0x000e620000000800 */
[-C--:B------:R-:W-:Y:S01]  /*145b0*/  LEA.HI.X.SX32 R237, R75, R127.reuse, 0x2, P4 ;  /* 0x0000007f4bed7211 */ /* 0x080fe200020f16ff */
[----:B------:R-:W-:Y:S01]  /*145c0*/  STL.64 [R1+0x9a0], R16 ;  /* 0x0009a01001007387 */ /* 0x000fe20000100a00 */
[----:B------:R-:W-:Y:S01]  /*145d0*/  IMAD R243, R243, UR14, RZ ;  /* 0x0000000ef3f37c24 */ /* 0x000fe2000f8e02ff */
[----:B------:R-:W-:Y:S02]  /*145e0*/  LEA.HI.X.SX32 R239, R76, R127, 0x2, P5 ;  /* 0x0000007f4cef7211 */ /* 0x000fe400028f16ff */
[----:B------:R-:W-:Y:S01]  /*145f0*/  STL.64 [R1+0x9a8], R14 ;  /* 0x0009a80e01007387 */ /* 0x000fe20000100a00 */
[----:B------:R-:W-:Y:S01]  /*14600*/  IMAD R244, R244, UR13, RZ ;  /* 0x0000000df4f47c24 */ /* 0x000fe2000f8e02ff */
[----:B------:R-:W-:-:S02]  /*14610*/  LEA R228, P1, R242, R2, 0x2 ;  /* 0x00000002f2e47211 */ /* 0x000fc400078210ff */
[----:B------:R-:W-:Y:S01]  /*14620*/  STL.64 [R1+0x9b0], R12 ;  /* 0x0009b00c01007387 */ /* 0x000fe20000100a00 */
[----:B------:R-:W-:Y:S01]  /*14630*/  IMAD R245, R245, UR12, RZ ;  /* 0x0000000cf5f57c24 */ /* 0x000fe2000f8e02ff */
[----:B---3--:R-:W3:Y:S02]  /*14640*/  LDC R241, c[0x0][0x230] ;  /* 0x00008c00fff17b82 */ /* 0x008ee40000000800 */
[----:B------:R-:W-:Y:S01]  /*14650*/  STL.64 [R1+0x9b8], R10 ;  /* 0x0009b80a01007387 */ /* 0x000fe20000100a00 */
[----:B------:R-:W-:-:S03]  /*14660*/  LEA R230, P2, R243, R2, 0x2 ;  /* 0x00000002f3e67211 */ /* 0x000fc600078410ff */
[----:B------:R1:W-:Y:S01]  /*14670*/  STL.64 [R1+0x9c0], R8 ;  /* 0x0009c00801007387 */ /* 0x0003e20000100a00 */
[----:B------:R-:W-:-:S03]  /*14680*/  LEA R232, P3, R244, R2, 0x2 ;  /* 0x00000002f4e87211 */ /* 0x000fc600078610ff */
[----:B------:R-:W-:Y:S01]  /*14690*/  STL.64 [R1+0x9c8], R236 ;  /* 0x0009c8ec01007387 */ /* 0x000fe20000100a00 */
[----:B------:R-:W-:-:S03]  /*146a0*/  LEA.HI.X.SX32 R229, R242, R127, 0x2, P1 ;  /* 0x0000007ff2e57211 */ /* 0x000fc600008f16ff */
[----:B------:R-:W-:Y:S01]  /*146b0*/  STL.64 [R1+0x1798], R236 ;  /* 0x001798ec01007387 */ /* 0x000fe20000100a00 */
[----:B------:R-:W-:-:S03]  /*146c0*/  LEA.HI.X.SX32 R231, R243, R127, 0x2, P2 ;  /* 0x0000007ff3e77211 */ /* 0x000fc600010f16ff */
[----:B------:R-:W-:Y:S01]  /*146d0*/  STL.64 [R1+0x9d0], R238 ;  /* 0x0009d0ee01007387 */ /* 0x000fe20000100a00 */
[----:B-1----:R-:W-:-:S03]  /*146e0*/  LEA R8, P4, R245, R2, 0x2 ;  /* 0x00000002f5087211 */ /* 0x002fc600078810ff */
[----:B------:R-:W-:Y:S01]  /*146f0*/  STL.64 [R1+0x1770], R238 ;  /* 0x001770ee01007387 */ /* 0x000fe20000100a00 */
[----:B------:R-:W-:-:S03]  /*14700*/  LEA.HI.X.SX32 R233, R244, R127, 0x2, P3 ;  /* 0x0000007ff4e97211 */ /* 0x000fc600018f16ff */
[----:B------:R-:W-:Y:S04]  /*14710*/  STL.64 [R1+0x9d8], R224 ;  /* 0x0009d8e001007387 */ /* 0x000fe80000100a00 */
[----:B------:R-:W-:Y:S01]  /*14720*/  STL.64 [R1+0x1740], R224 ;  /* 0x001740e001007387 */ /* 0x000fe20000100a00 */
[----:B------:R-:W-:-:S03]  /*14730*/  LEA.HI.X.SX32 R9, R245, R127, 0x2, P4 ;  /* 0x0000007ff5097211 */ /* 0x000fc600020f16ff */
[----:B------:R-:W-:Y:S04]  /*14740*/  STL.64 [R1+0x9e0], R226 ;  /* 0x0009e0e201007387 */ /* 0x000fe80000100a00 */
[----:B------:R-:W-:Y:S04]  /*14750*/  STL.64 [R1+0x1708], R226 ;  /* 0x001708e201007387 */ /* 0x000fe80000100a00 */
[----:B------:R-:W-:Y:S04]  /*14760*/  STL.64 [R1+0x9e8], R228 ;  /* 0x0009e8e401007387 */ /* 0x000fe80000100a00 */
[----:B------:R-:W-:Y:S04]  /*14770*/  STL.64 [R1+0x16e8], R228 ;  /* 0x0016e8e401007387 */ /* 0x000fe80000100a00 */
[----:B------:R-:W-:Y:S04]  /*14780*/  STL.64 [R1+0x9f0], R230 ;  /* 0x0009f0e601007387 */ /* 0x000fe80000100a00 */
[----:B------:R-:W-:Y:S04]  /*14790*/  STL.64 [R1+0x16b0], R230 ;  /* 0x0016b0e601007387 */ /* 0x000fe80000100a00 */
[----:B------:R-:W-:Y:S04]  /*147a0*/  STL.64 [R1+0x9f8], R232 ;  /* 0x0009f8e801007387 */ /* 0x000fe80000100a00 */
[----:B------:R-:W-:Y:S04]  /*147b0*/  STL.64 [R1+0x16b8], R232 ;  /* 0x0016b8e801007387 */ /* 0x000fe80000100a00 */
[----:B------:R1:W-:Y:S01]  /*147c0*/  STL.64 [R1+0xa00], R8 ;  /* 0x000a000801007387 */ /* 0x0003e20000100a00 */
[----:B------:R-:W-:-:S02]  /*147d0*/  VIADD R7, R78, 0xfffffffe ;  /* 0xfffffffe4e077836 */ /* 0x000fc40000000000 */
[----:B------:R-:W3:Y:S01]  /*147e0*/  LDC R78, c[0x0][0x230] ;  /* 0x00008c00ff4e7b82 */ /* 0x000ee20000000800 */
[----:B-1----:R-:W-:-:S07]  /*147f0*/  IADD3 R8, R77, -0x1, RZ ;  /* 0xffffffff4d087810 */ /* 0x002fce0007ffe0ff */
[----:B------:R-:W1:Y:S01]  /*14800*/  LDC R77, c[0x0][0x230] ;  /* 0x00008c00ff4d7b82 */ /* 0x000e620000000800 */
[----:B------:R-:W-:Y:S02]  /*14810*/  IMAD R246, R246, UR11, RZ ;  /* 0x0000000bf6f67c24 */ /* 0x000fe4000f8e02ff */
[----:B------:R-:W-:Y:S02]  /*14820*/  IMAD R247, R247, UR10, RZ ;  /* 0x0000000af7f77c24 */ /* 0x000fe4000f8e02ff */
[----:B------:R-:W-:Y:S02]  /*14830*/  IMAD R248, R248, UR9, RZ ;  /* 0x00000009f8f87c24 */ /* 0x000fe4000f8e02ff */
[----:B------:R-:W-:Y:S02]  /*14840*/  IMAD R249, R249, UR8, RZ ;  /* 0x00000008f9f97c24 */ /* 0x000fe4000f8e02ff */
[----:B------:R-:W-:Y:S02]  /*14850*/  IMAD R250, R250, UR7, RZ ;  /* 0x00000007fafa7c24 */ /* 0x000fe4000f8e02ff */
[----:B------:R-:W-:-:S02]  /*14860*/  IMAD R251, R251, UR6, RZ ;  /* 0x00000006fbfb7c24 */ /* 0x000fc4000f8e02ff */
[----:B------:R-:W-:Y:S01]  /*14870*/  IMAD R252, R252, UR5, RZ ;  /* 0x00000005fcfc7c24 */ /* 0x000fe2000f8e02ff */
[-C--:B------:R-:W-:Y:S01]  /*14880*/  LEA R220, P5, R246, R2.reuse, 0x2 ;  /* 0x00000002f6dc7211 */ /* 0x080fe200078a10ff */
[----:B---3--:R-:W-:Y:S01]  /*14890*/  VIADD R0, R78, 0xfffffffc ;  /* 0xfffffffc4e007836 */ /* 0x008fe20000000000 */
[-C--:B------:R-:W-:Y:S01]  /*148a0*/  LEA R222, P6, R247, R2.reuse, 0x2 ;  /* 0x00000002f7de7211 */ /* 0x080fe200078c10ff */
[----:B------:R-:W-:Y:S01]  /*148b0*/  IMAD R15, R126, 0x14, RZ ;  /* 0x000000147e0f7824 */ /* 0x000fe200078e02ff */
[-C--:B------:R-:W-:Y:S01]  /*148c0*/  LEA R208, P0, R248, R2.reuse, 0x2 ;  /* 0x00000002f8d07211 */ /* 0x080fe200078010ff */
[C---:B------:R-:W-:Y:S01]  /*148d0*/  IMAD R18, R126.reuse, 0x18, RZ ;  /* 0x000000187e127824 */ /* 0x040fe200078e02ff */
[-C--:B------:R-:W-:Y:S01]  /*148e0*/  LEA R210, P1, R249, R2.reuse, 0x2 ;  /* 0x00000002f9d27211 */ /* 0x080fe200078210ff */
[----:B------:R-:W-:Y:S01]  /*148f0*/  IMAD R9, R126, 0x6, RZ ;  /* 0x000000067e097824 */ /* 0x000fe200078e02ff */
[-C--:B------:R-:W-:Y:S01]  /*14900*/  LEA R212, P2, R250, R2.reuse, 0x2 ;  /* 0x00000002fad47211 */ /* 0x080fe200078410ff */
[C---:B------:R-:W-:Y:S01]  /*14910*/  IMAD R23, R126.reuse, 0x1c, RZ ;  /* 0x0000001c7e177824 */ /* 0x040fe200078e02ff */
[-C--:B------:R-:W-:Y:S01]  /*14920*/  LEA R214, P3, R251, R2.reuse, 0x2 ;  /* 0x00000002fbd67211 */ /* 0x080fe200078610ff */
[----:B------:R-:W-:Y:S01]  /*14930*/  IMAD R10, R126, 0x7, RZ ;  /* 0x000000077e0a7824 */ /* 0x000fe200078e02ff */
[----:B------:R-:W-:Y:S01]  /*14940*/  LEA R216, P4, R252, R2, 0x2 ;  /* 0x00000002fcd87211 */ /* 0x000fe200078810ff */
[----:B-1----:R-:W-:Y:S01]  /*14950*/  VIADD R2, R77, 0xfffffffd ;  /* 0xfffffffd4d027836 */ /* 0x002fe20000000000 */
[-C--:B------:R-:W-:Y:S01]  /*14960*/  LEA.HI.X.SX32 R221, R246, R127.reuse, 0x2, P5 ;  /* 0x0000007ff6dd7211 */ /* 0x080fe200028f16ff */
[C---:B------:R-:W-:Y:S01]  /*14970*/  IMAD.SHL.U32 R11, R126.reuse, 0x8, RZ ;  /* 0x000000087e0b7824 */ /* 0x040fe200078e00ff */
[-C--:B------:R-:W-:Y:S01]  /*14980*/  LEA.HI.X.SX32 R223, R247, R127.reuse, 0x2, P6 ;  /* 0x0000007ff7df7211 */ /* 0x080fe200030f16ff */
[----:B------:R-:W-:Y:S01]  /*14990*/  IMAD R32, R126, 0x24, RZ ;  /* 0x000000247e207824 */ /* 0x000fe200078e02ff */
[-C--:B------:R-:W-:Y:S01]  /*149a0*/  LEA.HI.X.SX32 R209, R248, R127.reuse, 0x2, P0 ;  /* 0x0000007ff8d17211 */ /* 0x080fe200000f16ff */
[----:B------:R-:W-:Y:S01]  /*149b0*/  STL.64 [R1+0xa08], R220 ;  /* 0x000a08dc01007387 */ /* 0x000fe20000100a00 */
[-C--:B------:R-:W-:Y:S01]  /*149c0*/  LEA.HI.X.SX32 R211, R249, R127.reuse, 0x2, P1 ;  /* 0x0000007ff9d37211 */ /* 0x080fe200008f16ff */
[----:B------:R-:W-:Y:S01]  /*149d0*/  IMAD R34, R126, 0x28, RZ ;  /* 0x000000287e227824 */ /* 0x000fe200078e02ff */
[----:B------:R-:W-:Y:S01]  /*149e0*/  ISETP.GE.U32.AND P1, PT, R2, 0x7fffff7e, PT ;  /* 0x7fffff7e0200780c */ /* 0x000fe20003f26070 */
[----:B------:R-:W-:Y:S01]  /*149f0*/  STL.64 [R1+0x17a0], R220 ;  /* 0x0017a0dc01007387 */ /* 0x000fe20000100a00 */
[----:B------:R-:W-:Y:S01]  /*14a00*/  IMAD R2, R126, 0xc, RZ ;  /* 0x0000000c7e027824 */ /* 0x000fe200078e02ff */
[-C--:B------:R-:W-:Y:S01]  /*14a10*/  LEA.HI.X.SX32 R213, R250, R127.reuse, 0x2, P2 ;  /* 0x0000007ffad57211 */ /* 0x080fe200010f16ff */
[----:B------:R-:W-:Y:S01]  /*14a20*/  IMAD R12, R126, 0x9, RZ ;  /* 0x000000097e0c7824 */ /* 0x000fe200078e02ff */
[----:B------:R-:W-:Y:S01]  /*14a30*/  STL.64 [R1+0xa10], R222 ;  /* 0x000a10de01007387 */ /* 0x000fe20000100a00 */
[----:B------:R-:W-:Y:S01]  /*14a40*/  ISETP.GE.U32.AND P0, PT, R0, 0x7fffff7d, PT ;  /* 0x7fffff7d0000780c */ /* 0x000fe20003f06070 */
[C---:B------:R-:W-:Y:S01]  /*14a50*/  IMAD.SHL.U32 R0, R126.reuse, 0x2, RZ ;  /* 0x000000027e007824 */ /* 0x040fe200078e00ff */
[-C--:B------:R-:W-:Y:S01]  /*14a60*/  LEA.HI.X.SX32 R215, R251, R127.reuse, 0x2, P3 ;  /* 0x0000007ffbd77211 */ /* 0x080fe200018f16ff */
[----:B------:R-:W-:Y:S01]  /*14a70*/  STL.64 [R1+0x1778], R222 ;  /* 0x001778de01007387 */ /* 0x000fe20000100a00 */
[----:B------:R-:W-:Y:S01]  /*14a80*/  ISETP.GE.U32.AND P2, PT, R7, 0x7fffff7f, PT ;  /* 0x7fffff7f0700780c */ /* 0x000fe20003f46070 */
[----:B------:R-:W-:Y:S01]  /*14a90*/  IMAD R7, R126, 0x3, RZ ;  /* 0x000000037e077824 */ /* 0x000fe200078e02ff */
[----:B------:R-:W-:Y:S01]  /*14aa0*/  LEA.HI.X.SX32 R217, R252, R127, 0x2, P4 ;  /* 0x0000007ffcd97211 */ /* 0x000fe200020f16ff */
[----:B------:R-:W-:Y:S01]  /*14ab0*/  STL.64 [R1+0xa18], R208 ;  /* 0x000a18d001007387 */ /* 0x000fe20000100a00 */
[CC--:B------:R-:W-:Y:S01]  /*14ac0*/  LEA R148, P3, R126.reuse, R4.reuse, 0x3 ;  /* 0x000000047e947211 */ /* 0x0c0fe200078618ff */
[----:B------:R-:W-:Y:S01]  /*14ad0*/  IMAD R13, R126, 0xa, RZ ;  /* 0x0000000a7e0d7824 */ /* 0x000fe200078e02ff */
[----:B------:R-:W-:Y:S01]  /*14ae0*/  IADD3 R140, P4, R2, R4, RZ ;  /* 0x00000004028c7210 */ /* 0x000fe20007f9e0ff */
[----:B------:R-:W-:Y:S01]  /*14af0*/  STL.64 [R1+0x1748], R208 ;  /* 0x001748d001007387 */ /* 0x000fe20000100a00 */
[----:B------:R-:W-:Y:S01]  /*14b00*/  LEA.HI.X.SX32 R149, R0, R5, 0x2, P3 ;  /* 0x0000000500957211 */ /* 0x000fe200018f16ff */
[----:B------:R-:W-:-:S02]  /*14b10*/  IMAD R44, R126, 0x2c, RZ ;  /* 0x0000002c7e2c7824 */ /* 0x000fc400078e02ff */
[C---:B------:R-:W-:Y:S01]  /*14b20*/  IMAD R81, R126.reuse, 0x48, RZ ;  /* 0x000000487e517824 */ /* 0x040fe200078e02ff */
[----:B------:R-:W-:Y:S01]  /*14b30*/  STL.64 [R1+0xa20], R210 ;  /* 0x000a20d201007387 */ /* 0x000fe20000100a00 */
[----:B------:R-:W-:Y:S01]  /*14b40*/  LEA.HI.X.SX32 R141, R7, R5, 0x2, P4 ;  /* 0x00000005078d7211 */ /* 0x000fe200020f16ff */
[C---:B------:R-:W-:Y:S02]  /*14b50*/  IMAD R47, R126.reuse, 0x30, RZ ;  /* 0x000000307e2f7824 */ /* 0x040fe400078e02ff */
[C---:B------:R-:W-:Y:S01]  /*14b60*/  IMAD R22, R126.reuse, 0x12, RZ ;  /* 0x000000127e167824 */ /* 0x040fe200078e02ff */
[----:B------:R-:W-:Y:S01]  /*14b70*/  STL.64 [R1+0x1710], R210 ;  /* 0x001710d201007387 */ /* 0x000fe20000100a00 */
[C---:B------:R-:W-:Y:S02]  /*14b80*/  IMAD R14, R126.reuse, 0xb, RZ ;  /* 0x0000000b7e0e7824 */ /* 0x040fe400078e02ff */
[C---:B------:R-:W-:Y:S01]  /*14b90*/  IMAD R94, R126.reuse, 0x4c, RZ ;  /* 0x0000004c7e5e7824 */ /* 0x040fe200078e02ff */
[----:B------:R-:W-:Y:S01]  /*14ba0*/  STL.64 [R1+0xa28], R212 ;  /* 0x000a28d401007387 */ /* 0x000fe20000100a00 */
[----:B------:R-:W-:-:S02]  /*14bb0*/  IMAD R54, R126, 0x34, RZ ;  /* 0x000000347e367824 */ /* 0x000fc400078e02ff */
[----:B------:R-:W-:Y:S01]  /*14bc0*/  IMAD R103, R126, 0x50, RZ ;  /* 0x000000507e677824 */ /* 0x000fe200078e02ff */
[----:B------:R-:W-:Y:S01]  /*14bd0*/  STL.64 [R1+0x16f0], R212 ;  /* 0x0016f0d401007387 */ /* 0x000fe20000100a00 */
[----:B------:R-:W-:Y:S01]  /*14be0*/  ISETP.GE.U32.AND P5, PT, R8, 0x7fffff80, PT ;  /* 0x7fffff800800780c */ /* 0x000fe20003fa6070 */
[C---:B------:R-:W-:Y:S02]  /*14bf0*/  IMAD R58, R126.reuse, 0x38, RZ ;  /* 0x000000387e3a7824 */ /* 0x040fe400078e02ff */
[C---:B------:R-:W-:Y:S01]  /*14c00*/  IMAD R24, R126.reuse, 0x13, RZ ;  /* 0x000000137e187824 */ /* 0x040fe200078e02ff */
[----:B------:R-:W-:Y:S01]  /*14c10*/  STL.64 [R1+0xa38], R214 ;  /* 0x000a38d601007387 */ /* 0x000fe20000100a00 */
[C---:B------:R-:W-:Y:S02]  /*14c20*/  IMAD R8, R126.reuse, 0x5, RZ ;  /* 0x000000057e087824 */ /* 0x040fe400078e02ff */
[C---:B------:R-:W-:Y:S01]  /*14c30*/  IMAD R124, R126.reuse, 0x54, RZ ;  /* 0x000000547e7c7824 */ /* 0x040fe200078e02ff */
[----:B------:R-:W-:Y:S01]  /*14c40*/  STL.64 [R1+0x16c0], R214 ;  /* 0x0016c0d601007387 */ /* 0x000fe20000100a00 */
[----:B------:R-:W-:-:S02]  /*14c50*/  IMAD R16, R126, 0xd, RZ ;  /* 0x0000000d7e107824 */ /* 0x000fc400078e02ff */
[C---:B------:R-:W-:Y:S01]  /*14c60*/  IMAD R130, R126.reuse, 0x58, RZ ;  /* 0x000000587e827824 */ /* 0x040fe200078e02ff */
[----:B------:R-:W-:Y:S01]  /*14c70*/  STL.64 [R1+0xa30], R216 ;  /* 0x000a30d801007387 */ /* 0x000fe20000100a00 */
[C---:B------:R-:W-:Y:S02]  /*14c80*/  IMAD R17, R126.reuse, 0xe, RZ ;  /* 0x0000000e7e117824 */ /* 0x040fe400078e02ff */
[C---:B------:R-:W-:Y:S01]  /*14c90*/  IMAD R25, R126.reuse, 0x15, RZ ;  /* 0x000000157e197824 */ /* 0x040fe200078e02ff */
[----:B------:R-:W-:Y:S01]  /*14ca0*/  STL.64 [R1+0x16c8], R216 ;  /* 0x0016c8d801007387 */ /* 0x000fe20000100a00 */
[C---:B------:R-:W-:Y:S02]  /*14cb0*/  IMAD R61, R126.reuse, 0x3c, RZ ;  /* 0x0000003c7e3d7824 */ /* 0x040fe400078e02ff */
[C---:B------:R-:W-:Y:S01]  /*14cc0*/  IMAD R26, R126.reuse, 0x16, RZ ;  /* 0x000000167e1a7824 */ /* 0x040fe200078e02ff */
[----:B------:R1:W-:Y:S01]  /*14cd0*/  STL.64 [R1+0xd8], R148 ;  /* 0x0000d89401007387 */ /* 0x0003e20000100a00 */
[----:B------:R-:W-:-:S02]  /*14ce0*/  IMAD R19, R126, 0xf, RZ ;  /* 0x0000000f7e137824 */ /* 0x000fc400078e02ff */
[C---:B------:R-:W-:Y:S01]  /*14cf0*/  IMAD R133, R126.reuse, 0x5c, RZ ;  /* 0x0000005c7e857824 */ /* 0x040fe200078e02ff */
[----:B------:R3:W-:Y:S01]  /*14d00*/  STL.64 [R1+0xd0], R140 ;  /* 0x0000d08c01007387 */ /* 0x0007e20000100a00 */
[C---:B------:R-:W-:Y:S02]  /*14d10*/  IMAD.SHL.U32 R20, R126.reuse, 0x10, RZ ;  /* 0x000000107e147824 */ /* 0x040fe400078e00ff */
[C---:B------:R-:W-:Y:S02]  /*14d20*/  IMAD R150, R126.reuse, 0x60, RZ ;  /* 0x000000607e967824 */ /* 0x040fe400078e02ff */
[C---:B------:R-:W-:Y:S02]  /*14d30*/  IMAD R27, R126.reuse, 0x17, RZ ;  /* 0x000000177e1b7824 */ /* 0x040fe400078e02ff */
[C---:B------:R-:W-:Y:S01]  /*14d40*/  IMAD R153, R126.reuse, 0x64, RZ ;  /* 0x000000647e997824 */ /* 0x040fe200078e02ff */
[----:B-1----:R-:W-:Y:S01]  /*14d50*/  IADD3 R148, P3, R15, R4, RZ ;  /* 0x000000040f947210 */ /* 0x002fe20007f7e0ff */
[----:B------:R-:W-:-:S02]  /*14d60*/  IMAD R76, R126, 0x44, RZ ;  /* 0x000000447e4c7824 */ /* 0x000fc400078e02ff */
[----:B------:R-:W-:Y:S01]  /*14d70*/  IMAD R28, R126, 0x19, RZ ;  /* 0x000000197e1c7824 */ /* 0x000fe200078e02ff */
[----:B---3--:R-:W-:Y:S01]  /*14d80*/  IADD3 R140, P4, R18, R4, RZ ;  /* 0x00000004128c7210 */ /* 0x008fe20007f9e0ff */
[----:B------:R-:W-:Y:S01]  /*14d90*/  IMAD R21, R126, 0x11, RZ ;  /* 0x000000117e157824 */ /* 0x000fe200078e02ff */
[-C--:B------:R-:W-:Y:S01]  /*14da0*/  LEA.HI.X.SX32 R149, R8, R5.reuse, 0x2, P3 ;  /* 0x0000000508957211 */ /* 0x080fe200018f16ff */
[C---:B------:R-:W-:Y:S01]  /*14db0*/  IMAD R170, R126.reuse, 0x68, RZ ;  /* 0x000000687eaa7824 */ /* 0x040fe200078e02ff */
[----:B------:R-:W-:Y:S01]  /*14dc0*/  LEA.HI.X.SX32 R141, R9, R5, 0x2, P4 ;  /* 0x00000005098d7211 */ /* 0x000fe200020f16ff */
[C---:B------:R-:W-:Y:S02]  /*14dd0*/  IMAD R29, R126.reuse, 0x1a, RZ ;  /* 0x0000001a7e1d7824 */ /* 0x040fe400078e02ff */
[C---:B------:R-:W-:Y:S01]  /*14de0*/  IMAD R30, R126.reuse, 0x1b, RZ ;  /* 0x0000001b7e1e7824 */ /* 0x040fe200078e02ff */
[----:B------:R1:W-:Y:S01]  /*14df0*/  STL.64 [R1+0xc0], R148 ;  /* 0x0000c09401007387 */ /* 0x0003e20000100a00 */
[----:B------:R-:W-:-:S02]  /*14e00*/  IMAD R179, R126, 0x6c, RZ ;  /* 0x0000006c7eb37824 */ /* 0x000fc400078e02ff */
[C---:B------:R-:W-:Y:S01]  /*14e10*/  IMAD R31, R126.reuse, 0x1d, RZ ;  /* 0x0000001d7e1f7824 */ /* 0x040fe200078e02ff */
[----:B------:R3:W-:Y:S01]  /*14e20*/  STL.64 [R1+0xb8], R140 ;  /* 0x0000b88c01007387 */ /* 0x0007e20000100a00 */
[C---:B------:R-:W-:Y:S02]  /*14e30*/  IMAD R189, R126.reuse, 0x70, RZ ;  /* 0x000000707ebd7824 */ /* 0x040fe400078e02ff */
[C---:B------:R-:W-:Y:S02]  /*14e40*/  IMAD R33, R126.reuse, 0x1e, RZ ;  /* 0x0000001e7e217824 */ /* 0x040fe400078e02ff */
[C---:B------:R-:W-:Y:S02]  /*14e50*/  IMAD R36, R126.reuse, 0x1f, RZ ;  /* 0x0000001f7e247824 */ /* 0x040fe400078e02ff */
[C---:B------:R-:W-:Y:S01]  /*14e60*/  IMAD.SHL.U32 R38, R126.reuse, 0x20, RZ ;  /* 0x000000207e267824 */ /* 0x040fe200078e00ff */
[----:B-1----:R-:W-:Y:S01]  /*14e70*/  IADD3 R148, P3, R23, R4, RZ ;  /* 0x0000000417947210 */ /* 0x002fe20007f7e0ff */
[----:B------:R-:W-:-:S02]  /*14e80*/  IMAD R198, R126, 0x74, RZ ;  /* 0x000000747ec67824 */ /* 0x000fc400078e02ff */
[C---:B------:R-:W-:Y:S01]  /*14e90*/  IMAD R35, R126.reuse, 0x84, RZ ;  /* 0x000000847e237824 */ /* 0x040fe200078e02ff */
[C---:B---3--:R-:W-:Y:S01]  /*14ea0*/  LEA R140, P4, R126.reuse, R4, 0x5 ;  /* 0x000000047e8c7211 */ /* 0x048fe200078828ff */
        /* <DEDUP_REMOVED lines=13> */
[----:B------:R-:W-:Y:S01]  /*14f80*/  IMAD R90, R126, 0xa8, RZ ;  /* 0x000000a87e5a7824 */ /* 0x000fe200078e02ff */
        /* <DEDUP_REMOVED lines=20> */
[C---:B------:R-:W-:Y:S01]  /*150d0*/  IMAD R110, R126.reuse, 0xc8, RZ ;  /* 0x000000c87e6e7824 */ /* 0x040fe200078e02ff */
[-C--:B---3--:R-:W-:Y:S01]  /*150e0*/  IADD3 R140, P4, R47, R4.reuse, RZ ;  /* 0x000000042f8c7210 */ /* 0x088fe20007f9e0ff */
[----:B------:R-:W-:Y:S01]  /*150f0*/  IMAD R53, R126, 0x29, RZ ;  /* 0x000000297e357824 */ /* 0x000fe200078e02ff */
[-C--:B------:R-:W-:Y:S01]  /*15100*/  LEA.HI.X.SX32 R149, R14, R5.reuse, 0x2, P3 ;  /* 0x000000050e957211 */ /* 0x080fe200018f16ff */
[----:B------:R-:W-:Y:S01]  /*15110*/  IMAD R55, R126, 0x2a, RZ ;  /* 0x0000002a7e377824 */ /* 0x000fe200078e02ff */
[-C--:B------:R-:W-:Y:S01]  /*15120*/  IADD3 R12, P3, R54, R4.reuse, RZ ;  /* 0x00000004360c7210 */ /* 0x080fe20007f7e0ff */
[----:B------:R-:W-:Y:S01]  /*15130*/  IMAD R64, R126, 0xac, RZ ;  /* 0x000000ac7e407824 */ /* 0x000fe200078e02ff */
[-C--:B------:R-:W-:Y:S01]  /*15140*/  LEA.HI.X.SX32 R141, R2, R5.reuse, 0x2, P4 ;  /* 0x00000005028d7211 */ /* 0x080fe200020f16ff */
[----:B------:R-:W-:Y:S01]  /*15150*/  IMAD R56, R126, 0x2b, RZ ;  /* 0x0000002b7e387824 */ /* 0x000fe200078e02ff */
[-C--:B------:R-:W-:Y:S01]  /*15160*/  IADD3 R234, P4, R58, R4.reuse, RZ ;  /* 0x000000043aea7210 */ /* 0x080fe20007f9e0ff */
[----:B------:R-:W-:Y:S01]  /*15170*/  IMAD R57, R126, 0x2d, RZ ;  /* 0x0000002d7e397824 */ /* 0x000fe200078e02ff */
[-C--:B------:R-:W-:Y:S01]  /*15180*/  LEA.HI.X.SX32 R13, R16, R5.reuse, 0x2, P3 ;  /* 0x00000005100d7211 */ /* 0x080fe200018f16ff */
[C---:B------:R-:W-:Y:S01]  /*15190*/  IMAD R59, R126.reuse, 0x2e, RZ ;  /* 0x0000002e7e3b7824 */ /* 0x040fe200078e02ff */
[-C--:B------:R-:W-:Y:S01]  /*151a0*/  IADD3 R218, P3, R61, R4.reuse, RZ ;  /* 0x000000043dda7210 */ /* 0x080fe20007f7e0ff */
[C---:B------:R-:W-:Y:S01]  /*151b0*/  IMAD R60, R126.reuse, 0x2f, RZ ;  /* 0x0000002f7e3c7824 */ /* 0x040fe200078e02ff */
[-C--:B------:R-:W-:Y:S01]  /*151c0*/  LEA.HI.X.SX32 R235, R17, R5.reuse, 0x2, P4 ;  /* 0x0000000511eb7211 */ /* 0x080fe200020f16ff */
[C---:B------:R-:W-:Y:S01]  /*151d0*/  IMAD R66, R126.reuse, 0x31, RZ ;  /* 0x000000317e427824 */ /* 0x040fe200078e02ff */
[CC--:B------:R-:W-:Y:S01]  /*151e0*/  LEA R238, P4, R126.reuse, R4.reuse, 0x6 ;  /* 0x000000047eee7211 */ /* 0x0c0fe200078830ff */
[C---:B------:R-:W-:Y:S01]  /*151f0*/  IMAD R67, R126.reuse, 0x32, RZ ;  /* 0x000000327e437824 */ /* 0x040fe200078e02ff */
        /* <DEDUP_REMOVED lines=15> */
[----:B------:R-:W-:Y:S01]  /*152f0*/  IMAD R166, R126, 0xdc, RZ ;  /* 0x000000dc7ea67824 */ /* 0x000fe200078e02ff */
[-C--:B------:R-:W-:Y:S01]  /*15300*/  LEA.HI.X.SX32 R231, R24, R5.reuse, 0x2, P3 ;  /* 0x0000000518e77211 */ /* 0x080fe200018f16ff */
[----:B------:R-:W-:Y:S01]  /*15310*/  IMAD R158, R126, 0xe0, RZ ;  /* 0x000000e07e9e7824 */ /* 0x000fe200078e02ff */
[-C--:B------:R-:W-:Y:S01]  /*15320*/  IADD3 R226, P3, R124, R4.reuse, RZ ;  /* 0x000000047ce27210 */ /* 0x080fe20007f7e0ff */
[C---:B------:R-:W-:Y:S01]  /*15330*/  IMAD R73, R126.reuse, 0x37, RZ ;  /* 0x000000377e497824 */ /* 0x040fe200078e02ff */
[-C--:B------:R-:W-:Y:S01]  /*15340*/  LEA.HI.X.SX32 R229, R15, R5.reuse, 0x2, P4 ;  /* 0x000000050fe57211 */ /* 0x080fe200020f16ff */
[----:B------:R-:W-:Y:S01]  /*15350*/  IMAD R206, R126, 0xe4, RZ ;  /* 0x000000e47ece7824 */ /* 0x000fe200078e02ff */
[-C--:B------:R-:W-:Y:S01]  /*15360*/  IADD3 R224, P4, R130, R4.reuse, RZ ;  /* 0x0000000482e07210 */ /* 0x080fe20007f9e0ff */
[C---:B------:R-:W-:Y:S01]  /*15370*/  IMAD R160, R126.reuse, 0xe8, RZ ;  /* 0x000000e87ea07824 */ /* 0x040fe200078e02ff */
        /* <DEDUP_REMOVED lines=19> */
[C---:B------:R-:W-:Y:S01]  /*154b0*/  IMAD.SHL.U32 R89, R126.reuse, 0x40, RZ ;  /* 0x000000407e597824 */ /* 0x040fe200078e00ff */
        /* <DEDUP_REMOVED lines=18> */
[CC--:B------:R-:W-:Y:S01]  /*155e0*/  LEA R204, P4, R126.reuse, R4.reuse, 0x7 ;  /* 0x000000047ecc7211 */ /* 0x0c0fe200078838ff */
[----:B------:R-:W-:Y:S01]  /*155f0*/  IMAD R105, R126, 0x45, RZ ;  /* 0x000000457e697824 */ /* 0x000fe200078e02ff */
[-C--:B------:R-:W-:Y:S01]  /*15600*/  LEA.HI.X.SX32 R193, R36, R5.reuse, 0x2, P3 ;  /* 0x0000000524c17211 */ /* 0x080fe200018f16ff */
[C---:B------:R-:W-:Y:S01]  /*15610*/  IMAD R109, R126.reuse, 0x46, RZ ;  /* 0x000000467e6d7824 */ /* 0x040fe200078e02ff */
[-C--:B------:R-:W-:Y:S01]  /*15620*/  IADD3 R20, P3, R35, R4.reuse, RZ ;  /* 0x0000000423147210 */ /* 0x080fe20007f7e0ff */
        /* <DEDUP_REMOVED lines=92> */
[----:B------:R-:W1:Y:S01]  /*15bf0*/  S2UR UR4, SR_CgaCtaId ;  /* 0x00000000000479c3 */ /* 0x000e620000008800 */
[-C--:B------:R-:W-:Y:S01]  /*15c00*/  LEA.HI.X.SX32 R167, R73, R5.reuse, 0x2, P3 ;  /* 0x0000000549a77211 */ /* 0x080fe200018f16ff */
[----:B------:R-:W-:Y:S01]  /*15c10*/  UMOV UR54, 0x400 ;  /* 0x0000040000367882 */ /* 0x000fe20000000000 */
[-C--:B------:R-:W-:Y:S01]  /*15c20*/  IADD3 R206, P3, R206, R4.reuse, RZ ;  /* 0x00000004cece7210 */ /* 0x080fe20007f7e0ff */
[----:B------:R-:W-:Y:S01]  /*15c30*/  IMAD R240, R126, 0x7f, RZ ;  /* 0x0000007f7ef07824 */ /* 0x000fe200078e02ff */
[-C--:B------:R-:W-:Y:S01]  /*15c40*/  LEA.HI.X.SX32 R159, R58, R5.reuse, 0x2, P4 ;  /* 0x000000053a9f7211 */ /* 0x080fe200020f16ff */
[----:B------:R-:W-:Y:S01]  /*15c50*/  ULDC.64 UR52, c[0x0][0x208] ;  /* 0x0000820000347ab9 */ /* 0x000fe20000000a00 */
[-C--:B------:R-:W-:Y:S01]  /*15c60*/  IADD3 R160, P4, R160, R4.reuse, RZ ;  /* 0x00000004a0a07210 */ /* 0x080fe20007f9e0ff */
[----:B------:R-:W-:Y:S01]  /*15c70*/  IMAD R77, R126, 0x3b, RZ ;  /* 0x0000003b7e4d7824 */ /* 0x000fe200078e02ff */
[-C--:B------:R-:W-:Y:S01]  /*15c80*/  LEA.HI.X.SX32 R207, R74, R5.reuse, 0x2, P3 ;  /* 0x000000054acf7211 */ /* 0x080fe200018f16ff */
[----:B------:R-:W-:Y:S01]  /*15c90*/  IMAD R78, R126, 0xf8, RZ ;  /* 0x000000f87e4e7824 */ /* 0x000fe200078e02ff */
[----:B------:R-:W-:Y:S01]  /*15ca0*/  IADD3 R162, P3, R162, R4, RZ ;  /* 0x00000004a2a27210 */ /* 0x000fe20007f7e0ff */
[----:B------:R-:W-:Y:S01]  /*15cb0*/  ULDC.64 UR6, c[0x0][0x238] ;  /* 0x00008e0000067ab9 */ /* 0x000fe20000000a00 */
[----:B------:R-:W-:-:S02]  /*15cc0*/  LEA.HI.X.SX32 R161, R75, R5, 0x2, P4 ;  /* 0x000000054ba17211 */ /* 0x000fc400020f16ff */
[-C--:B------:R-:W-:Y:S02]  /*15cd0*/  IADD3 R182, P4, R182, R4.reuse, RZ ;  /* 0x00000004b6b67210 */ /* 0x080fe40007f9e0ff */
[-C--:B------:R-:W-:Y:S02]  /*15ce0*/  LEA.HI.X.SX32 R163, R77, R5.reuse, 0x2, P3 ;  /* 0x000000054da37211 */ /* 0x080fe400018f16ff */
[-C--:B------:R-:W-:Y:S02]  /*15cf0*/  IADD3 R184, P3, R184, R4.reuse, RZ ;  /* 0x00000004b8b87210 */ /* 0x080fe40007f7e0ff */
[-C--:B------:R-:W-:Y:S02]  /*15d00*/  LEA.HI.X.SX32 R183, R61, R5.reuse, 0x2, P4 ;  /* 0x000000053db77211 */ /* 0x080fe400020f16ff */
[----:B------:R-:W-:Y:S02]  /*15d10*/  IADD3 R14, P4, R78, R4, RZ ;  /* 0x000000044e0e7210 */ /* 0x000fe40007f9e0ff */
[----:B------:R-:W-:-:S02]  /*15d20*/  LEA.HI.X.SX32 R185, R79, R5, 0x2, P3 ;  /* 0x000000054fb97211 */ /* 0x000fc400018f16ff */
[-C--:B------:R-:W-:Y:S02]  /*15d30*/  IADD3 R190, P3, R190, R4.reuse, RZ ;  /* 0x00000004bebe7210 */ /* 0x080fe40007f7e0ff */
[-C--:B------:R-:W-:Y:S02]  /*15d40*/  LEA.HI.X.SX32 R15, R80, R5.reuse, 0x2, P4 ;  /* 0x00000005500f7211 */ /* 0x080fe400020f16ff */
[-C--:B------:R-:W-:Y:S02]  /*15d50*/  LEA R32, P4, R126, R4.reuse, 0x8 ;  /* 0x000000047e207211 */ /* 0x080fe400078840ff */
[-C--:B------:R-:W-:Y:S02]  /*15d60*/  LEA.HI.X.SX32 R191, R83, R5.reuse, 0x2, P3 ;  /* 0x0000000553bf7211 */ /* 0x080fe400018f16ff */
[----:B------:R-:W-:Y:S02]  /*15d70*/  IADD3 R24, P3, R82, R4, RZ ;  /* 0x0000000452187210 */ /* 0x000fe40007f7e0ff */
        /* <DEDUP_REMOVED lines=9> */
[-C--:B------:R-:W-:Y:S02]  /*15e10*/  IADD3 R46, P4, R102, R4.reuse, RZ ;  /* 0x00000004662e7210 */ /* 0x080fe40007f9e0ff */
[-C--:B------:R-:W-:Y:S01]  /*15e20*/  LEA.HI.X.SX32 R45, R105, R5.reuse, 0x2, P3 ;  /* 0x00000005692d7211 */ /* 0x080fe200018f16ff */
[----:B------:R-:W-:Y:S01]  /*15e30*/  IMAD R0, R126, 0x12c, RZ ;  /* 0x0000012c7e007824 */ /* 0x000fe200078e02ff */
[----:B------:R-:W-:Y:S02]  /*15e40*/  IADD3 R58, P3, R104, R4, RZ ;  /* 0x00000004683a7210 */ /* 0x000fe40007f7e0ff */
[----:B------:R-:W-:-:S02]  /*15e50*/  LEA.HI.X.SX32 R47, R109, R5, 0x2, P4 ;  /* 0x000000056d2f7211 */ /* 0x000fc400020f16ff */
[-C--:B------:R-:W-:Y:S01]  /*15e60*/  IADD3 R66, P4, R108, R4.reuse, RZ ;  /* 0x000000046c427210 */ /* 0x080fe20007f9e0ff */
[----:B------:R-:W-:Y:S01]  /*15e70*/  IMAD R2, R126, 0x130, RZ ;  /* 0x000001307e027824 */ /* 0x000fe200078e02ff */
[-C--:B------:R-:W-:Y:S02]  /*15e80*/  LEA.HI.X.SX32 R59, R117, R5.reuse, 0x2, P3 ;  /* 0x00000005753b7211 */ /* 0x080fe400018f16ff */
[-C--:B------:R-:W-:Y:S02]  /*15e90*/  IADD3 R78, P3, R115, R4.reuse, RZ ;  /* 0x00000004734e7210 */ /* 0x080fe40007f7e0ff */
[-C--:B------:R-:W-:Y:S02]  /*15ea0*/  LEA.HI.X.SX32 R67, R81, R5.reuse, 0x2, P4 ;  /* 0x0000000551437211 */ /* 0x080fe400020f16ff */
[-C--:B------:R-:W-:Y:S01]  /*15eb0*/  IADD3 R80, P4, R0, R4.reuse, RZ ;  /* 0x0000000400507210 */ /* 0x080fe20007f9e0ff */
[C---:B------:R-:W-:Y:S01]  /*15ec0*/  IMAD R127, R126.reuse, 0x4d, RZ ;  /* 0x0000004d7e7f7824 */ /* 0x040fe200078e02ff */
[----:B------:R-:W-:Y:S01]  /*15ed0*/  LEA.HI.X.SX32 R79, R119, R5, 0x2, P3 ;  /* 0x00000005774f7211 */ /* 0x000fe200018f16ff */
[----:B------:R-:W-:Y:S01]  /*15ee0*/  IMAD R7, R126, 0x138, RZ ;  /* 0x000001387e077824 */ /* 0x000fe200078e02ff */
[----:B------:R-:W-:-:S02]  /*15ef0*/  IADD3 R88, P3, R2, R4, RZ ;  /* 0x0000000402587210 */ /* 0x000fc40007f7e0ff */
[-C--:B------:R-:W-:Y:S02]  /*15f00*/  LEA.HI.X.SX32 R81, R125, R5.reuse, 0x2, P4 ;  /* 0x000000057d517211 */ /* 0x080fe400020f16ff */
[-C--:B------:R-:W-:Y:S01]  /*15f10*/  IADD3 R100, P4, R100, R4.reuse, RZ ;  /* 0x0000000464647210 */ /* 0x080fe20007f9e0ff */
[----:B------:R3:W-:Y:S01]  /*15f20*/  STL.64 [R1+0x90], R148 ;  /* 0x0000909401007387 */ /* 0x0007e20000100a00 */
[-C--:B------:R-:W-:Y:S02]  /*15f30*/  LEA.HI.X.SX32 R89, R94, R5.reuse, 0x2, P3 ;  /* 0x000000055e597211 */ /* 0x080fe400018f16ff */
[-C--:B------:R-:W-:Y:S02]  /*15f40*/  IADD3 R92, P3, R7, R4.reuse, RZ ;  /* 0x00000004075c7210 */ /* 0x080fe40007f7e0ff */
[----:B------:R-:W-:Y:S02]  /*15f50*/  LEA.HI.X.SX32 R101, R127, R5, 0x2, P4 ;  /* 0x000000057f657211 */ /* 0x000fe400020f16ff */
[----:B------:R-:W-:-:S02]  /*15f60*/  IADD3 R128, P4, R128, R4, RZ ;  /* 0x0000000480807210 */ /* 0x000fc40007f9e0ff */
[-C--:B------:R-:W-:Y:S01]  /*15f70*/  LEA.HI.X.SX32 R93, R129, R5.reuse, 0x2, P3 ;  /* 0x00000005815d7211 */ /* 0x080fe200018f16ff */
[----:B---3--:R-:W-:Y:S01]  /*15f80*/  IMAD R148, R126, 0x144, RZ ;  /* 0x000001447e947824 */ /* 0x008fe200078e02ff */
[-C--:B------:R-:W-:Y:S02]  /*15f90*/  IADD3 R114, P3, R114, R4.reuse, RZ ;  /* 0x0000000472727210 */ /* 0x080fe40007f7e0ff */
[-C--:B------:R-:W-:Y:S02]  /*15fa0*/  LEA.HI.X.SX32 R129, R131, R5.reuse, 0x2, P4 ;  /* 0x0000000583817211 */ /* 0x080fe400020f16ff */
[-C--:B------:R-:W-:Y:S01]  /*15fb0*/  IADD3 R148, P4, R148, R4.reuse, RZ ;  /* 0x0000000494947210 */ /* 0x080fe20007f9e0ff */
[----:B------:R3:W-:Y:S01]  /*15fc0*/  STL.64 [R1+0x88], R140 ;  /* 0x0000888c01007387 */ /* 0x0007e20000100a00 */
[----:B------:R-:W-:Y:S02]  /*15fd0*/  LEA.HI.X.SX32 R115, R103, R5, 0x2, P3 ;  /* 0x0000000567737211 */ /* 0x000fe400018f16ff */
[----:B------:R-:W-:-:S02]  /*15fe0*/  IADD3 R116, P3, R116, R4, RZ ;  /* 0x0000000474747210 */ /* 0x000fc40007f7e0ff */
[-C--:B------:R-:W-:Y:S02]  /*15ff0*/  LEA.HI.X.SX32 R149, R132, R5.reuse, 0x2, P4 ;  /* 0x0000000584957211 */ /* 0x080fe400020f16ff */
[-C--:B------:R-:W-:Y:S01]  /*16000*/  IADD3 R118, P4, R118, R4.reuse, RZ ;  /* 0x0000000476767210 */ /* 0x080fe20007f9e0ff */
[----:B---3--:R-:W-:Y:S01]  /*16010*/  IMAD R140, R126, 0x150, RZ ;  /* 0x000001507e8c7824 */ /* 0x008fe200078e02ff */
[-C--:B------:R-:W-:Y:S02]  /*16020*/  LEA.HI.X.SX32 R117, R134, R5.reuse, 0x2, P3 ;  /* 0x0000000586757211 */ /* 0x080fe400018f16ff */
[----:B------:R-:W-:Y:S02]  /*16030*/  LEA.HI.X.SX32 R119, R135, R5, 0x2, P4 ;  /* 0x0000000587777211 */ /* 0x000fe400020f16ff */
[-C--:B------:R-:W-:Y:S02]  /*16040*/  IADD3 R140, P3, R140, R4.reuse, RZ ;  /* 0x000000048c8c7210 */ /* 0x080fe40007f7e0ff */
[----:B------:R-:W-:-:S02]  /*16050*/  IADD3 R142, P4, R142, R4, RZ ;  /* 0x000000048e8e7210 */ /* 0x000fc40007f9e0ff */
[-C--:B------:R-:W-:Y:S02]  /*16060*/  LEA.HI.X.SX32 R141, R124, R5.reuse, 0x2, P3 ;  /* 0x000000057c8d7211 */ /* 0x080fe400018f16ff */
[-C--:B------:R-:W-:Y:S02]  /*16070*/  IADD3 R154, P3, R154, R4.reuse, RZ ;  /* 0x000000049a9a7210 */ /* 0x080fe40007f7e0ff */
[-C--:B------:R-:W-:Y:S02]  /*16080*/  LEA.HI.X.SX32 R143, R143, R5.reuse, 0x2, P4 ;  /* 0x000000058f8f7211 */ /* 0x080fe400020f16ff */
[----:B------:R-:W-:Y:S02]  /*16090*/  IADD3 R146, P4, R146, R4, RZ ;  /* 0x0000000492927210 */ /* 0x000fe40007f9e0ff */
[-C--:B------:R-:W-:Y:S02]  /*160a0*/  LEA.HI.X.SX32 R155, R147, R5.reuse, 0x2, P3 ;  /* 0x00000005939b7211 */ /* 0x080fe400018f16ff */
[----:B------:R-:W-:-:S02]  /*160b0*/  LEA.HI.X.SX32 R147, R151, R5, 0x2, P4 ;  /* 0x0000000597937211 */ /* 0x000fc400020f16ff */
[-C--:B------:R-:W-:Y:S02]  /*160c0*/  IADD3 R164, P4, R164, R4.reuse, RZ ;  /* 0x00000004a4a47210 */ /* 0x080fe40007f9e0ff */
[-C--:B------:R-:W-:Y:S02]  /*160d0*/  IADD3 R174, P3, R174, R4.reuse, RZ ;  /* 0x00000004aeae7210 */ /* 0x080fe40007f7e0ff */
[-C--:B------:R-:W-:Y:S01]  /*160e0*/  LEA.HI.X.SX32 R165, R152, R5.reuse, 0x2, P4 ;  /* 0x0000000598a57211 */ /* 0x080fe200020f16ff */
[----:B------:R-:W-:Y:S01]  /*160f0*/  IMAD R18, R126, 0x170, RZ ;  /* 0x000001707e127824 */ /* 0x000fe200078e02ff */
[-C--:B------:R-:W-:Y:S02]  /*16100*/  LEA.HI.X.SX32 R175, R130, R5.reuse, 0x2, P3 ;  /* 0x0000000582af7211 */ /* 0x080fe400018f16ff */
[-C--:B------:R-:W-:Y:S02]  /*16110*/  IADD3 R168, P4, R168, R4.reuse, RZ ;  /* 0x00000004a8a87210 */ /* 0x080fe40007f9e0ff */
[----:B------:R-:W-:Y:S01]  /*16120*/  IADD3 R176, P3, R176, R4, RZ ;  /* 0x00000004b0b07210 */ /* 0x000fe20007f7e0ff */
[----:B------:R3:W-:Y:S01]  /*16130*/  STL.64 [R1+0x80], R12 ;  /* 0x0000800c01007387 */ /* 0x0007e20000100a00 */
[-C--:B------:R-:W-:Y:S01]  /*16140*/  LEA.HI.X.SX32 R169, R157, R5.reuse, 0x2, P4 ;  /* 0x000000059da97211 */ /* 0x080fe200020f16ff */
[----:B------:R-:W-:Y:S01]  /*16150*/  IMAD R16, R126, 0x178, RZ ;  /* 0x000001787e107824 */ /* 0x000fe200078e02ff */
[----:B------:R-:W-:-:S02]  /*16160*/  LEA.HI.X.SX32 R177, R156, R5, 0x2, P3 ;  /* 0x000000059cb17211 */ /* 0x000fc400018f16ff */
[-C--:B------:R-:W-:Y:S02]  /*16170*/  IADD3 R194, P4, R194, R4.reuse, RZ ;  /* 0x00000004c2c27210 */ /* 0x080fe40007f9e0ff */
[-C--:B------:R-:W-:Y:S01]  /*16180*/  IADD3 R18, P3, R18, R4.reuse, RZ ;  /* 0x0000000412127210 */ /* 0x080fe20007f7e0ff */
[C---:B---3--:R-:W-:Y:S01]  /*16190*/  IMAD R12, R126.reuse, 0x17c, RZ ;  /* 0x0000017c7e0c7824 */ /* 0x048fe200078e02ff */
[-C--:B------:R-:W-:Y:S01]  /*161a0*/  LEA.HI.X.SX32 R195, R171, R5.reuse, 0x2, P4 ;  /* 0x00000005abc37211 */ /* 0x080fe200020f16ff */
[C---:B------:R-:W-:Y:S01]  /*161b0*/  IMAD R36, R126.reuse, 0x184, RZ ;  /* 0x000001847e247824 */ /* 0x040fe200078e02ff */
[-C--:B------:R-:W-:Y:S01]  /*161c0*/  LEA.HI.X.SX32 R19, R133, R5.reuse, 0x2, P3 ;  /* 0x0000000585137211 */ /* 0x080fe200018f16ff */
[----:B------:R-:W-:Y:S01]  /*161d0*/  IMAD R28, R126, 0x180, RZ ;  /* 0x000001807e1c7824 */ /* 0x000fe200078e02ff */
[-C--:B------:R-:W-:Y:S02]  /*161e0*/  IADD3 R12, P4, R12, R4.reuse, RZ ;  /* 0x000000040c0c7210 */ /* 0x080fe40007f9e0ff */
[----:B------:R-:W-:Y:S01]  /*161f0*/  IADD3 R16, P3, R16, R4, RZ ;  /* 0x0000000410107210 */ /* 0x000fe20007f7e0ff */
[C---:B------:R-:W-:Y:S01]  /*16200*/  IMAD R38, R126.reuse, 0x18c, RZ ;  /* 0x0000018c7e267824 */ /* 0x040fe200078e02ff */
[-C--:B------:R-:W-:Y:S01]  /*16210*/  LEA.HI.X.SX32 R13, R173, R5.reuse, 0x2, P4 ;  /* 0x00000005ad0d7211 */ /* 0x080fe200020f16ff */
[----:B------:R-:W-:Y:S01]  /*16220*/  IMAD R34, R126, 0x188, RZ ;  /* 0x000001887e227824 */ /* 0x000fe200078e02ff */
[----:B------:R-:W-:-:S02]  /*16230*/  LEA.HI.X.SX32 R17, R172, R5, 0x2, P3 ;  /* 0x00000005ac117211 */ /* 0x000fc400018f16ff */
[-C--:B------:R-:W-:Y:S02]  /*16240*/  IADD3 R36, P4, R36, R4.reuse, RZ ;  /* 0x0000000424247210 */ /* 0x080fe40007f9e0ff */
[-C--:B------:R-:W-:Y:S01]  /*16250*/  IADD3 R28, P3, R28, R4.reuse, RZ ;  /* 0x000000041c1c7210 */ /* 0x080fe20007f7e0ff */
[----:B------:R-:W-:Y:S01]  /*16260*/  IMAD R60, R126, 0x194, RZ ;  /* 0x000001947e3c7824 */ /* 0x000fe200078e02ff */
[-C--:B------:R-:W-:Y:S01]  /*16270*/  LEA.HI.X.SX32 R37, R178, R5.reuse, 0x2, P4 ;  /* 0x00000005b2257211 */ /* 0x080fe200020f16ff */
[----:B------:R-:W-:Y:S01]  /*16280*/  IMAD R52, R126, 0x190, RZ ;  /* 0x000001907e347824 */ /* 0x000fe200078e02ff */
[-C--:B------:R-:W-:Y:S02]  /*16290*/  LEA.HI.X.SX32 R29, R150, R5.reuse, 0x2, P3 ;  /* 0x00000005961d7211 */ /* 0x080fe400018f16ff */
        /* <DEDUP_REMOVED lines=20> */
[C---:B------:R-:W-:Y:S01]  /*163e0*/  IMAD R96, R126.reuse, 0x1b4, RZ ;  /* 0x000001b47e607824 */ /* 0x040fe200078e02ff */
        /* <DEDUP_REMOVED lines=11> */
[----:B------:R-:W-:Y:S01]  /*164a0*/  VIADD R0, R241, 0xffffffde ;  /* 0xffffffdef1007836 */ /* 0x000fe20000000000 */
[-C--:B------:R-:W-:Y:S01]  /*164b0*/  LEA.HI.X.SX32 R97, R202, R5.reuse, 0x2, P4 ;  /* 0x00000005ca617211 */ /* 0x080fe200020f16ff */
[----:B------:R-:W-:Y:S01]  /*164c0*/  IMAD R124, R126, 0x1c4, RZ ;  /* 0x000001c47e7c7824 */ /* 0x000fe200078e02ff */
[-C--:B------:R-:W-:Y:S01]  /*164d0*/  LEA.HI.X.SX32 R95, R179, R5.reuse, 0x2, P3 ;  /* 0x00000005b35f7211 */ /* 0x080fe200018f16ff */
[----:B------:R-:W3:Y:S01]  /*164e0*/  S2R R241, SR_TID.X ;  /* 0x0000000000f17919 */ /* 0x000ee20000002100 */
[-C--:B------:R-:W-:Y:S01]  /*164f0*/  IADD3 R102, P4, R102, R4.reuse, RZ ;  /* 0x0000000466667210 */ /* 0x080fe20007f9e0ff */
[----:B------:R-:W-:Y:S01]  /*16500*/  IMAD R132, R126, 0x1c0, RZ ;  /* 0x000001c07e847824 */ /* 0x000fe200078e02ff */
[-C--:B------:R-:W-:Y:S01]  /*16510*/  IADD3 R108, P3, R108, R4.reuse, RZ ;  /* 0x000000046c6c7210 */ /* 0x080fe20007f7e0ff */
[C---:B------:R-:W-:Y:S01]  /*16520*/  IMAD R130, R126.reuse, 0x1cc, RZ ;  /* 0x000001cc7e827824 */ /* 0x040fe200078e02ff */
[-C--:B------:R-:W-:Y:S01]  /*16530*/  LEA.HI.X.SX32 R103, R243, R5.reuse, 0x2, P4 ;  /* 0x00000005f3677211 */ /* 0x080fe200020f16ff */
[----:B------:R-:W-:Y:S01]  /*16540*/  IMAD R134, R126, 0x1c8, RZ ;  /* 0x000001c87e867824 */ /* 0x000fe200078e02ff */
[-C--:B------:R-:W-:Y:S01]  /*16550*/  LEA.HI.X.SX32 R109, R242, R5.reuse, 0x2, P3 ;  /* 0x00000005f26d7211 */ /* 0x080fe200018f16ff */
[----:B------:R-:W-:Y:S01]  /*16560*/  IMAD R248, R126, 0x73, RZ ;  /* 0x000000737ef87824 */ /* 0x000fe200078e02ff */
[-C--:B------:R-:W-:Y:S01]  /*16570*/  IADD3 R124, P4, R124, R4.reuse, RZ ;  /* 0x000000047c7c7210 */ /* 0x080fe20007f9e0ff */
[----:B------:R-:W-:Y:S01]  /*16580*/  IMAD R247, R126, 0x72, RZ ;  /* 0x000000727ef77824 */ /* 0x000fe200078e02ff */
[-C--:B------:R-:W-:Y:S01]  /*16590*/  IADD3 R132, P3, R132, R4.reuse, RZ ;  /* 0x0000000484847210 */ /* 0x080fe20007f7e0ff */
[C---:B------:R-:W-:Y:S01]  /*165a0*/  IMAD R150, R126.reuse, 0x1d4, RZ ;  /* 0x000001d47e967824 */ /* 0x040fe200078e02ff */
[-C--:B------:R-:W-:Y:S01]  /*165b0*/  LEA.HI.X.SX32 R125, R245, R5.reuse, 0x2, P4 ;  /* 0x00000005f57d7211 */ /* 0x080fe200020f16ff */
[C---:B------:R-:W-:Y:S01]  /*165c0*/  IMAD R156, R126.reuse, 0x1d0, RZ ;  /* 0x000001d07e9c7824 */ /* 0x040fe200078e02ff */
[-C--:B------:R-:W-:Y:S01]  /*165d0*/  LEA.HI.X.SX32 R133, R189, R5.reuse, 0x2, P3 ;  /* 0x00000005bd857211 */ /* 0x080fe200018f16ff */
[----:B------:R-:W-:Y:S01]  /*165e0*/  IMAD R249, R126, 0x75, RZ ;  /* 0x000000757ef97824 */ /* 0x000fe200078e02ff */
[-C--:B------:R-:W-:Y:S01]  /*165f0*/  IADD3 R130, P4, R130, R4.reuse, RZ ;  /* 0x0000000482827210 */ /* 0x080fe20007f9e0ff */
[----:B------:R-:W-:Y:S01]  /*16600*/  IMAD R152, R126, 0x1dc, RZ ;  /* 0x000001dc7e987824 */ /* 0x000fe200078e02ff */
[-C--:B------:R-:W-:Y:S01]  /*16610*/  IADD3 R134, P3, R134, R4.reuse, RZ ;  /* 0x0000000486867210 */ /* 0x080fe20007f7e0ff */
[----:B------:R-:W-:Y:S01]  /*16620*/  IMAD R178, R126, 0x1d8, RZ ;  /* 0x000001d87eb27824 */ /* 0x000fe200078e02ff */
[-C--:B------:R-:W-:Y:S01]  /*16630*/  LEA.HI.X.SX32 R131, R248, R5.reuse, 0x2, P4 ;  /* 0x00000005f8837211 */ /* 0x080fe200020f16ff */
[----:B------:R-:W-:Y:S01]  /*16640*/  STL.64 [R1+0x78], R234 ;  /* 0x000078ea01007387 */ /* 0x000fe20000100a00 */
[-C--:B------:R-:W-:Y:S01]  /*16650*/  LEA.HI.X.SX32 R135, R247, R5.reuse, 0x2, P3 ;  /* 0x00000005f7877211 */ /* 0x080fe200018f16ff */
[----:B------:R-:W-:Y:S01]  /*16660*/  IMAD R251, R126, 0x77, RZ ;  /* 0x000000777efb7824 */ /* 0x000fe200078e02ff */
[-C--:B------:R-:W-:Y:S01]  /*16670*/  IADD3 R150, P4, R150, R4.reuse, RZ ;  /* 0x0000000496967210 */ /* 0x080fe20007f9e0ff */
[----:B------:R-:W-:Y:S01]  /*16680*/  IMAD R250, R126, 0x76, RZ ;  /* 0x000000767efa7824 */ /* 0x000fe200078e02ff */
[-C--:B------:R-:W-:Y:S01]  /*16690*/  IADD3 R156, P3, R156, R4.reuse, RZ ;  /* 0x000000049c9c7210 */ /* 0x080fe20007f7e0ff */
[----:B------:R2:W-:Y:S01]  /*166a0*/  STL.64 [R1+0x17c8], R234 ;  /* 0x0017c8ea01007387 */ /* 0x0005e20000100a00 */
[-C--:B------:R-:W-:Y:S01]  /*166b0*/  LEA.HI.X.SX32 R151, R249, R5.reuse, 0x2, P4 ;  /* 0x00000005f9977211 */ /* 0x080fe200020f16ff */
[----:B------:R-:W-:Y:S01]  /*166c0*/  IMAD R170, R126, 0x1e4, RZ ;  /* 0x000001e47eaa7824 */ /* 0x000fe200078e02ff */
[----:B------:R-:W-:Y:S01]  /*166d0*/  LEA.HI.X.SX32 R157, R198, R5, 0x2, P3 ;  /* 0x00000005c69d7211 */ /* 0x000fe200018f16ff */
[----:B------:R-:W-:Y:S01]  /*166e0*/  IMAD R188, R126, 0x1e0, RZ ;  /* 0x000001e07ebc7824 */ /* 0x000fe200078e02ff */
[-C--:B------:R-:W-:Y:S01]  /*166f0*/  IADD3 R152, P4, R152, R4.reuse, RZ ;  /* 0x0000000498987210 */ /* 0x080fe20007f9e0ff */
[----:B------:R-:W-:Y:S01]  /*16700*/  IMAD R252, R126, 0x79, RZ ;  /* 0x000000797efc7824 */ /* 0x000fe200078e02ff */
[----:B------:R-:W-:Y:S01]  /*16710*/  IADD3 R178, P3, R178, R4, RZ ;  /* 0x00000004b2b27210 */ /* 0x000fe20007f7e0ff */
[----:B------:R-:W-:-:S02]  /*16720*/  IMAD R186, R126, 0x1ec, RZ ;  /* 0x000001ec7eba7824 */ /* 0x000fc400078e02ff */
[C---:B------:R-:W-:Y:S02]  /*16730*/  IMAD R172, R126.reuse, 0x1e8, RZ ;  /* 0x000001e87eac7824 */ /* 0x040fe400078e02ff */
[----:B------:R-:W-:Y:S01]  /*16740*/  IMAD R8, R126, 0x7b, RZ ;  /* 0x0000007b7e087824 */ /* 0x000fe200078e02ff */
[----:B--2---:R-:W2:Y:S01]  /*16750*/  LDC R235, c[0x0][0x230] ;  /* 0x00008c00ffeb7b82 */ /* 0x004ea20000000800 */
[-C--:B------:R-:W-:Y:S02]  /*16760*/  LEA.HI.X.SX32 R153, R251, R5.reuse, 0x2, P4 ;  /* 0x00000005fb997211 */ /* 0x080fe400020f16ff */
[-C--:B------:R-:W-:Y:S02]  /*16770*/  LEA.HI.X.SX32 R179, R250, R5.reuse, 0x2, P3 ;  /* 0x00000005fab37211 */ /* 0x080fe400018f16ff */
[-C--:B------:R-:W-:Y:S02]  /*16780*/  IADD3 R170, P4, R170, R4.reuse, RZ ;  /* 0x00000004aaaa7210 */ /* 0x080fe40007f9e0ff */
[-C--:B------:R-:W-:Y:S01]  /*16790*/  IADD3 R188, P3, R188, R4.reuse, RZ ;  /* 0x00000004bcbc7210 */ /* 0x080fe20007f7e0ff */
[----:B------:R-:W-:Y:S01]  /*167a0*/  IMAD R9, R126, 0x7a, RZ ;  /* 0x0000007a7e097824 */ /* 0x000fe200078e02ff */
[-C--:B------:R-:W-:Y:S01]  /*167b0*/  LEA.HI.X.SX32 R171, R252, R5.reuse, 0x2, P4 ;  /* 0x00000005fcab7211 */ /* 0x080fe200020f16ff */
[C---:B------:R-:W-:Y:S01]  /*167c0*/  IMAD R198, R126.reuse, 0x1f4, RZ ;  /* 0x000001f47ec67824 */ /* 0x040fe200078e02ff */
[----:B------:R-:W-:Y:S01]  /*167d0*/  LEA.HI.X.SX32 R189, R203, R5, 0x2, P3 ;  /* 0x00000005cbbd7211 */ /* 0x000fe200018f16ff */
[----:B------:R-:W-:Y:S01]  /*167e0*/  IMAD R196, R126, 0x1f0, RZ ;  /* 0x000001f07ec47824 */ /* 0x000fe200078e02ff */
[----:B------:R-:W-:-:S02]  /*167f0*/  IADD3 R186, P4, R186, R4, RZ ;  /* 0x00000004baba7210 */ /* 0x000fc40007f9e0ff */
[----:B---3--:R-:W-:Y:S01]  /*16800*/  SHF.L.U32 R7, R241, 0x4, RZ ;  /* 0x00000004f1077819 */ /* 0x008fe200000006ff */
[----:B------:R-:W-:Y:S01]  /*16810*/  IMAD R11, R126, 0x7d, RZ ;  /* 0x0000007d7e0b7824 */ /* 0x000fe200078e02ff */
[-C--:B------:R-:W-:Y:S01]  /*16820*/  IADD3 R172, P3, R172, R4.reuse, RZ ;  /* 0x00000004acac7210 */ /* 0x080fe20007f7e0ff */
[----:B------:R-:W-:Y:S01]  /*16830*/  IMAD.SHL.U32 R246, R126, 0x4, RZ ;  /* 0x000000047ef67824 */ /* 0x000fe200078e00ff */
[-C--:B------:R-:W-:Y:S01]  /*16840*/  LEA.HI.X.SX32 R187, R8, R5.reuse, 0x2, P4 ;  /* 0x0000000508bb7211 */ /* 0x080fe200020f16ff */
[----:B------:R-:W-:Y:S01]  /*16850*/  STL.64 [R1+0x70], R218 ;  /* 0x000070da01007387 */ /* 0x000fe20000100a00 */
[-C--:B------:R-:W-:Y:S01]  /*16860*/  LEA.HI.X.SX32 R173, R9, R5.reuse, 0x2, P3 ;  /* 0x0000000509ad7211 */ /* 0x080fe200018f16ff */
[----:B------:R-:W-:Y:S01]  /*16870*/  IMAD R200, R126, 0x1f8, RZ ;  /* 0x000001f87ec87824 */ /* 0x000fe200078e02ff */
[-C--:B------:R-:W-:Y:S01]  /*16880*/  IADD3 R198, P4, R198, R4.reuse, RZ ;  /* 0x00000004c6c67210 */ /* 0x080fe20007f9e0ff */
[----:B------:R-:W-:Y:S01]  /*16890*/  STL.64 [R1+0x17d0], R218 ;  /* 0x0017d0da01007387 */ /* 0x000fe20000100a00 */
[-C--:B------:R-:W-:Y:S01]  /*168a0*/  IADD3 R196, P3, R196, R4.reuse, RZ ;  /* 0x00000004c4c47210 */ /* 0x080fe20007f7e0ff */
[----:B-1----:R-:W-:Y:S01]  /*168b0*/  ULEA UR54, UR4, UR54, 0x18 ;  /* 0x0000003604367291 */ /* 0x002fe2000f8ec03f */
[----:B------:R-:W-:Y:S01]  /*168c0*/  LOP3.LUT R7, R7, 0x70, RZ, 0xc0, !PT ;  /* 0x0000007007077812 */ /* 0x000fe200078ec0ff */
[C---:B------:R-:W-:Y:S01]  /*168d0*/  IMAD R10, R126.reuse, 0x7e, RZ ;  /* 0x0000007e7e0a7824 */ /* 0x040fe200078e02ff */
[----:B------:R-:W-:Y:S01]  /*168e0*/  LOP3.LUT R241, R241, 0x7f, RZ, 0xc0, !PT ;  /* 0x0000007ff1f17812 */ /* 0x000fe200078ec0ff */
[----:B------:R-:W-:Y:S01]  /*168f0*/  STL.64 [R1+0x68], R238 ;  /* 0x000068ee01007387 */ /* 0x000fe20000100a00 */
[-C--:B------:R-:W-:Y:S01]  /*16900*/  LEA.HI.X.SX32 R199, R11, R5.reuse, 0x2, P4 ;  /* 0x000000050bc77211 */ /* 0x080fe200020f16ff */
[----:B------:R-:W-:Y:S01]  /*16910*/  IMAD R202, R126, 0x1fc, RZ ;  /* 0x000001fc7eca7824 */ /* 0x000fe200078e02ff */
[----:B------:R-:W-:Y:S01]  /*16920*/  LEA.HI.X.SX32 R197, R244, R5, 0x2, P3 ;  /* 0x00000005f4c57211 */ /* 0x000fe200018f16ff */
[----:B------:R1:W-:Y:S01]  /*16930*/  STL.64 [R1+0x17d8], R238 ;  /* 0x0017d8ee01007387 */ /* 0x0003e20000100a00 */
[-C--:B------:R-:W-:Y:S01]  /*16940*/  LEA R234, P3, R126, R4.reuse, 0x4 ;  /* 0x000000047eea7211 */ /* 0x080fe200078620ff */
[----:B------:R-:W-:Y:S01]  /*16950*/  IMAD R7, R241, 0x80, R7 ;  /* 0x00000080f1077824 */ /* 0x000fe200078e0207 */
[-C--:B------:R-:W-:Y:S01]  /*16960*/  IADD3 R200, P6, R200, R4.reuse, RZ ;  /* 0x00000004c8c87210 */ /* 0x080fe20007fde0ff */
[----:B------:R-:W-:Y:S01]  /*16970*/  STL.64 [R1+0x60], R236 ;  /* 0x000060ec01007387 */ /* 0x000fe20000100a00 */
[----:B--2---:R-:W-:Y:S01]  /*16980*/  VIADD R2, R235, 0xffffffdf ;  /* 0xffffffdfeb027836 */ /* 0x004fe20000000000 */
[----:B------:R-:W2:Y:S01]  /*16990*/  LDC R8, c[0x0][0x230] ;  /* 0x00008c00ff087b82 */ /* 0x000ea20000000800 */
[----:B------:R-:W-:Y:S01]  /*169a0*/  ULDC UR4, c[0x0][0x230] ;  /* 0x00008c0000047ab9 */ /* 0x000fe20000000800 */
[----:B------:R-:W-:Y:S01]  /*169b0*/  STL.64 [R1+0x58], R232 ;  /* 0x000058e801007387 */ /* 0x000fe20000100a00 */
[----:B-1----:R-:W-:-:S03]  /*169c0*/  IADD3 R238, P4, R246, R4, RZ ;  /* 0x00000004f6ee7210 */ /* 0x002fc60007f9e0ff */
[----:B------:R-:W-:Y:S01]  /*169d0*/  STL.64 [R1+0x50], R230 ;  /* 0x000050e601007387 */ /* 0x000fe20000100a00 */
[-C--:B------:R-:W-:Y:S01]  /*169e0*/  LEA.HI.X.SX32 R235, R246, R5.reuse, 0x2, P3 ;  /* 0x00000005f6eb7211 */ /* 0x080fe200018f16ff */
[----:B------:R-:W-:Y:S01]  /*169f0*/  IMAD.U32 R244, RZ, RZ, UR54 ;  /* 0x00000036fff47e24 */ /* 0x000fe2000f8e00ff */
[-C--:B------:R-:W-:Y:S01]  /*16a00*/  LEA.HI.X.SX32 R239, R126, R5.reuse, 0x2, P4 ;  /* 0x000000057eef7211 */ /* 0x080fe200020f16ff */
[----:B------:R-:W-:Y:S01]  /*16a10*/  STL.64 [R1+0x48], R228 ;  /* 0x000048e401007387 */ /* 0x000fe20000100a00 */
[----:B------:R-:W-:Y:S01]  /*16a20*/  ISETP.GE.U32.AND P4, PT, R0, 0x7fffff5f, PT ;  /* 0x7fffff5f0000780c */ /* 0x000fe20003f86070 */
[----:B------:R-:W-:Y:S01]  /*16a30*/  IMAD R0, R126, 0x4a, RZ ;  /* 0x0000004a7e007824 */ /* 0x000fe200078e02ff */
[----:B------:R-:W1:Y:S01]  /*16a40*/  LDC R11, c[0x0][0x230] ;  /* 0x00008c00ff0b7b82 */ /* 0x000e620000000800 */
[----:B------:R-:W-:Y:S01]  /*16a50*/  STL.64 [R1+0x40], R226 ;  /* 0x000040e201007387 */ /* 0x000fe20000100a00 */
[----:B------:R-:W-:Y:S01]  /*16a60*/  LEA.HI.X.SX32 R201, R10, R5, 0x2, P6 ;  /* 0x000000050ac97211 */ /* 0x000fe200030f16ff */
[----:B------:R-:W-:Y:S01]  /*16a70*/  IMAD R126, R126, 0x128, RZ ;  /* 0x000001287e7e7824 */ /* 0x000fe200078e02ff */
[C---:B------:R-:W-:Y:S01]  /*16a80*/  LOP3.LUT R251, R7.reuse, 0x10, RZ, 0x3c, !PT ;  /* 0x0000001007fb7812 */ /* 0x040fe200078e3cff */
[----:B------:R-:W-:Y:S01]  /*16a90*/  STL.64 [R1+0x38], R224 ;  /* 0x000038e001007387 */ /* 0x000fe20000100a00 */
[----:B------:R-:W-:-:S02]  /*16aa0*/  LOP3.LUT R250, R7, 0x20, RZ, 0x3c, !PT ;  /* 0x0000002007fa7812 */ /* 0x000fc400078e3cff */
[C---:B------:R-:W-:Y:S01]  /*16ab0*/  LOP3.LUT R249, R7.reuse, 0x30, RZ, 0x3c, !PT ;  /* 0x0000003007f97812 */ /* 0x040fe200078e3cff */
[----:B------:R-:W-:Y:S01]  /*16ac0*/  STL.64 [R1+0x30], R222 ;  /* 0x000030de01007387 */ /* 0x000fe20000100a00 */
[C---:B------:R-:W-:Y:S01]  /*16ad0*/  LOP3.LUT R248, R7.reuse, 0x40, RZ, 0x3c, !PT ;  /* 0x0000004007f87812 */ /* 0x040fe200078e3cff */
[----:B------:R-:W3:Y:S01]  /*16ae0*/  LDC R242, c[0x0][0x230] ;  /* 0x00008c00fff27b82 */ /* 0x000ee20000000800 */
[C---:B------:R-:W-:Y:S01]  /*16af0*/  LOP3.LUT R247, R7.reuse, 0x50, RZ, 0x3c, !PT ;  /* 0x0000005007f77812 */ /* 0x040fe200078e3cff */
[----:B------:R-:W-:Y:S01]  /*16b00*/  STL.64 [R1+0x28], R220 ;  /* 0x000028dc01007387 */ /* 0x000fe20000100a00 */
[C---:B------:R-:W-:Y:S02]  /*16b10*/  LOP3.LUT R246, R7.reuse, 0x60, RZ, 0x3c, !PT ;  /* 0x0000006007f67812 */ /* 0x040fe400078e3cff */
[----:B------:R-:W-:Y:S01]  /*16b20*/  LOP3.LUT R245, R7, 0x70, RZ, 0x3c, !PT ;  /* 0x0000007007f57812 */ /* 0x000fe200078e3cff */
[----:B------:R-:W-:Y:S01]  /*16b30*/  STL.64 [R1+0x20], R216 ;  /* 0x000020d801007387 */ /* 0x000fe20000100a00 */
[----:B------:R-:W-:Y:S01]  /*16b40*/  IADD3 R202, P6, R202, R4, RZ ;  /* 0x00000004caca7210 */ /* 0x000fe20007fde0ff */
[----:B--2---:R-:W-:Y:S01]  /*16b50*/  VIADD R8, R8, 0xffffffdd ;  /* 0xffffffdd08087836 */ /* 0x004fe20000000000 */
[C---:B------:R-:W-:Y:S01]  /*16b60*/  IADD3 R251, R244.reuse, 0x100000, R251 ;  /* 0x00100000f4fb7810 */ /* 0x040fe20007ffe0fb */
[----:B------:R-:W-:Y:S01]  /*16b70*/  STL.64 [R1+0x18], R214 ;  /* 0x000018d601007387 */ /* 0x000fe20000100a00 */
[C---:B------:R-:W-:Y:S01]  /*16b80*/  IADD3 R250, R244.reuse, 0x100000, R250 ;  /* 0x00100000f4fa7810 */ /* 0x040fe20007ffe0fa */
[----:B------:R-:W2:Y:S01]  /*16b90*/  LDC R243, c[0x0][0x230] ;  /* 0x00008c00fff37b82 */ /* 0x000ea20000000800 */
[C---:B------:R-:W-:Y:S01]  /*16ba0*/  IADD3 R249, R244.reuse, 0x100000, R249 ;  /* 0x00100000f4f97810 */ /* 0x040fe20007ffe0f9 */
[----:B------:R-:W-:Y:S01]  /*16bb0*/  STL.64 [R1+0x10], R212 ;  /* 0x000010d401007387 */ /* 0x000fe20000100a00 */
[----:B------:R-:W-:-:S02]  /*16bc0*/  IADD3 R248, R244, 0x100000, R248 ;  /* 0x00100000f4f87810 */ /* 0x000fc40007ffe0f8 */
[C---:B------:R-:W-:Y:S01]  /*16bd0*/  IADD3 R247, R244.reuse, 0x100000, R247 ;  /* 0x00100000f4f77810 */ /* 0x040fe20007ffe0f7 */
[----:B------:R-:W-:Y:S01]  /*16be0*/  STL.64 [R1+0x8], R210 ;  /* 0x000008d201007387 */ /* 0x000fe20000100a00 */
[C---:B------:R-:W-:Y:S01]  /*16bf0*/  IADD3 R246, R244.reuse, 0x100000, R246 ;  /* 0x00100000f4f67810 */ /* 0x040fe20007ffe0f6 */
[----:B------:R-:W4:Y:S01]  /*16c00*/  LDC R252, c[0x0][0x230] ;  /* 0x00008c00fffc7b82 */ /* 0x000f220000000800 */
[----:B------:R-:W-:Y:S01]  /*16c10*/  IADD3 R245, R244, 0x100000, R245 ;  /* 0x00100000f4f57810 */ /* 0x000fe20007ffe0f5 */
[----:B------:R-:W-:Y:S01]  /*16c20*/  STL.64 [R1], R208 ;  /* 0x000000d001007387 */ /* 0x000fe20000100a00 */
[-C--:B------:R-:W-:Y:S02]  /*16c30*/  LEA.HI.X.SX32 R203, R240, R5.reuse, 0x2, P6 ;  /* 0x00000005f0cb7211 */ /* 0x080fe400030f16ff */
[----:B------:R-:W-:Y:S01]  /*16c40*/  IADD3 R244, R7, 0x100000, R244 ;  /* 0x0010000007f47810 */ /* 0x000fe20007ffe0f4 */
[----:B------:R-:W-:Y:S01]  /*16c50*/  STL.64 [R1+0xc8], R234 ;  /* 0x0000c8ea01007387 */ /* 0x000fe20000100a00 */
[----:B------:R-:W-:Y:S01]  /*16c60*/  IADD3 R126, P6, R126, R4, RZ ;  /* 0x000000047e7e7210 */ /* 0x000fe20007fde0ff */
[----:B------:R-:W4:Y:S02]  /*16c70*/  LDC R10, c[0x0][0x230] ;  /* 0x00008c00ff0a7b82 */ /* 0x000f240000000800 */
[----:B------:R-:W-:Y:S01]  /*16c80*/  STL.64 [R1+0xe0], R238 ;  /* 0x0000e0ee01007387 */ /* 0x000fe20000100a00 */
[----:B------:R-:W-:-:S03]  /*16c90*/  LEA.HI.X.SX32 R127, R0, R5, 0x2, P6 ;  /* 0x00000005007f7211 */ /* 0x000fc600030f16ff */
[----:B------:R-:W2:Y:S01]  /*16ca0*/  LDL.64 R218, [R1+0xd8] ;  /* 0x0000d80001da7983 */ /* 0x000ea20000100a00 */
[----:B------:R-:W-:Y:S01]  /*16cb0*/  ISETP.GE.U32.AND P3, PT, R2, 0x7fffff60, PT ;  /* 0x7fffff600200780c */ /* 0x000fe20003f66070 */
[----:B------:R-:W4:Y:S02]  /*16cc0*/  LDC R240, c[0x0][0x230] ;  /* 0x00008c00fff07b82 */ /* 0x000f240000000800 */
[----:B------:R-:W-:Y:S01]  /*16cd0*/  @!PT LDS RZ, [RZ] ;  /* 0x00000000fffff984 */ /* 0x000fe20000000800 */
[----:B------:R-:W-:Y:S01]  /*16ce0*/  @!PT LDS RZ, [RZ] ;  /* 0x00000000fffff984 */ /* 0x000fe20000000800 */
[----:B------:R-:W-:Y:S01]  /*16cf0*/  @!PT LDS RZ, [RZ] ;  /* 0x00000000fffff984 */ /* 0x000fe20000000800 */
[----:B------:R-:W-:Y:S04]  /*16d00*/  LDGSTS.E [R244+-0x80000], desc[UR52][R4.64], !P5 ;  /* 0x8000000004f47fae */ /* 0x000fe8000e921874 */
[----:B------:R3:W-:Y:S01]  /*16d10*/  STL.64 [R1+0x1680], R4 ;  /* 0x0016800401007387 */ /* 0x0007e20000100a00 */
[----:B------:R-:W-:Y:S01]  /*16d20*/  ISETP.GE.U32.AND P5, PT, R8, 0x7fffff5e, PT ;  /* 0x7fffff5e0800780c */ /* 0x000fe20003fa6070 */
[----:B------:R-:W4:Y:S02]  /*16d30*/  LDC R2, c[0x0][0x230] ;  /* 0x00008c00ff027b82 */ /* 0x000f240000000800 */
[----:B------:R-:W-:Y:S01]  /*16d40*/  LDGSTS.E [R244+-0x7fffc], desc[UR52][R238.64], !P2 ;  /* 0x80004000eef47fae */ /* 0x000fe2000d121874 */
[----:B-1----:R-:W-:-:S05]  /*16d50*/  VIADD R0, R11, 0xffffffbe ;  /* 0xffffffbe0b007836 */ /* 0x002fca0000000000 */
[----:B------:R-:W1:Y:S01]  /*16d60*/  LDC R8, c[0x0][0x230] ;  /* 0x00008c00ff087b82 */ /* 0x000e620000000800 */
[----:B---3--:R-:W3:Y:S04]  /*16d70*/  LDL.64 R4, [R1+0xd0] ;  /* 0x0000d00001047983 */ /* 0x008ee80000100a00 */
[----:B------:R-:W3:Y:S03]  /*16d80*/  LDL.LU.64 R238, [R1+0x17d8] ;  /* 0x0017d80001ee7983 */ /* 0x000ee60000300a00 */
[----:B------:R-:W1:Y:S01]  /*16d90*/  LDC R9, c[0x0][0x230] ;  /* 0x00008c00ff097b82 */ /* 0x000e620000000800 */
[----:B----4-:R-:W-:-:S07]  /*16da0*/  VIADD R2, R2, 0xffffffdc ;  /* 0xffffffdc02027836 */ /* 0x010fce0000000000 */
[----:B------:R-:W4:Y:S01]  /*16db0*/  LDC R11, c[0x0][0x230] ;  /* 0x00008c00ff0b7b82 */ /* 0x000f220000000800 */
[----:B------:R-:W-:Y:S01]  /*16dc0*/  ISETP.GE.U32.AND P2, PT, R2, 0x7fffff5d, PT ;  /* 0x7fffff5d0200780c */ /* 0x000fe20003f46070 */
[----:B------:R-:W-:-:S06]  /*16dd0*/  VIADD R2, R242, 0xffffffbf ;  /* 0xffffffbff2027836 */ /* 0x000fcc0000000000 */
[----:B------:R-:W4:Y:S01]  /*16de0*/  LDC R242, c[0x0][0x230] ;  /* 0x00008c00fff27b82 */ /* 0x000f220000000800 */
[----:B--2---:R-:W-:Y:S04]  /*16df0*/  LDGSTS.E [R244+-0x7fff8], desc[UR52][R218.64], !P1 ;  /* 0x80008000daf47fae */ /* 0x004fe8000c921874 */
[----:B------:R-:W2:Y:S04]  /*16e00*/  LDL.LU.64 R218, [R1+0x17d0] ;  /* 0x0017d00001da7983 */ /* 0x000ea80000300a00 */
[----:B------:R1:W-:Y:S04]  /*16e10*/  STL.64 [R1+0x1688], R204 ;  /* 0x001688cc01007387 */ /* 0x0003e80000100a00 */
[----:B---3--:R3:W-:Y:S04]  /*16e20*/  LDGSTS.E [R244+-0x7fff4], desc[UR52][R4.64], !P0 ;  /* 0x8000c00004f47fae */ /* 0x0087e8000c121874 */
[----:B------:R-:W-:Y:S04]  /*16e30*/  LDGSTS.E [R244+-0x7c000], desc[UR52][R204.64], !P3 ;  /* 0x84000000ccf47fae */ /* 0x000fe8000d921874 */
[----:B------:R-:W-:Y:S04]  /*16e40*/  LDGSTS.E [R244+-0x7bffc], desc[UR52][R20.64], !P4 ;  /* 0x8400400014f47fae */ /* 0x000fe8000e121874 */
[----:B------:R-:W-:Y:S01]  /*16e50*/  LDGSTS.E [R244+-0x7bff8], desc[UR52][R30.64], !P5 ;  /* 0x840080001ef47fae */ /* 0x000fe2000e921874 */
[----:B------:R-:W-:Y:S01]  /*16e60*/  ISETP.GE.U32.AND P1, PT, R2, 0x7fffff40, PT ;  /* 0x7fffff400200780c */ /* 0x000fe20003f26070 */
[----:B---3--:R-:W3:Y:S02]  /*16e70*/  LDC R4, c[0x0][0x230] ;  /* 0x00008c00ff047b82 */ /* 0x008ee40000000800 */
[----:B-1----:R-:W2:Y:S04]  /*16e80*/  LDL.64 R204, [R1+0xb0] ;  /* 0x0000b00001cc7983 */ /* 0x002ea80000100a00 */
[----:B------:R1:W-:Y:S01]  /*16e90*/  STL.64 [R1+0x16d0], R20 ;  /* 0x0016d01401007387 */ /* 0x0003e20000100a00 */
[----:B------:R-:W-:Y:S01]  /*16ea0*/  ISETP.GE.U32.AND P0, PT, R0, 0x7fffff3f, PT ;  /* 0x7fffff3f0000780c */ /* 0x000fe20003f06070 */
[----:B------:R-:W2:Y:S02]  /*16eb0*/  LDC R5, c[0x0][0x230] ;  /* 0x00008c00ff057b82 */ /* 0x000ea40000000800 */
[----:B------:R-:W-:Y:S04]  /*16ec0*/  LDGSTS.E [R244+-0x7bff4], desc[UR52][R22.64], !P2 ;  /* 0x8400c00016f47fae */ /* 0x000fe8000d121874 */
[----:B-1----:R-:W2:Y:S04]  /*16ed0*/  LDL.64 R20, [R1+0xb8] ;  /* 0x0000b80001147983 */ /* 0x002ea80000100a00 */
[----:B------:R1:W-:Y:S01]  /*16ee0*/  STL.64 [R1+0x1718], R30 ;  /* 0x0017181e01007387 */ /* 0x0003e20000100a00 */
[----:B------:R-:W-:-:S02]  /*16ef0*/  VIADD R0, R243, 0xffffffbd ;  /* 0xffffffbdf3007836 */ /* 0x000fc40000000000 */
[----:B------:R-:W-:Y:S01]  /*16f00*/  VIADD R2, R240, 0xffffffbc ;  /* 0xffffffbcf0027836 */ /* 0x000fe20000000000 */
[----:B------:R-:W-:Y:S01]  /*16f10*/  LDGSTS.E [R244+-0x78000], desc[UR52][R32.64], !P1 ;  /* 0x8800000020f47fae */ /* 0x000fe2000c921874 */
[----:B------:R-:W3:Y:S03]  /*16f20*/  LDC R243, c[0x0][0x230] ;  /* 0x00008c00fff37b82 */ /* 0x000ee60000000800 */
[----:B-1----:R-:W2:Y:S01]  /*16f30*/  LDL.64 R30, [R1+0xc0] ;  /* 0x0000c000011e7983 */ /* 0x002ea20000100a00 */
[----:B------:R-:W-:Y:S01]  /*16f40*/  ISETP.GE.U32.AND P3, PT, R0, 0x7fffff3e, PT ;  /* 0x7fffff3e0000780c */ /* 0x000fe20003f66070 */
[----:B------:R-:W-:Y:S01]  /*16f50*/  VIADD R0, R252, 0xffffff9f ;  /* 0xffffff9ffc007836 */ /* 0x000fe20000000000 */
[----:B------:R-:W-:Y:S02]  /*16f60*/  ISETP.GE.U32.AND P4, PT, R2, 0x7fffff3d, PT ;  /* 0x7fffff3d0200780c */ /* 0x000fe40003f86070 */
[----:B------:R-:W1:Y:S01]  /*16f70*/  LDC R252, c[0x0][0x230] ;  /* 0x00008c00fffc7b82 */ /* 0x000e620000000800 */
[----:B------:R-:W-:Y:S01]  /*16f80*/  LDGSTS.E [R244+-0x77ffc], desc[UR52][R24.64], !P0 ;  /* 0x8800400018f47fae */ /* 0x000fe2000c121874 */
[----:B------:R-:W-:Y:S01]  /*16f90*/  ISETP.GE.U32.AND P5, PT, R0, 0x7fffff20, PT ;  /* 0x7fffff200000780c */ /* 0x000fe20003fa6070 */
[----:B------:R-:W-:-:S02]  /*16fa0*/  VIADD R0, R10, 0xffffff9d ;  /* 0xffffff9d0a007836 */ /* 0x000fc40000000000 */
[----:B------:R-:W-:-:S03]  /*16fb0*/  VIADD R2, R9, 0xffffff9e ;  /* 0xffffff9e09027836 */ /* 0x000fc60000000000 */
[----:B------:R-:W1:Y:S01]  /*16fc0*/  LDC R10, c[0x0][0x230] ;  /* 0x00008c00ff0a7b82 */ /* 0x000e620000000800 */
[----:B------:R-:W-:Y:S01]  /*16fd0*/  ISETP.GE.U32.AND P1, PT, R0, 0x7fffff1e, PT ;  /* 0x7fffff1e0000780c */ /* 0x000fe20003f26070 */
[----:B------:R-:W-:Y:S01]  /*16fe0*/  LDGSTS.E [R244+-0x77ff8], desc[UR52][R54.64], !P3 ;  /* 0x8800800036f47fae */ /* 0x000fe2000d921874 */
[----:B------:R-:W-:Y:S02]  /*16ff0*/  IADD3 R0, R8, -0x64, RZ ;  /* 0xffffff9c08007810 */ /* 0x000fe40007ffe0ff */
[----:B------:R-:W-:Y:S01]  /*17000*/  ISETP.GE.U32.AND P2, PT, R2, 0x7fffff1f, PT ;  /* 0x7fffff1f0200780c */ /* 0x000fe20003f46070 */
[----:B------:R-:W-:Y:S02]  /*17010*/  LDGSTS.E [R244+-0x77ff4], desc[UR52][R26.64], !P4 ;  /* 0x8800c0001af47fae */ /* 0x000fe4000e121874 */
[----:B------:R-:W1:Y:S01]  /*17020*/  LDC R8, c[0x0][0x230] ;  /* 0x00008c00ff087b82 */ /* 0x000e620000000800 */
[----:B------:R-:W-:Y:S01]  /*17030*/  ISETP.GE.U32.AND P0, PT, R0, 0x7fffff1d, PT ;  /* 0x7fffff1d0000780c */ /* 0x000fe20003f06070 */
[----:B----4-:R-:W-:Y:S01]  /*17040*/  VIADD R0, R242, 0xfffffffa ;  /* 0xfffffffaf2007836 */ /* 0x010fe20000000000 */
[----:B------:R-:W-:Y:S05]  /*17050*/  LDGSTS.E [R244+-0x74000], desc[UR52][R28.64], !P5 ;  /* 0x8c0000001cf47fae */ /* 0x000fea000e921874 */
[----:B------:R-:W4:Y:S01]  /*17060*/  LDC R9, c[0x0][0x230] ;  /* 0x00008c00ff097b82 */ /* 0x000f220000000800 */
[----:B------:R-:W-:Y:S01]  /*17070*/  ISETP.GE.U32.AND P4, PT, R0, 0x7fffff7b, PT ;  /* 0x7fffff7b0000780c */ /* 0x000fe20003f86070 */
[----:B------:R-:W-:Y:S01]  /*17080*/  VIADD R2, R11, 0xfffffffb ;  /* 0xfffffffb0b027836 */ /* 0x000fe20000000000 */
[----:B------:R-:W-:Y:S01]  /*17090*/  LDGSTS.E [R244+-0x73ffc], desc[UR52][R36.64], !P2 ;  /* 0x8c00400024f47fae */ /* 0x000fe2000d121874 */
[----:B---3--:R-:W-:-:S03]  /*170a0*/  VIADD R0, R4, 0xfffffff8 ;  /* 0xfffffff804007836 */ /* 0x008fc60000000000 */
[----:B------:R-:W-:Y:S01]  /*170b0*/  LDGSTS.E [R244+-0x73ff8], desc[UR52][R34.64], !P1 ;  /* 0x8c00800022f47fae */ /* 0x000fe2000c921874 */
[----:B------:R-:W3:Y:S01]  /*170c0*/  LDC R11, c[0x0][0x230] ;  /* 0x00008c00ff0b7b82 */ /* 0x000ee20000000800 */
[----:B------:R-:W-:Y:S02]  /*170d0*/  ISETP.GE.U32.AND P2, PT, R0, 0x7fffff79, PT ;  /* 0x7fffff790000780c */ /* 0x000fe40003f46070 */
[----:B------:R-:W-:Y:S01]  /*170e0*/  ISETP.GE.U32.AND P3, PT, R2, 0x7fffff7c, PT ;  /* 0x7fffff7c0200780c */ /* 0x000fe20003f66070 */
[----:B------:R-:W-:Y:S01]  /*170f0*/  LDGSTS.E [R244+-0x73ff4], desc[UR52][R38.64], !P0 ;  /* 0x8c00c00026f47fae */ /* 0x000fe2000c121874 */
[----:B-1----:R-:W-:-:S03]  /*17100*/  VIADD R0, R8, 0xffffffdb ;  /* 0xffffffdb08007836 */ /* 0x002fc60000000000 */
[----:B------:R-:W1:Y:S01]  /*17110*/  LDC R242, c[0x0][0x230] ;  /* 0x00008c00fff27b82 */ /* 0x000e620000000800 */
[----:B------:R-:W-:Y:S01]  /*17120*/  VIADD R2, R252, 0xfffffff9 ;  /* 0xfffffff9fc027836 */ /* 0x000fe20000000000 */
[----:B------:R-:W-:-:S06]  /*17130*/  ISETP.GE.U32.AND P1, PT, R0, 0x7fffff5c, PT ;  /* 0x7fffff5c0000780c */ /* 0x000fcc0003f26070 */
[----:B------:R-:W-:Y:S01]  /*17140*/  LDGSTS.E [R251+-0x80000], desc[UR52][R234.64], !P3 ;  /* 0x80000000eafb7fae */ /* 0x000fe2000d921874 */
[----:B------:R-:W1:Y:S01]  /*17150*/  LDC R8, c[0x0][0x230] ;  /* 0x00008c00ff087b82 */ /* 0x000e620000000800 */
[----:B------:R-:W-:Y:S01]  /*17160*/  VIADD R0, R10, 0xffffffd9 ;  /* 0xffffffd90a007836 */ /* 0x000fe20000000000 */
[----:B------:R-:W-:-:S06]  /*17170*/  ISETP.GE.U32.AND P5, PT, R2, 0x7fffff7a, PT ;  /* 0x7fffff7a0200780c */ /* 0x000fcc0003fa6070 */
[----:B------:R-:W1:Y:S01]  /*17180*/  LDC R10, c[0x0][0x230] ;  /* 0x00008c00ff0a7b82 */ /* 0x000e620000000800 */
[----:B----4-:R-:W-:-:S07]  /*17190*/  VIADD R2, R9, 0xffffffda ;  /* 0xffffffda09027836 */ /* 0x010fce0000000000 */
[----:B------:R-:W4:Y:S01]  /*171a0*/  LDC R252, c[0x0][0x230] ;  /* 0x00008c00fffc7b82 */ /* 0x000f220000000800 */
[----:B------:R-:W-:Y:S01]  /*171b0*/  ISETP.GE.U32.AND P0, PT, R2, 0x7fffff5b, PT ;  /* 0x7fffff5b0200780c */ /* 0x000fe20003f06070 */
[----:B---3--:R-:W-:-:S06]  /*171c0*/  VIADD R2, R11, 0xffffffd8 ;  /* 0xffffffd80b027836 */ /* 0x008fcc0000000000 */
[----:B------:R-:W3:Y:S01]  /*171d0*/  LDC R4, c[0x0][0x230] ;  /* 0x00008c00ff047b82 */ /* 0x000ee20000000800 */
[----:B------:R-:W-:Y:S01]  /*171e0*/  ISETP.GE.U32.AND P3, PT, R0, 0x7fffff5a, PT ;  /* 0x7fffff5a0000780c */ /* 0x000fe20003f66070 */
[----:B------:R-:W-:Y:S01]  /*171f0*/  VIADD R0, R243, 0xffffffbb ;  /* 0xffffffbbf3007836 */ /* 0x000fe20000000000 */
[----:B------:R1:W-:Y:S04]  /*17200*/  STL.64 [R1+0x1750], R22 ;  /* 0x0017501601007387 */ /* 0x0003e80000100a00 */
[----:B------:R-:W-:Y:S01]  /*17210*/  STL.64 [R1+0x1758], R32 ;  /* 0x0017582001007387 */ /* 0x000fe20000100a00 */
[----:B------:R-:W3:Y:S03]  /*17220*/  LDC R9, c[0x0][0x230] ;  /* 0x00008c00ff097b82 */ /* 0x000ee60000000800 */
[----:B------:R-:W-:Y:S04]  /*17230*/  STL.64 [R1+0x1780], R24 ;  /* 0x0017801801007387 */ /* 0x000fe80000100a00 */
[----:B------:R-:W-:Y:S01]  /*17240*/  STL.64 [R1+0x17a8], R54 ;  /* 0x0017a83601007387 */ /* 0x000fe20000100a00 */
[----:B------:R-:W3:Y:S03]  /*17250*/  LDC R243, c[0x0][0x230] ;  /* 0x00008c00fff37b82 */ /* 0x000ee60000000800 */
[----:B------:R3:W-:Y:S04]  /*17260*/  STL.64 [R1+0x17b0], R26 ;  /* 0x0017b01a01007387 */ /* 0x0007e80000100a00 */
[----:B------:R-:W3:Y:S01]  /*17270*/  LDL.LU.64 R234, [R1+0x17c8] ;  /* 0x0017c80001ea7983 */ /* 0x000ee20000300a00 */
[----:B------:R-:W3:Y:S03]  /*17280*/  LDC R11, c[0x0][0x230] ;  /* 0x00008c00ff0b7b82 */ /* 0x000ee60000000800 */
[----:B-1----:R-:W3:Y:S04]  /*17290*/  LDL.64 R22, [R1+0xa8] ;  /* 0x0000a80001167983 */ /* 0x002ee80000100a00 */
[----:B--2---:R-:W-:Y:S01]  /*172a0*/  LDGSTS.E [R251+-0x7fffc], desc[UR52][R30.64], !P4 ;  /* 0x800040001efb7fae */ /* 0x004fe2000e121874 */
[----:B------:R-:W-:Y:S01]  /*172b0*/  ISETP.GE.U32.AND P4, PT, R2, 0x7fffff59, PT ;  /* 0x7fffff590200780c */ /* 0x000fe20003f86070 */
[----:B------:R-:W-:-:S02]  /*172c0*/  VIADD R2, R242, 0xffffffb9 ;  /* 0xffffffb9f2027836 */ /* 0x000fc40000000000 */
[----:B------:R1:W-:Y:S01]  /*172d0*/  LDGSTS.E [R251+-0x7fff8], desc[UR52][R20.64], !P5 ;  /* 0x8000800014fb7fae */ /* 0x0003e2000e921874 */
[----:B------:R-:W-:Y:S01]  /*172e0*/  ISETP.GE.U32.AND P5, PT, R0, 0x7fffff3c, PT ;  /* 0x7fffff3c0000780c */ /* 0x000fe20003fa6070 */
[----:B------:R-:W-:Y:S01]  /*172f0*/  VIADD R0, R8, 0xffffffba ;  /* 0xffffffba08007836 */ /* 0x000fe20000000000 */
[----:B------:R-:W2:Y:S01]  /*17300*/  LDC R242, c[0x0][0x230] ;  /* 0x00008c00fff27b82 */ /* 0x000ea20000000800 */
[----:B------:R-:W-:Y:S04]  /*17310*/  LDGSTS.E [R251+-0x7fff4], desc[UR52][R204.64], !P2 ;  /* 0x8000c000ccfb7fae */ /* 0x000fe8000d121874 */
[----:B------:R-:W-:Y:S01]  /*17320*/  LDGSTS.E [R251+-0x7c000], desc[UR52][R48.64], !P1 ;  /* 0x8400000030fb7fae */ /* 0x000fe2000c921874 */
[----:B------:R-:W-:Y:S01]  /*17330*/  ISETP.GE.U32.AND P1, PT, R2, 0x7fffff3a, PT ;  /* 0x7fffff3a0200780c */ /* 0x000fe20003f26070 */
[----:B------:R-:W-:Y:S01]  /*17340*/  VIADD R2, R10, 0xffffff9b ;  /* 0xffffff9b0a027836 */ /* 0x000fe20000000000 */
[----:B------:R-:W-:Y:S01]  /*17350*/  ISETP.GE.U32.AND P2, PT, R0, 0x7fffff3b, PT ;  /* 0x7fffff3b0000780c */ /* 0x000fe20003f46070 */
[----:B------:R-:W-:Y:S01]  /*17360*/  LDGSTS.E [R251+-0x7bffc], desc[UR52][R40.64], !P0 ;  /* 0x8400400028fb7fae */ /* 0x000fe2000c121874 */
[----:B----4-:R-:W-:Y:S01]  /*17370*/  IADD3 R0, R252, -0x48, RZ ;  /* 0xffffffb8fc007810 */ /* 0x010fe20007ffe0ff */
[----:B------:R-:W4:Y:S02]  /*17380*/  LDC R8, c[0x0][0x230] ;  /* 0x00008c00ff087b82 */ /* 0x000f240000000800 */
[----:B------:R-:W-:Y:S01]  /*17390*/  LDGSTS.E [R251+-0x7bff8], desc[UR52][R50.64], !P3 ;  /* 0x8400800032fb7fae */ /* 0x000fe2000d921874 */
[----:B------:R-:W-:Y:S01]  /*173a0*/  ISETP.GE.U32.AND P0, PT, R0, 0x7fffff39, PT ;  /* 0x7fffff390000780c */ /* 0x000fe20003f06070 */
[----:B------:R-:W-:Y:S01]  /*173b0*/  VIADD R0, R5, 0xffffff9a ;  /* 0xffffff9a05007836 */ /* 0x000fe20000000000 */
[----:B------:R-:W-:Y:S01]  /*173c0*/  ISETP.GE.U32.AND P3, PT, R2, 0x7fffff1c, PT ;  /* 0x7fffff1c0200780c */ /* 0x000fe20003f66070 */
[----:B------:R-:W2:Y:S01]  /*173d0*/  LDL.64 R30, [R1+0xa0] ;  /* 0x0000a000011e7983 */ /* 0x000ea20000100a00 */
[----:B---3--:R-:W-:Y:S01]  /*173e0*/  VIADD R2, R4, 0xfffffff7 ;  /* 0xfffffff704027836 */ /* 0x008fe20000000000 */
[----:B------:R-:W3:Y:S02]  /*173f0*/  LDC R252, c[0x0][0x230] ;  /* 0x00008c00fffc7b82 */ /* 0x000ee40000000800 */
[----:B------:R-:W2:Y:S04]  /*17400*/  LDL.64 R204, [R1+0x98] ;  /* 0x0000980001cc7983 */ /* 0x000ea80000100a00 */
[----:B------:R-:W2:Y:S02]  /*17410*/  LDL.64 R4, [R1+0x90] ;  /* 0x0000900001047983 */ /* 0x000ea40000100a00 */
[----:B------:R-:W2:Y:S02]  /*17420*/  LDC R10, c[0x0][0x230] ;  /* 0x00008c00ff0a7b82 */ /* 0x000ea40000000800 */
[----:B------:R-:W-:Y:S01]  /*17430*/  LDGSTS.E [R251+-0x7bff4], desc[UR52][R42.64], !P4 ;  /* 0x8400c0002afb7fae */ /* 0x000fe2000e121874 */
[----:B------:R-:W-:Y:S01]  /*17440*/  ISETP.GE.U32.AND P4, PT, R0, 0x7fffff1b, PT ;  /* 0x7fffff1b0000780c */ /* 0x000fe20003f86070 */
[----:B------:R-:W-:-:S02]  /*17450*/  VIADD R0, R9, 0xffffff99 ;  /* 0xffffff9909007836 */ /* 0x000fc40000000000 */
[----:B------:R-:W-:Y:S02]  /*17460*/  LDGSTS.E [R251+-0x78000], desc[UR52][R70.64], !P5 ;  /* 0x8800000046fb7fae */ /* 0x000fe4000e921874 */
[----:B-1----:R-:W1:Y:S01]  /*17470*/  LDC R21, c[0x0][0x230] ;  /* 0x00008c00ff157b82 */ /* 0x002e620000000800 */
[----:B------:R-:W-:Y:S01]  /*17480*/  ISETP.GE.U32.AND P5, PT, R0, 0x7fffff1a, PT ;  /* 0x7fffff1a0000780c */ /* 0x000fe20003fa6070 */
[----:B----4-:R-:W-:Y:S01]  /*17490*/  VIADD R0, R8, 0xffffff98 ;  /* 0xffffff9808007836 */ /* 0x010fe20000000000 */
[----:B------:R-:W-:Y:S04]  /*174a0*/  LDGSTS.E [R251+-0x77ffc], desc[UR52][R44.64], !P2 ;  /* 0x880040002cfb7fae */ /* 0x000fe8000d121874 */
[----:B------:R-:W-:Y:S01]  /*174b0*/  ISETP.GE.U32.AND P2, PT, R0, 0x7fffff19, PT ;  /* 0x7fffff190000780c */ /* 0x000fe20003f46070 */
[----:B---3--:R-:W-:Y:S01]  /*174c0*/  VIADD R0, R252, 0xfffffff5 ;  /* 0xfffffff5fc007836 */ /* 0x008fe20000000000 */
[----:B------:R-:W-:Y:S01]  /*174d0*/  LDGSTS.E [R251+-0x77ff8], desc[UR52][R46.64], !P1 ;  /* 0x880080002efb7fae */ /* 0x000fe2000c921874 */
[----:B------:R-:W-:Y:S01]  /*174e0*/  ISETP.GE.U32.AND P1, PT, R2, 0x7fffff78, PT ;  /* 0x7fffff780200780c */ /* 0x000fe20003f26070 */
[----:B--2---:R-:W-:Y:S01]  /*174f0*/  VIADD R2, R242, 0xfffffff6 ;  /* 0xfffffff6f2027836 */ /* 0x004fe20000000000 */
[----:B------:R-:W2:Y:S01]  /*17500*/  LDC R9, c[0x0][0x230] ;  /* 0x00008c00ff097b82 */ /* 0x000ea20000000800 */
[----:B------:R-:W-:Y:S04]  /*17510*/  LDGSTS.E [R251+-0x77ff4], desc[UR52][R58.64], !P0 ;  /* 0x8800c0003afb7fae */ /* 0x000fe8000c121874 */
[----:B------:R-:W-:Y:S01]  /*17520*/  LDGSTS.E [R251+-0x74000], desc[UR52][R52.64], !P3 ;  /* 0x8c00000034fb7fae */ /* 0x000fe2000d921874 */
[----:B------:R-:W-:Y:S01]  /*17530*/  ISETP.GE.U32.AND P3, PT, R0, 0x7fffff76, PT ;  /* 0x7fffff760000780c */ /* 0x000fe20003f66070 */
[----:B------:R-:W-:Y:S01]  /*17540*/  VIADD R0, R10, 0xfffffff4 ;  /* 0xfffffff40a007836 */ /* 0x000fe20000000000 */
[----:B------:R-:W-:Y:S01]  /*17550*/  ISETP.GE.U32.AND P0, PT, R2, 0x7fffff77, PT ;  /* 0x7fffff770200780c */ /* 0x000fe20003f06070 */
[----:B------:R-:W-:Y:S01]  /*17560*/  LDGSTS.E [R251+-0x73ffc], desc[UR52][R60.64], !P4 ;  /* 0x8c0040003cfb7fae */ /* 0x000fe2000e121874 */
[----:B------:R-:W3:Y:S02]  /*17570*/  LDC R8, c[0x0][0x230] ;  /* 0x00008c00ff087b82 */ /* 0x000ee40000000800 */
[----:B------:R-:W-:Y:S01]  /*17580*/  ISETP.GE.U32.AND P4, PT, R0, 0x7fffff75, PT ;  /* 0x7fffff750000780c */ /* 0x000fe20003f86070 */
[----:B------:R-:W-:Y:S04]  /*17590*/  LDGSTS.E [R251+-0x73ff8], desc[UR52][R56.64], !P5 ;  /* 0x8c00800038fb7fae */ /* 0x000fe8000e921874 */
[----:B------:R-:W-:Y:S01]  /*175a0*/  LDGSTS.E [R251+-0x73ff4], desc[UR52][R82.64], !P2 ;  /* 0x8c00c00052fb7fae */ /* 0x000fe2000d121874 */
[----:B------:R-:W4:Y:S08]  /*175b0*/  LDC R10, c[0x0][0x230] ;  /* 0x00008c00ff0a7b82 */ /* 0x000f300000000800 */
[----:B------:R-:W4:Y:S08]  /*175c0*/  LDC R20, c[0x0][0x230] ;  /* 0x00008c00ff147b82 */ /* 0x000f300000000800 */
[----:B------:R-:W4:Y:S08]  /*175d0*/  LDC R242, c[0x0][0x230] ;  /* 0x00008c00fff27b82 */ /* 0x000f300000000800 */
[----:B------:R-:W4:Y:S01]  /*175e0*/  LDC R252, c[0x0][0x230] ;  /* 0x00008c00fffc7b82 */ /* 0x000f220000000800 */
[----:B------:R-:W-:Y:S04]  /*175f0*/  LDGSTS.E [R250+-0x80000], desc[UR52][R22.64], !P1 ;  /* 0x8000000016fa7fae */ /* 0x000fe8000c921874 */
[----:B------:R-:W-:Y:S04]  /*17600*/  LDGSTS.E [R250+-0x7fffc], desc[UR52][R30.64], !P0 ;  /* 0x800040001efa7fae */ /* 0x000fe8000c121874 */
[----:B------:R-:W-:Y:S04]  /*17610*/  LDGSTS.E [R250+-0x7fff8], desc[UR52][R204.64], !P3 ;  /* 0x80008000ccfa7fae */ /* 0x000fe8000d921874 */
[----:B------:R-:W-:Y:S04]  /*17620*/  LDGSTS.E [R250+-0x7fff4], desc[UR52][R4.64], !P4 ;  /* 0x8000c00004fa7fae */ /* 0x000fe8000e121874 */
[----:B------:R-:W4:Y:S04]  /*17630*/  LDL.64 R204, [R1+0x88] ;  /* 0x0000880001cc7983 */ /* 0x000f280000100a00 */
[----:B------:R-:W4:Y:S01]  /*17640*/  LDL.64 R4, [R1+0x80] ;  /* 0x0000800001047983 */ /* 0x000f220000100a00 */
[----:B------:R-:W-:-:S02]  /*17650*/  VIADD R0, R243, 0xffffffd6 ;  /* 0xffffffd6f3007836 */ /* 0x000fc40000000000 */
[----:B------:R-:W-:Y:S01]  /*17660*/  VIADD R2, R11, 0xffffffd7 ;  /* 0xffffffd70b027836 */ /* 0x000fe20000000000 */
[----:B------:R-:W4:Y:S02]  /*17670*/  LDC R243, c[0x0][0x230] ;  /* 0x00008c00fff37b82 */ /* 0x000f240000000800 */
[----:B------:R-:W-:Y:S02]  /*17680*/  ISETP.GE.U32.AND P2, PT, R0, 0x7fffff57, PT ;  /* 0x7fffff570000780c */ /* 0x000fe40003f46070 */
[----:B-1----:R-:W-:-:S04]  /*17690*/  IADD3 R0, R21, -0x2c, RZ ;  /* 0xffffffd415007810 */ /* 0x002fc80007ffe0ff */
[----:B------:R-:W1:Y:S01]  /*176a0*/  LDC R11, c[0x0][0x230] ;  /* 0x00008c00ff0b7b82 */ /* 0x000e620000000800 */
[----:B------:R-:W-:Y:S01]  /*176b0*/  ISETP.GE.U32.AND P5, PT, R2, 0x7fffff58, PT ;  /* 0x7fffff580200780c */ /* 0x000fe20003fa6070 */
[----:B--2---:R-:W-:Y:S01]  /*176c0*/  VIADD R2, R9, 0xffffffd5 ;  /* 0xffffffd509027836 */ /* 0x004fe20000000000 */
[----:B------:R-:W-:Y:S01]  /*176d0*/  ISETP.GE.U32.AND P0, PT, R0, 0x7fffff55, PT ;  /* 0x7fffff550000780c */ /* 0x000fe20003f06070 */
[----:B---3--:R-:W-:-:S04]  /*176e0*/  VIADD R0, R8, 0xffffffb7 ;  /* 0xffffffb708007836 */ /* 0x008fc80000000000 */
[----:B------:R-:W2:Y:S01]  /*176f0*/  LDC R8, c[0x0][0x230] ;  /* 0x00008c00ff087b82 */ /* 0x000ea20000000800 */
[----:B------:R-:W-:Y:S01]  /*17700*/  ISETP.GE.U32.AND P1, PT, R2, 0x7fffff56, PT ;  /* 0x7fffff560200780c */ /* 0x000fe20003f26070 */
[----:B----4-:R-:W-:-:S04]  /*17710*/  VIADD R2, R10, 0xffffffb6 ;  /* 0xffffffb60a027836 */ /* 0x010fc80000000000 */
[----:B------:R-:W-:Y:S02]  /*17720*/  LDGSTS.E [R250+-0x7c000], desc[UR52][R68.64], !P5 ;  /* 0x8400000044fa7fae */ /* 0x000fe4000e921874 */
[----:B------:R-:W3:Y:S01]  /*17730*/  LDC R9, c[0x0][0x230] ;  /* 0x00008c00ff097b82 */ /* 0x000ee20000000800 */
[----:B------:R-:W-:-:S07]  /*17740*/  ISETP.GE.U32.AND P3, PT, R0, 0x7fffff38, PT ;  /* 0x7fffff380000780c */ /* 0x000fce0003f66070 */
[----:B------:R-:W4:Y:S01]  /*17750*/  LDC R10, c[0x0][0x230] ;  /* 0x00008c00ff0a7b82 */ /* 0x000f220000000800 */
[----:B------:R-:W-:Y:S01]  /*17760*/  VIADD R0, R20, 0xffffffb5 ;  /* 0xffffffb514007836 */ /* 0x000fe20000000000 */
[----:B------:R-:W-:Y:S01]  /*17770*/  ISETP.GE.U32.AND P4, PT, R2, 0x7fffff37, PT ;  /* 0x7fffff370200780c */ /* 0x000fe20003f86070 */
[----:B-1----:R-:W-:Y:S01]  /*17780*/  VIADD R2, R11, 0xffffffb4 ;  /* 0xffffffb40b027836 */ /* 0x002fe20000000000 */
[----:B------:R-:W-:Y:S04]  /*17790*/  LDGSTS.E [R250+-0x7bffc], desc[UR52][R62.64], !P2 ;  /* 0x840040003efa7fae */ /* 0x000fe8000d121874 */
[----:B------:R-:W1:Y:S01]  /*177a0*/  LDC R20, c[0x0][0x230] ;  /* 0x00008c00ff147b82 */ /* 0x000e620000000800 */
[----:B------:R-:W-:Y:S01]  /*177b0*/  ISETP.GE.U32.AND P5, PT, R0, 0x7fffff36, PT ;  /* 0x7fffff360000780c */ /* 0x000fe20003fa6070 */
[----:B------:R-:W-:Y:S01]  /*177c0*/  VIADD R0, R242, 0xffffff97 ;  /* 0xffffff97f2007836 */ /* 0x000fe20000000000 */
[----:B------:R-:W-:Y:S01]  /*177d0*/  ISETP.GE.U32.AND P2, PT, R2, 0x7fffff35, PT ;  /* 0x7fffff350200780c */ /* 0x000fe20003f46070 */
[----:B------:R-:W-:Y:S04]  /*177e0*/  LDGSTS.E [R250+-0x7bff8], desc[UR52][R90.64], !P1 ;  /* 0x840080005afa7fae */ /* 0x000fe8000c921874 */
[----:B------:R-:W1:Y:S01]  /*177f0*/  LDC R242, c[0x0][0x230] ;  /* 0x00008c00fff27b82 */ /* 0x000e620000000800 */
[----:B--2---:R-:W-:Y:S01]  /*17800*/  VIADD R2, R8, 0xffffff95 ;  /* 0xffffff9508027836 */ /* 0x004fe20000000000 */
[----:B------:R-:W-:Y:S01]  /*17810*/  ISETP.GE.U32.AND P1, PT, R0, 0x7fffff18, PT ;  /* 0x7fffff180000780c */ /* 0x000fe20003f26070 */
[----:B---3--:R-:W-:Y:S01]  /*17820*/  VIADD R0, R9, 0xffffff96 ;  /* 0xffffff9609007836 */ /* 0x008fe20000000000 */
[----:B------:R-:W-:Y:S04]  /*17830*/  LDGSTS.E [R250+-0x7bff4], desc[UR52][R64.64], !P0 ;  /* 0x8400c00040fa7fae */ /* 0x000fe8000c121874 */
[----:B------:R-:W2:Y:S01]  /*17840*/  LDC R11, c[0x0][0x230] ;  /* 0x00008c00ff0b7b82 */ /* 0x000ea20000000800 */
[----:B------:R-:W-:Y:S01]  /*17850*/  LDGSTS.E [R250+-0x78000], desc[UR52][R66.64], !P3 ;  /* 0x8800000042fa7fae */ /* 0x000fe2000d921874 */
[----:B------:R-:W-:Y:S01]  /*17860*/  ISETP.GE.U32.AND P3, PT, R2, 0x7fffff16, PT ;  /* 0x7fffff160200780c */ /* 0x000fe20003f66070 */
[----:B----4-:R-:W-:Y:S01]  /*17870*/  VIADD R2, R10, 0xfffffff3 ;  /* 0xfffffff30a027836 */ /* 0x010fe20000000000 */
[----:B------:R-:W-:Y:S01]  /*17880*/  ISETP.GE.U32.AND P0, PT, R0, 0x7fffff17, PT ;  /* 0x7fffff170000780c */ /* 0x000fe20003f06070 */
[----:B------:R-:W-:Y:S01]  /*17890*/  VIADD R0, R252, 0xffffff94 ;  /* 0xffffff94fc007836 */ /* 0x000fe20000000000 */
[----:B------:R-:W-:Y:S02]  /*178a0*/  LDGSTS.E [R250+-0x77ffc], desc[UR52][R78.64], !P4 ;  /* 0x880040004efa7fae */ /* 0x000fe4000e121874 */
[----:B------:R-:W3:Y:S02]  /*178b0*/  LDC R10, c[0x0][0x230] ;  /* 0x00008c00ff0a7b82 */ /* 0x000ee40000000800 */
[----:B------:R-:W-:Y:S01]  /*178c0*/  ISETP.GE.U32.AND P4, PT, R0, 0x7fffff15, PT ;  /* 0x7fffff150000780c */ /* 0x000fe20003f86070 */
[----:B-1----:R-:W-:Y:S01]  /*178d0*/  VIADD R0, R20, 0xfffffff2 ;  /* 0xfffffff214007836 */ /* 0x002fe20000000000 */
[----:B------:R-:W-:Y:S04]  /*178e0*/  LDGSTS.E [R250+-0x77ff8], desc[UR52][R126.64], !P5 ;  /* 0x880080007efa7fae */ /* 0x000fe8000e921874 */
[----:B------:R-:W1:Y:S01]  /*178f0*/  LDC R9, c[0x0][0x230] ;  /* 0x00008c00ff097b82 */ /* 0x000e620000000800 */
[----:B------:R-:W-:Y:S01]  /*17900*/  ISETP.GE.U32.AND P5, PT, R0, 0x7fffff73, PT ;  /* 0x7fffff730000780c */ /* 0x000fe20003fa6070 */
[----:B------:R-:W-:Y:S01]  /*17910*/  LDGSTS.E [R250+-0x77ff4], desc[UR52][R80.64], !P2 ;  /* 0x8800c00050fa7fae */ /* 0x000fe2000d121874 */
[----:B------:R-:W-:-:S03]  /*17920*/  IADD3 R0, R242, -0x10, RZ ;  /* 0xfffffff0f2007810 */ /* 0x000fc60007ffe0ff */
[----:B------:R-:W-:Y:S02]  /*17930*/  LDGSTS.E [R250+-0x74000], desc[UR52][R72.64], !P1 ;  /* 0x8c00000048fa7fae */ /* 0x000fe4000c921874 */
[----:B------:R-:W4:Y:S01]  /*17940*/  LDC R20, c[0x0][0x230] ;  /* 0x00008c00ff147b82 */ /* 0x000f220000000800 */
[----:B------:R-:W-:Y:S01]  /*17950*/  ISETP.GE.U32.AND P1, PT, R0, 0x7fffff71, PT ;  /* 0x7fffff710000780c */ /* 0x000fe20003f26070 */
[----:B--2---:R-:W-:Y:S01]  /*17960*/  VIADD R0, R11, 0xffffffd3 ;  /* 0xffffffd30b007836 */ /* 0x004fe20000000000 */
[----:B------:R-:W-:-:S05]  /*17970*/  ISETP.GE.U32.AND P6, PT, R2, 0x7fffff74, PT ;  /* 0x7fffff740200780c */ /* 0x000fca0003fc6070 */
[----:B------:R-:W2:Y:S01]  /*17980*/  LDC R252, c[0x0][0x230] ;  /* 0x00008c00fffc7b82 */ /* 0x000ea20000000800 */
[----:B------:R-:W-:Y:S01]  /*17990*/  VIADD R2, R243, 0xfffffff1 ;  /* 0xfffffff1f3027836 */ /* 0x000fe20000000000 */
[----:B------:R-:W-:Y:S06]  /*179a0*/  LDGSTS.E [R250+-0x73ffc], desc[UR52][R104.64], !P0 ;  /* 0x8c00400068fa7fae */ /* 0x000fec000c121874 */
[----:B------:R-:W2:Y:S01]  /*179b0*/  LDC R8, c[0x0][0x230] ;  /* 0x00008c00ff087b82 */ /* 0x000ea20000000800 */
[----:B------:R-:W-:Y:S01]  /*179c0*/  ISETP.GE.U32.AND P0, PT, R0, 0x7fffff54, PT ;  /* 0x7fffff540000780c */ /* 0x000fe20003f06070 */
[----:B---3--:R-:W-:Y:S01]  /*179d0*/  VIADD R0, R10, 0xffffffd1 ;  /* 0xffffffd10a007836 */ /* 0x008fe20000000000 */
[----:B------:R-:W-:Y:S05]  /*179e0*/  LDGSTS.E [R250+-0x73ff8], desc[UR52][R74.64], !P3 ;  /* 0x8c0080004afa7fae */ /* 0x000fea000d921874 */
[----:B------:R-:W3:Y:S08]  /*179f0*/  LDC R242, c[0x0][0x230] ;  /* 0x00008c00fff27b82 */ /* 0x000ef00000000800 */
[----:B------:R-:W3:Y:S01]  /*17a00*/  LDC R243, c[0x0][0x230] ;  /* 0x00008c00fff37b82 */ /* 0x000ee20000000800 */
[----:B------:R-:W-:Y:S01]  /*17a10*/  ISETP.GE.U32.AND P2, PT, R2, 0x7fffff72, PT ;  /* 0x7fffff720200780c */ /* 0x000fe20003f46070 */
[----:B------:R-:W-:Y:S06]  /*17a20*/  LDGSTS.E [R250+-0x73ff4], desc[UR52][R76.64], !P4 ;  /* 0x8c00c0004cfa7fae */ /* 0x000fec000e121874 */
[----:B------:R-:W3:Y:S01]  /*17a30*/  LDC R10, c[0x0][0x230] ;  /* 0x00008c00ff0a7b82 */ /* 0x000ee20000000800 */
[----:B-1----:R-:W-:Y:S01]  /*17a40*/  VIADD R2, R9, 0xffffffd2 ;  /* 0xffffffd209027836 */ /* 0x002fe20000000000 */
[----:B------:R-:W-:Y:S01]  /*17a50*/  ISETP.GE.U32.AND P4, PT, R0, 0x7fffff52, PT ;  /* 0x7fffff520000780c */ /* 0x000fe20003f86070 */
[----:B----4-:R-:W-:-:S05]  /*17a60*/  VIADD R0, R20, 0xffffffb3 ;  /* 0xffffffb314007836 */ /* 0x010fca0000000000 */
[----:B------:R-:W1:Y:S01]  /*17a70*/  LDC R11, c[0x0][0x230] ;  /* 0x00008c00ff0b7b82 */ /* 0x000e620000000800 */
[----:B------:R-:W-:Y:S01]  /*17a80*/  ISETP.GE.U32.AND P3, PT, R2, 0x7fffff53, PT ;  /* 0x7fffff530200780c */ /* 0x000fe20003f66070 */
[----:B--2---:R-:W-:-:S06]  /*17a90*/  VIADD R2, R252, 0xffffffd0 ;  /* 0xffffffd0fc027836 */ /* 0x004fcc0000000000 */
[----:B------:R-:W2:Y:S08]  /*17aa0*/  LDC R9, c[0x0][0x230] ;  /* 0x00008c00ff097b82 */ /* 0x000eb00000000800 */
[----:B------:R-:W4:Y:S01]  /*17ab0*/  LDC R252, c[0x0][0x230] ;  /* 0x00008c00fffc7b82 */ /* 0x000f220000000800 */
[----:B------:R-:W-:Y:S04]  /*17ac0*/  LDGSTS.E [R249+-0x80000], desc[UR52][R204.64], !P6 ;  /* 0x80000000ccf97fae */ /* 0x000fe8000f121874 */
[----:B------:R1:W-:Y:S01]  /*17ad0*/  LDGSTS.E [R249+-0x7fffc], desc[UR52][R4.64], !P5 ;  /* 0x8000400004f97fae */ /* 0x0003e2000e921874 */
[----:B------:R-:W-:Y:S01]  /*17ae0*/  ISETP.GE.U32.AND P5, PT, R0, 0x7fffff34, PT ;  /* 0x7fffff340000780c */ /* 0x000fe20003fa6070 */
[----:B------:R-:W-:-:S02]  /*17af0*/  VIADD R0, R8, 0xffffffb2 ;  /* 0xffffffb208007836 */ /* 0x000fc40000000000 */
[----:B------:R-:W4:Y:S01]  /*17b00*/  LDC R8, c[0x0][0x230] ;  /* 0x00008c00ff087b82 */ /* 0x000f220000000800 */
[----:B------:R-:W-:Y:S01]  /*17b10*/  ISETP.GE.U32.AND P6, PT, R2, 0x7fffff51, PT ;  /* 0x7fffff510200780c */ /* 0x000fe20003fc6070 */
[----:B------:R-:W-:Y:S01]  /*17b20*/  LDGSTS.E [R249+-0x7fff8], desc[UR52][R234.64], !P2 ;  /* 0x80008000eaf97fae */ /* 0x000fe2000d121874 */
[----:B---3--:R-:W-:-:S05]  /*17b30*/  VIADD R2, R242, 0xffffffb1 ;  /* 0xffffffb1f2027836 */ /* 0x008fca0000000000 */
[----:B-1----:R-:W1:Y:S01]  /*17b40*/  LDC R4, c[0x0][0x230] ;  /* 0x00008c00ff047b82 */ /* 0x002e620000000800 */
[----:B------:R-:W-:Y:S01]  /*17b50*/  ISETP.GE.U32.AND P2, PT, R0, 0x7fffff33, PT ;  /* 0x7fffff330000780c */ /* 0x000fe20003f46070 */
[----:B------:R-:W-:Y:S01]  /*17b60*/  VIADD R0, R243, 0xffffffb0 ;  /* 0xffffffb0f3007836 */ /* 0x000fe20000000000 */
[----:B------:R-:W-:Y:S01]  /*17b70*/  LDGSTS.E [R249+-0x7fff4], desc[UR52][R218.64], !P1 ;  /* 0x8000c000daf97fae */ /* 0x000fe2000c921874 */
[----:B------:R-:W-:Y:S01]  /*17b80*/  ISETP.GE.U32.AND P1, PT, R2, 0x7fffff32, PT ;  /* 0x7fffff320200780c */ /* 0x000fe20003f26070 */
[----:B------:R-:W-:Y:S02]  /*17b90*/  VIADD R2, R10, 0xffffff93 ;  /* 0xffffff930a027836 */ /* 0x000fe40000000000 */
[----:B------:R-:W-:Y:S01]  /*17ba0*/  LDGSTS.E [R249+-0x7c000], desc[UR52][R112.64], !P0 ;  /* 0x8400000070f97fae */ /* 0x000fe2000c121874 */
[----:B------:R-:W3:Y:S01]  /*17bb0*/  LDC R243, c[0x0][0x230] ;  /* 0x00008c00fff37b82 */ /* 0x000ee20000000800 */
[----:B------:R-:W-:Y:S01]  /*17bc0*/  ISETP.GE.U32.AND P0, PT, R0, 0x7fffff31, PT ;  /* 0x7fffff310000780c */ /* 0x000fe20003f06070 */
[----:B------:R-:W-:Y:S01]  /*17bd0*/  VIADD R0, R11, 0xffffff92 ;  /* 0xffffff920b007836 */ /* 0x000fe20000000000 */
[----:B------:R-:W-:Y:S04]  /*17be0*/  LDGSTS.E [R249+-0x7bffc], desc[UR52][R84.64], !P3 ;  /* 0x8400400054f97fae */ /* 0x000fe8000d921874 */
[----:B------:R-:W-:Y:S01]  /*17bf0*/  LDGSTS.E [R249+-0x7bff8], desc[UR52][R86.64], !P4 ;  /* 0x8400800056f97fae */ /* 0x000fe2000e121874 */
[----:B------:R-:W3:Y:S01]  /*17c00*/  LDC R10, c[0x0][0x230] ;  /* 0x00008c00ff0a7b82 */ /* 0x000ee20000000800 */
[----:B------:R-:W-:Y:S01]  /*17c10*/  ISETP.GE.U32.AND P4, PT, R0, 0x7fffff13, PT ;  /* 0x7fffff130000780c */ /* 0x000fe20003f86070 */
[----:B--2---:R-:W-:Y:S01]  /*17c20*/  VIADD R0, R9, 0xffffff91 ;  /* 0xffffff9109007836 */ /* 0x004fe20000000000 */
[----:B------:R-:W2:Y:S05]  /*17c30*/  LDL.LU.64 R234, [R1+0x17c0] ;  /* 0x0017c00001ea7983 */ /* 0x000eaa0000300a00 */
[----:B------:R-:W3:Y:S01]  /*17c40*/  LDC R11, c[0x0][0x230] ;  /* 0x00008c00ff0b7b82 */ /* 0x000ee20000000800 */
[----:B------:R-:W-:Y:S01]  /*17c50*/  ISETP.GE.U32.AND P3, PT, R2, 0x7fffff14, PT ;  /* 0x7fffff140200780c */ /* 0x000fe20003f66070 */
[----:B------:R-:W-:Y:S06]  /*17c60*/  LDGSTS.E [R249+-0x7bff4], desc[UR52][R98.64], !P6 ;  /* 0x8400c00062f97fae */ /* 0x000fec000f121874 */
[----:B------:R-:W3:Y:S01]  /*17c70*/  LDC R242, c[0x0][0x230] ;  /* 0x00008c00fff27b82 */ /* 0x000ee20000000800 */
[----:B------:R-:W-:Y:S01]  /*17c80*/  ISETP.GE.U32.AND P6, PT, R0, 0x7fffff12, PT ;  /* 0x7fffff120000780c */ /* 0x000fe20003fc6070 */
[----:B-1----:R-:W-:Y:S01]  /*17c90*/  VIADD R2, R4, 0xffffffef ;  /* 0xffffffef04027836 */ /* 0x002fe20000000000 */
[----:B----4-:R-:W-:Y:S01]  /*17ca0*/  IADD3 R0, R8, -0x70, RZ ;  /* 0xffffff9008007810 */ /* 0x010fe20007ffe0ff */
[----:B------:R-:W-:Y:S04]  /*17cb0*/  LDGSTS.E [R249+-0x78000], desc[UR52][R88.64], !P5 ;  /* 0x8800000058f97fae */ /* 0x000fe8000e921874 */
[----:B------:R-:W1:Y:S01]  /*17cc0*/  LDC R9, c[0x0][0x230] ;  /* 0x00008c00ff097b82 */ /* 0x000e620000000800 */
[----:B------:R-:W-:Y:S01]  /*17cd0*/  ISETP.GE.U32.AND P5, PT, R0, 0x7fffff11, PT ;  /* 0x7fffff110000780c */ /* 0x000fe20003fa6070 */
[----:B------:R-:W-:Y:S01]  /*17ce0*/  VIADD R0, R252, 0xffffffed ;  /* 0xffffffedfc007836 */ /* 0x000fe20000000000 */
[----:B------:R-:W-:Y:S04]  /*17cf0*/  LDGSTS.E [R249+-0x77ffc], desc[UR52][R100.64], !P2 ;  /* 0x8800400064f97fae */ /* 0x000fe8000d121874 */
[----:B------:R-:W4:Y:S01]  /*17d00*/  LDL.LU.64 R218, [R1+0x17b8] ;  /* 0x0017b80001da7983 */ /* 0x000f220000300a00 */
[----:B------:R-:W1:Y:S01]  /*17d10*/  LDC R4, c[0x0][0x230] ;  /* 0x00008c00ff047b82 */ /* 0x000e620000000800 */
[----:B------:R-:W-:-:S02]  /*17d20*/  ISETP.GE.U32.AND P2, PT, R2, 0x7fffff70, PT ;  /* 0x7fffff700200780c */ /* 0x000fc40003f46070 */
[----:B------:R-:W-:Y:S01]  /*17d30*/  LDGSTS.E [R249+-0x77ff8], desc[UR52][R92.64], !P1 ;  /* 0x880080005cf97fae */ /* 0x000fe2000c921874 */
[----:B---3--:R-:W-:-:S03]  /*17d40*/  VIADD R2, R243, 0xffffffee ;  /* 0xffffffeef3027836 */ /* 0x008fc60000000000 */
[----:B------:R-:W-:Y:S01]  /*17d50*/  LDGSTS.E [R249+-0x77ff4], desc[UR52][R128.64], !P0 ;  /* 0x8800c00080f97fae */ /* 0x000fe2000c121874 */
[----:B------:R-:W3:Y:S01]  /*17d60*/  LDC R8, c[0x0][0x230] ;  /* 0x00008c00ff087b82 */ /* 0x000ee20000000800 */
[----:B------:R-:W-:Y:S01]  /*17d70*/  ISETP.GE.U32.AND P0, PT, R0, 0x7fffff6e, PT ;  /* 0x7fffff6e0000780c */ /* 0x000fe20003f06070 */
[----:B------:R-:W-:Y:S01]  /*17d80*/  VIADD R0, R10, 0xffffffec ;  /* 0xffffffec0a007836 */ /* 0x000fe20000000000 */
[----:B------:R-:W-:Y:S01]  /*17d90*/  ISETP.GE.U32.AND P1, PT, R2, 0x7fffff6f, PT ;  /* 0x7fffff6f0200780c */ /* 0x000fe20003f26070 */
[----:B------:R-:W-:Y:S04]  /*17da0*/  LDGSTS.E [R249+-0x74000], desc[UR52][R94.64], !P3 ;  /* 0x8c0000005ef97fae */ /* 0x000fe8000d921874 */
[----:B------:R-:W3:Y:S01]  /*17db0*/  LDC R243, c[0x0][0x230] ;  /* 0x00008c00fff37b82 */ /* 0x000ee20000000800 */
[----:B------:R-:W-:Y:S01]  /*17dc0*/  ISETP.GE.U32.AND P3, PT, R0, 0x7fffff6d, PT ;  /* 0x7fffff6d0000780c */ /* 0x000fe20003f66070 */
[----:B------:R-:W-:Y:S01]  /*17dd0*/  VIADD R2, R11, 0xffffffcf ;  /* 0xffffffcf0b027836 */ /* 0x000fe20000000000 */
[----:B------:R-:W-:Y:S05]  /*17de0*/  LDGSTS.E [R249+-0x73ffc], desc[UR52][R96.64], !P4 ;  /* 0x8c00400060f97fae */ /* 0x000fea000e121874 */
[----:B------:R-:W3:Y:S01]  /*17df0*/  LDC R252, c[0x0][0x230] ;  /* 0x00008c00fffc7b82 */ /* 0x000ee20000000800 */
[----:B------:R-:W-:Y:S01]  /*17e00*/  VIADD R0, R242, 0xffffffce ;  /* 0xffffffcef2007836 */ /* 0x000fe20000000000 */
[----:B------:R-:W-:Y:S01]  /*17e10*/  ISETP.GE.U32.AND P4, PT, R2, 0x7fffff50, PT ;  /* 0x7fffff500200780c */ /* 0x000fe20003f86070 */
[----:B------:R-:W-:Y:S05]  /*17e20*/  LDGSTS.E [R249+-0x73ff8], desc[UR52][R108.64], !P6 ;  /* 0x8c0080006cf97fae */ /* 0x000fea000f121874 */
[----:B------:R-:W3:Y:S01]  /*17e30*/  LDC R11, c[0x0][0x230] ;  /* 0x00008c00ff0b7b82 */ /* 0x000ee20000000800 */
[----:B------:R-:W-:Y:S01]  /*17e40*/  ISETP.GE.U32.AND P6, PT, R0, 0x7fffff4f, PT ;  /* 0x7fffff4f0000780c */ /* 0x000fe20003fc6070 */
[----:B-1----:R-:W-:Y:S01]  /*17e50*/  VIADD R2, R9, 0xffffffcd ;  /* 0xffffffcd09027836 */ /* 0x002fe20000000000 */
[----:B------:R-:W-:Y:S05]  /*17e60*/  LDGSTS.E [R249+-0x73ff4], desc[UR52][R102.64], !P5 ;  /* 0x8c00c00066f97fae */ /* 0x000fea000e921874 */
[----:B------:R-:W1:Y:S01]  /*17e70*/  LDC R242, c[0x0][0x230] ;  /* 0x00008c00fff27b82 */ /* 0x000e620000000800 */
[----:B------:R-:W-:Y:S01]  /*17e80*/  VIADD R0, R4, 0xffffffcc ;  /* 0xffffffcc04007836 */ /* 0x000fe20000000000 */
[----:B------:R-:W-:Y:S06]  /*17e90*/  LDGSTS.E [R248+-0x80000], desc[UR52][R238.64], !P2 ;  /* 0x80000000eef87fae */ /* 0x000fec000d121874 */
[----:B------:R-:W1:Y:S01]  /*17ea0*/  LDC R9, c[0x0][0x230] ;  /* 0x00008c00ff097b82 */ /* 0x000e620000000800 */
[----:B------:R-:W-:Y:S01]  /*17eb0*/  ISETP.GE.U32.AND P2, PT, R0, 0x7fffff4d, PT ;  /* 0x7fffff4d0000780c */ /* 0x000fe20003f46070 */
[----:B---3--:R-:W-:Y:S01]  /*17ec0*/  VIADD R0, R8, 0xffffffaf ;  /* 0xffffffaf08007836 */ /* 0x008fe20000000000 */
[----:B------:R-:W-:Y:S01]  /*17ed0*/  ISETP.GE.U32.AND P5, PT, R2, 0x7fffff4e, PT ;  /* 0x7fffff4e0200780c */ /* 0x000fe20003fa6070 */
[----:B------:R-:W-:Y:S04]  /*17ee0*/  LDGSTS.E [R248+-0x7fffc], desc[UR52][R236.64], !P1 ;  /* 0x80004000ecf87fae */ /* 0x000fe8000c921874 */
[----:B------:R-:W3:Y:S01]  /*17ef0*/  LDC R10, c[0x0][0x230] ;  /* 0x00008c00ff0a7b82 */ /* 0x000ee20000000800 */
[----:B------:R-:W-:Y:S01]  /*17f00*/  ISETP.GE.U32.AND P1, PT, R0, 0x7fffff30, PT ;  /* 0x7fffff300000780c */ /* 0x000fe20003f26070 */
[----:B------:R-:W-:Y:S01]  /*17f10*/  VIADD R2, R243, 0xffffffae ;  /* 0xffffffaef3027836 */ /* 0x000fe20000000000 */
[----:B------:R-:W-:Y:S01]  /*17f20*/  LDGSTS.E [R248+-0x7fff8], desc[UR52][R232.64], !P0 ;  /* 0x80008000e8f87fae */ /* 0x000fe2000c121874 */
[----:B------:R-:W-:-:S03]  /*17f30*/  VIADD R0, R252, 0xffffffad ;  /* 0xffffffadfc007836 */ /* 0x000fc60000000000 */
[----:B------:R-:W2:Y:S01]  /*17f40*/  LDL.64 R238, [R1+0x178] ;  /* 0x0001780001ee7983 */ /* 0x000ea20000100a00 */
[----:B------:R-:W3:Y:S01]  /*17f50*/  LDC R8, c[0x0][0x230] ;  /* 0x00008c00ff087b82 */ /* 0x000ee20000000800 */
[----:B------:R-:W-:Y:S02]  /*17f60*/  ISETP.GE.U32.AND P0, PT, R2, 0x7fffff2f, PT ;  /* 0x7fffff2f0200780c */ /* 0x000fe40003f06070 */
[----:B------:R-:W-:Y:S05]  /*17f70*/  LDGSTS.E [R248+-0x7fff4], desc[UR52][R230.64], !P3 ;  /* 0x8000c000e6f87fae */ /* 0x000fea000d921874 */
[----:B------:R-:W3:Y:S01]  /*17f80*/  LDC R4, c[0x0][0x230] ;  /* 0x00008c00ff047b82 */ /* 0x000ee20000000800 */
[----:B------:R-:W-:Y:S01]  /*17f90*/  ISETP.GE.U32.AND P3, PT, R0, 0x7fffff2e, PT ;  /* 0x7fffff2e0000780c */ /* 0x000fe20003f66070 */
[----:B-1----:R-:W-:Y:S01]  /*17fa0*/  VIADD R0, R242, 0xffffff8f ;  /* 0xffffff8ff2007836 */ /* 0x002fe20000000000 */
[----:B------:R-:W-:Y:S01]  /*17fb0*/  IADD3 R2, R11, -0x54, RZ ;  /* 0xffffffac0b027810 */ /* 0x000fe20007ffe0ff */
[----:B------:R-:W-:Y:S04]  /*17fc0*/  LDGSTS.E [R248+-0x7c000], desc[UR52][R106.64], !P4 ;  /* 0x840000006af87fae */ /* 0x000fe8000e121874 */
[----:B------:R-:W1:Y:S01]  /*17fd0*/  LDC R252, c[0x0][0x230] ;  /* 0x00008c00fffc7b82 */ /* 0x000e620000000800 */
[----:B------:R-:W-:Y:S01]  /*17fe0*/  LDGSTS.E [R248+-0x7bffc], desc[UR52][R120.64], !P6 ;  /* 0x8400400078f87fae */ /* 0x000fe2000f121874 */
[----:B------:R-:W-:-:S03]  /*17ff0*/  ISETP.GE.U32.AND P6, PT, R0, 0x7fffff10, PT ;  /* 0x7fffff100000780c */ /* 0x000fc60003fc6070 */
[----:B------:R-:W4:Y:S03]  /*18000*/  LDL.64 R230, [R1+0x278] ;  /* 0x0002780001e67983 */ /* 0x000f260000100a00 */
[----:B------:R-:W1:Y:S01]  /*18010*/  LDC R11, c[0x0][0x230] ;  /* 0x00008c00ff0b7b82 */ /* 0x000e620000000800 */
[----:B------:R-:W-:Y:S01]  /*18020*/  VIADD R0, R9, 0xffffff8e ;  /* 0xffffff8e09007836 */ /* 0x000fe20000000000 */
[----:B------:R-:W-:Y:S04]  /*18030*/  LDGSTS.E [R248+-0x7bff8], desc[UR52][R110.64], !P5 ;  /* 0x840080006ef87fae */ /* 0x000fe8000e921874 */
[----:B------:R-:W-:Y:S01]  /*18040*/  ISETP.GE.U32.AND P5, PT, R0, 0x7fffff0f, PT ;  /* 0x7fffff0f0000780c */ /* 0x000fe20003fa6070 */
[----:B---3--:R-:W-:Y:S01]  /*18050*/  VIADD R0, R10, 0xffffff8c ;  /* 0xffffff8c0a007836 */ /* 0x008fe20000000000 */
[----:B------:R-:W-:Y:S01]  /*18060*/  ISETP.GE.U32.AND P4, PT, R2, 0x7fffff2d, PT ;  /* 0x7fffff2d0200780c */ /* 0x000fe20003f86070 */
[----:B------:R-:W-:Y:S01]  /*18070*/  LDGSTS.E [R248+-0x7bff4], desc[UR52][R122.64], !P2 ;  /* 0x8400c0007af87fae */ /* 0x000fe2000d121874 */
[----:B------:R-:W-:Y:S01]  /*18080*/  VIADD R2, R8, 0xffffff8d ;  /* 0xffffff8d08027836 */ /* 0x000fe20000000000 */
[----:B------:R-:W3:Y:S02]  /*18090*/  LDC R243, c[0x0][0x230] ;  /* 0x00008c00fff37b82 */ /* 0x000ee40000000800 */
[----:B------:R-:W-:Y:S01]  /*180a0*/  LDGSTS.E [R248+-0x78000], desc[UR52][R114.64], !P1 ;  /* 0x8800000072f87fae */ /* 0x000fe2000c921874 */
[----:B------:R-:W-:Y:S01]  /*180b0*/  ISETP.GE.U32.AND P1, PT, R0, 0x7fffff0d, PT ;  /* 0x7fffff0d0000780c */ /* 0x000fe20003f26070 */
[----:B------:R-:W-:Y:S01]  /*180c0*/  VIADD R0, R4, 0xffffffea ;  /* 0xffffffea04007836 */ /* 0x000fe20000000000 */
[----:B------:R-:W-:Y:S01]  /*180d0*/  ISETP.GE.U32.AND P2, PT, R2, 0x7fffff0e, PT ;  /* 0x7fffff0e0200780c */ /* 0x000fe20003f46070 */
[----:B------:R-:W-:Y:S01]  /*180e0*/  LDGSTS.E [R248+-0x77ffc], desc[UR52][R148.64], !P0 ;  /* 0x8800400094f87fae */ /* 0x000fe2000c121874 */
[----:B-1----:R-:W-:Y:S01]  /*180f0*/  VIADD R2, R252, 0xffffffeb ;  /* 0xffffffebfc027836 */ /* 0x002fe20000000000 */
[----:B------:R-:W1:Y:S02]  /*18100*/  LDC R10, c[0x0][0x230] ;  /* 0x00008c00ff0a7b82 */ /* 0x000e640000000800 */
[----:B------:R-:W-:Y:S01]  /*18110*/  LDGSTS.E [R248+-0x77ff8], desc[UR52][R116.64], !P3 ;  /* 0x8800800074f87fae */ /* 0x000fe2000d921874 */
[----:B------:R-:W-:Y:S01]  /*18120*/  ISETP.GE.U32.AND P3, PT, R0, 0x7fffff6b, PT ;  /* 0x7fffff6b0000780c */ /* 0x000fe20003f66070 */
[----:B------:R-:W-:Y:S01]  /*18130*/  VIADD R0, R11, 0xffffffe9 ;  /* 0xffffffe90b007836 */ /* 0x000fe20000000000 */
[----:B------:R-:W-:Y:S01]  /*18140*/  ISETP.GE.U32.AND P0, PT, R2, 0x7fffff6c, PT ;  /* 0x7fffff6c0200780c */ /* 0x000fe20003f06070 */
[----:B------:R-:W-:Y:S02]  /*18150*/  LDGSTS.E [R248+-0x77ff4], desc[UR52][R118.64], !P4 ;  /* 0x8800c00076f87fae */ /* 0x000fe4000e121874 */
[----:B------:R-:W1:Y:S01]  /*18160*/  LDC R8, c[0x0][0x230] ;  /* 0x00008c00ff087b82 */ /* 0x000e620000000800 */
[----:B------:R-:W-:Y:S01]  /*18170*/  ISETP.GE.U32.AND P4, PT, R0, 0x7fffff6a, PT ;  /* 0x7fffff6a0000780c */ /* 0x000fe20003f86070 */
[----:B------:R-:W-:Y:S04]  /*18180*/  LDGSTS.E [R248+-0x74000], desc[UR52][R132.64], !P6 ;  /* 0x8c00000084f87fae */ /* 0x000fe8000f121874 */
[----:B------:R-:W-:Y:S02]  /*18190*/  LDGSTS.E [R248+-0x73ffc], desc[UR52][R124.64], !P5 ;  /* 0x8c0040007cf87fae */ /* 0x000fe4000e921874 */
[----:B------:R-:W1:Y:S02]  /*181a0*/  LDC R242, c[0x0][0x230] ;  /* 0x00008c00fff27b82 */ /* 0x000e640000000800 */
[----:B------:R-:W-:Y:S04]  /*181b0*/  LDGSTS.E [R248+-0x73ff8], desc[UR52][R134.64], !P2 ;  /* 0x8c00800086f87fae */ /* 0x000fe8000d121874 */
[----:B------:R-:W-:Y:S02]  /*181c0*/  LDGSTS.E [R248+-0x73ff4], desc[UR52][R130.64], !P1 ;  /* 0x8c00c00082f87fae */ /* 0x000fe4000c921874 */
[----:B------:R-:W1:Y:S02]  /*181d0*/  LDC R4, c[0x0][0x230] ;  /* 0x00008c00ff047b82 */ /* 0x000e640000000800 */
[----:B------:R-:W-:Y:S04]  /*181e0*/  LDGSTS.E [R247+-0x80000], desc[UR52][R228.64], !P0 ;  /* 0x80000000e4f77fae */ /* 0x000fe8000c121874 */
[----:B------:R-:W-:Y:S02]  /*181f0*/  LDGSTS.E [R247+-0x7fffc], desc[UR52][R226.64], !P3 ;  /* 0x80004000e2f77fae */ /* 0x000fe4000d921874 */
[----:B------:R-:W1:Y:S02]  /*18200*/  LDC R9, c[0x0][0x230] ;  /* 0x00008c00ff097b82 */ /* 0x000e640000000800 */
[----:B------:R-:W-:Y:S04]  /*18210*/  LDGSTS.E [R247+-0x7fff8], desc[UR52][R224.64], !P4 ;  /* 0x80008000e0f77fae */ /* 0x000fe8000e121874 */
[----:B------:R-:W2:Y:S02]  /*18220*/  LDL.64 R228, [R1+0x238] ;  /* 0x0002380001e47983 */ /* 0x000ea40000100a00 */
[----:B------:R-:W1:Y:S02]  /*18230*/  LDC R252, c[0x0][0x230] ;  /* 0x00008c00fffc7b82 */ /* 0x000e640000000800 */
[----:B------:R-:W2:Y:S04]  /*18240*/  LDL.64 R226, [R1+0x1f8] ;  /* 0x0001f80001e27983 */ /* 0x000ea80000100a00 */
[----:B------:R-:W2:Y:S04]  /*18250*/  LDL.64 R224, [R1+0x1b8] ;  /* 0x0001b80001e07983 */ /* 0x000ea80000100a00 */
[----:B------:R-:W2:Y:S01]  /*18260*/  LDL.64 R236, [R1+0x138] ;  /* 0x0001380001ec7983 */ /* 0x000ea20000100a00 */
[----:B---3--:R-:W-:Y:S01]  /*18270*/  VIADD R0, R243, 0xffffffcb ;  /* 0xffffffcbf3007836 */ /* 0x008fe20000000000 */
[----:B------:R-:W3:Y:S04]  /*18280*/  LDC R11, c[0x0][0x230] ;  /* 0x00008c00ff0b7b82 */ /* 0x000ee80000000800 */
[----:B------:R-:W-:Y:S01]  /*18290*/  ISETP.GE.U32.AND P5, PT, R0, 0x7fffff4c, PT ;  /* 0x7fffff4c0000780c */ /* 0x000fe20003fa6070 */
[----:B-1----:R-:W-:-:S03]  /*182a0*/  VIADD R0, R10, 0xffffffc9 ;  /* 0xffffffc90a007836 */ /* 0x002fc60000000000 */
[----:B------:R-:W1:Y:S02]  /*182b0*/  LDC R243, c[0x0][0x230] ;  /* 0x00008c00fff37b82 */ /* 0x000e640000000800 */
[----:B------:R-:W-:Y:S02]  /*182c0*/  ISETP.GE.U32.AND P1, PT, R0, 0x7fffff4a, PT ;  /* 0x7fffff4a0000780c */ /* 0x000fe40003f26070 */
[----:B------:R-:W-:Y:S01]  /*182d0*/  IADD3 R0, R8, -0x38, RZ ;  /* 0xffffffc808007810 */ /* 0x000fe20007ffe0ff */
[----:B------:R-:W-:-:S03]  /*182e0*/  VIADD R2, R242, 0xffffffe8 ;  /* 0xffffffe8f2027836 */ /* 0x000fc60000000000 */
[----:B------:R-:W3:Y:S02]  /*182f0*/  LDC R8, c[0x0][0x230] ;  /* 0x00008c00ff087b82 */ /* 0x000ee40000000800 */
[----:B------:R-:W-:Y:S02]  /*18300*/  ISETP.GE.U32.AND P6, PT, R2, 0x7fffff69, PT ;  /* 0x7fffff690200780c */ /* 0x000fe40003fc6070 */
[----:B------:R-:W-:Y:S01]  /*18310*/  ISETP.GE.U32.AND P0, PT, R0, 0x7fffff49, PT ;  /* 0x7fffff490000780c */ /* 0x000fe20003f06070 */
[----:B------:R-:W-:Y:S02]  /*18320*/  VIADD R0, R4, 0xffffffaa ;  /* 0xffffffaa04007836 */ /* 0x000fe40000000000 */
[----:B------:R-:W-:Y:S01]  /*18330*/  VIADD R2, R9, 0xffffffca ;  /* 0xffffffca09027836 */ /* 0x000fe20000000000 */
[----:B------:R-:W3:Y:S02]  /*18340*/  LDC R242, c[0x0][0x230] ;  /* 0x00008c00fff27b82 */ /* 0x000ee40000000800 */
[----:B------:R-:W-:-:S02]  /*18350*/  ISETP.GE.U32.AND P4, PT, R0, 0x7fffff2b, PT ;  /* 0x7fffff2b0000780c */ /* 0x000fc40003f86070 */
[----:B------:R-:W-:-:S03]  /*18360*/  ISETP.GE.U32.AND P2, PT, R2, 0x7fffff4b, PT ;  /* 0x7fffff4b0200780c */ /* 0x000fc60003f46070 */
[----:B------:R-:W-:Y:S01]  /*18370*/  LDGSTS.E [R247+-0x7fff4], desc[UR52][R222.64], !P6 ;  /* 0x8000c000def77fae */ /* 0x000fe2000f121874 */
[----:B-1----:R-:W-:Y:S01]  /*18380*/  VIADD R0, R243, 0xffffffa8 ;  /* 0xffffffa8f3007836 */ /* 0x002fe20000000000 */
[----:B------:R-:W1:Y:S02]  /*18390*/  LDC R9, c[0x0][0x230] ;  /* 0x00008c00ff097b82 */ /* 0x000e640000000800 */
[----:B------:R-:W-:Y:S02]  /*183a0*/  LDGSTS.E [R247+-0x7c000], desc[UR52][R136.64], !P5 ;  /* 0x8400000088f77fae */ /* 0x000fe4000e921874 */
[----:B------:R-:W-:Y:S01]  /*183b0*/  ISETP.GE.U32.AND P5, PT, R0, 0x7fffff29, PT ;  /* 0x7fffff290000780c */ /* 0x000fe20003fa6070 */
[----:B---3--:R-:W-:-:S03]  /*183c0*/  VIADD R0, R8, 0xffffff8b ;  /* 0xffffff8b08007836 */ /* 0x008fc60000000000 */
[----:B------:R-:W3:Y:S01]  /*183d0*/  LDC R10, c[0x0][0x230] ;  /* 0x00008c00ff0a7b82 */ /* 0x000ee20000000800 */
[----:B------:R-:W-:Y:S01]  /*183e0*/  VIADD R2, R252, 0xffffffab ;  /* 0xffffffabfc027836 */ /* 0x000fe20000000000 */
[----:B------:R-:W-:Y:S06]  /*183f0*/  LDGSTS.E [R247+-0x7bffc], desc[UR52][R144.64], !P2 ;  /* 0x8400400090f77fae */ /* 0x000fec000d121874 */
[----:B------:R-:W3:Y:S01]  /*18400*/  LDC R8, c[0x0][0x230] ;  /* 0x00008c00ff087b82 */ /* 0x000ee20000000800 */
[----:B------:R-:W-:Y:S01]  /*18410*/  ISETP.GE.U32.AND P3, PT, R2, 0x7fffff2c, PT ;  /* 0x7fffff2c0200780c */ /* 0x000fe20003f66070 */
[----:B------:R-:W-:Y:S01]  /*18420*/  LDGSTS.E [R247+-0x7bff8], desc[UR52][R138.64], !P1 ;  /* 0x840080008af77fae */ /* 0x000fe2000c921874 */
[----:B------:R-:W-:Y:S01]  /*18430*/  ISETP.GE.U32.AND P2, PT, R0, 0x7fffff0c, PT ;  /* 0x7fffff0c0000780c */ /* 0x000fe20003f46070 */
[----:B------:R-:W-:-:S02]  /*18440*/  VIADD R0, R11, 0xffffff89 ;  /* 0xffffff890b007836 */ /* 0x000fc40000000000 */
[----:B------:R-:W-:Y:S02]  /*18450*/  LDGSTS.E [R247+-0x7bff4], desc[UR52][R166.64], !P0 ;  /* 0x8400c000a6f77fae */ /* 0x000fe4000c121874 */
[----:B------:R-:W3:Y:S01]  /*18460*/  LDC R243, c[0x0][0x230] ;  /* 0x00008c00fff37b82 */ /* 0x000ee20000000800 */
[----:B------:R-:W-:Y:S01]  /*18470*/  ISETP.GE.U32.AND P0, PT, R0, 0x7fffff0a, PT ;  /* 0x7fffff0a0000780c */ /* 0x000fe20003f06070 */
[----:B------:R-:W-:Y:S02]  /*18480*/  VIADD R2, R242, 0xffffffa9 ;  /* 0xffffffa9f2027836 */ /* 0x000fe40000000000 */
[----:B-1----:R-:W-:Y:S02]  /*18490*/  VIADD R0, R9, 0xffffff88 ;  /* 0xffffff8809007836 */ /* 0x002fe40000000000 */
[----:B------:R-:W-:Y:S02]  /*184a0*/  LDGSTS.E [R247+-0x78000], desc[UR52][R140.64], !P3 ;  /* 0x880000008cf77fae */ /* 0x000fe4000d921874 */
[----:B------:R-:W1:Y:S01]  /*184b0*/  LDC R252, c[0x0][0x230] ;  /* 0x00008c00fffc7b82 */ /* 0x000e620000000800 */
[----:B------:R-:W-:-:S02]  /*184c0*/  ISETP.GE.U32.AND P6, PT, R2, 0x7fffff2a, PT ;  /* 0x7fffff2a0200780c */ /* 0x000fc40003fc6070 */
[----:B------:R-:W-:-:S05]  /*184d0*/  ISETP.GE.U32.AND P3, PT, R0, 0x7fffff09, PT ;  /* 0x7fffff090000780c */ /* 0x000fca0003f66070 */
[----:B------:R-:W1:Y:S01]  /*184e0*/  LDC R11, c[0x0][0x230] ;  /* 0x00008c00ff0b7b82 */ /* 0x000e620000000800 */
[----:B---3--:R-:W-:Y:S01]  /*184f0*/  VIADD R0, R8, 0xffffffe6 ;  /* 0xffffffe608007836 */ /* 0x008fe20000000000 */
[----:B------:R-:W-:Y:S01]  /*18500*/  LDGSTS.E [R247+-0x77ffc], desc[UR52][R142.64], !P4 ;  /* 0x880040008ef77fae */ /* 0x000fe2000e121874 */
[----:B------:R-:W-:-:S03]  /*18510*/  VIADD R2, R10, 0xffffff8a ;  /* 0xffffff8a0a027836 */ /* 0x000fc60000000000 */
[----:B------:R-:W-:Y:S02]  /*18520*/  LDGSTS.E [R247+-0x77ff8], desc[UR52][R154.64], !P6 ;  /* 0x880080009af77fae */ /* 0x000fe4000f121874 */
[----:B------:R-:W3:Y:S01]  /*18530*/  LDC R8, c[0x0][0x230] ;  /* 0x00008c00ff087b82 */ /* 0x000ee20000000800 */
[----:B------:R-:W-:Y:S01]  /*18540*/  ISETP.GE.U32.AND P1, PT, R2, 0x7fffff0b, PT ;  /* 0x7fffff0b0200780c */ /* 0x000fe20003f26070 */
[----:B------:R-:W-:Y:S06]  /*18550*/  LDGSTS.E [R247+-0x77ff4], desc[UR52][R146.64], !P5 ;  /* 0x8800c00092f77fae */ /* 0x000fec000e921874 */
[----:B------:R-:W3:Y:S01]  /*18560*/  LDC R242, c[0x0][0x230] ;  /* 0x00008c00fff27b82 */ /* 0x000ee20000000800 */
[----:B------:R-:W-:Y:S01]  /*18570*/  ISETP.GE.U32.AND P6, PT, R0, 0x7fffff67, PT ;  /* 0x7fffff670000780c */ /* 0x000fe20003fc6070 */
[----:B------:R-:W-:Y:S01]  /*18580*/  LDGSTS.E [R247+-0x74000], desc[UR52][R156.64], !P2 ;  /* 0x8c0000009cf77fae */ /* 0x000fe2000d121874 */
[----:B------:R-:W-:-:S05]  /*18590*/  IADD3 R0, R243, -0x1c, RZ ;  /* 0xffffffe4f3007810 */ /* 0x000fca0007ffe0ff */
[----:B------:R-:W4:Y:S01]  /*185a0*/  LDC R4, c[0x0][0x230] ;  /* 0x00008c00ff047b82 */ /* 0x000f220000000800 */
[----:B------:R-:W-:Y:S01]  /*185b0*/  ISETP.GE.U32.AND P2, PT, R0, 0x7fffff65, PT ;  /* 0x7fffff650000780c */ /* 0x000fe20003f46070 */
[----:B-1----:R-:W-:Y:S01]  /*185c0*/  VIADD R2, R252, 0xffffffe7 ;  /* 0xffffffe7fc027836 */ /* 0x002fe20000000000 */
[----:B------:R-:W-:Y:S01]  /*185d0*/  LDGSTS.E [R247+-0x73ffc], desc[UR52][R150.64], !P1 ;  /* 0x8c00400096f77fae */ /* 0x000fe2000c921874 */
[----:B------:R-:W-:-:S03]  /*185e0*/  VIADD R0, R11, 0xffffffc6 ;  /* 0xffffffc60b007836 */ /* 0x000fc60000000000 */
[----:B------:R-:W-:Y:S01]  /*185f0*/  LDGSTS.E [R247+-0x73ff8], desc[UR52][R178.64], !P0 ;  /* 0x8c008000b2f77fae */ /* 0x000fe2000c121874 */
[----:B------:R-:W1:Y:S01]  /*18600*/  LDC R10, c[0x0][0x230] ;  /* 0x00008c00ff0a7b82 */ /* 0x000e620000000800 */
[----:B------:R-:W-:Y:S01]  /*18610*/  ISETP.GE.U32.AND P0, PT, R0, 0x7fffff47, PT ;  /* 0x7fffff470000780c */ /* 0x000fe20003f06070 */
[----:B---3--:R-:W-:-:S06]  /*18620*/  VIADD R0, R8, 0xffffffc5 ;  /* 0xffffffc508007836 */ /* 0x008fcc0000000000 */
[----:B------:R-:W3:Y:S01]  /*18630*/  LDC R252, c[0x0][0x230] ;  /* 0x00008c00fffc7b82 */ /* 0x000ee20000000800 */
[----:B------:R-:W-:-:S07]  /*18640*/  ISETP.GE.U32.AND P4, PT, R2, 0x7fffff68, PT ;  /* 0x7fffff680200780c */ /* 0x000fce0003f86070 */
[----:B------:R-:W3:Y:S01]  /*18650*/  LDC R9, c[0x0][0x230] ;  /* 0x00008c00ff097b82 */ /* 0x000ee20000000800 */
[----:B------:R-:W-:Y:S01]  /*18660*/  VIADD R2, R242, 0xffffffe5 ;  /* 0xffffffe5f2027836 */ /* 0x000fe20000000000 */
[----:B------:R-:W-:Y:S06]  /*18670*/  LDGSTS.E [R247+-0x73ff4], desc[UR52][R152.64], !P3 ;  /* 0x8c00c00098f77fae */ /* 0x000fec000d921874 */
[----:B------:R-:W3:Y:S01]  /*18680*/  LDC R8, c[0x0][0x230] ;  /* 0x00008c00ff087b82 */ /* 0x000ee20000000800 */
[----:B------:R-:W-:Y:S02]  /*18690*/  ISETP.GE.U32.AND P5, PT, R2, 0x7fffff66, PT ;  /* 0x7fffff660200780c */ /* 0x000fe40003fa6070 */
[----:B------:R-:W-:Y:S01]  /*186a0*/  ISETP.GE.U32.AND P3, PT, R0, 0x7fffff46, PT ;  /* 0x7fffff460000780c */ /* 0x000fe20003f66070 */
[----:B----4-:R-:W-:Y:S01]  /*186b0*/  VIADD R0, R4, 0xffffffa7 ;  /* 0xffffffa704007836 */ /* 0x010fe20000000000 */
[----:B------:R-:W-:Y:S03]  /*186c0*/  LDGSTS.E [R246+-0x80000], desc[UR52][R220.64], !P4 ;  /* 0x80000000dcf67fae */ /* 0x000fe6000e121874 */
[----:B------:R-:W4:Y:S01]  /*186d0*/  LDC R243, c[0x0][0x230] ;  /* 0x00008c00fff37b82 */ /* 0x000f220000000800 */
[----:B-1----:R-:W-:Y:S01]  /*186e0*/  VIADD R2, R10, 0xffffffc7 ;  /* 0xffffffc70a027836 */ /* 0x002fe20000000000 */
[----:B------:R-:W-:Y:S01]  /*186f0*/  LDGSTS.E [R246+-0x7fffc], desc[UR52][R216.64], !P6 ;  /* 0x80004000d8f67fae */ /* 0x000fe2000f121874 */
[----:B------:R-:W-:Y:S01]  /*18700*/  ISETP.GE.U32.AND P6, PT, R0, 0x7fffff28, PT ;  /* 0x7fffff280000780c */ /* 0x000fe20003fc6070 */
[----:B---3--:R-:W-:-:S04]  /*18710*/  VIADD R0, R252, 0xffffffa5 ;  /* 0xffffffa5fc007836 */ /* 0x008fc80000000000 */
[----:B------:R-:W1:Y:S01]  /*18720*/  LDC R242, c[0x0][0x230] ;  /* 0x00008c00fff27b82 */ /* 0x000e620000000800 */
[----:B------:R-:W-:Y:S01]  /*18730*/  ISETP.GE.U32.AND P1, PT, R2, 0x7fffff48, PT ;  /* 0x7fffff480200780c */ /* 0x000fe20003f26070 */
[----:B------:R-:W-:Y:S01]  /*18740*/  VIADD R2, R9, 0xffffffc4 ;  /* 0xffffffc409027836 */ /* 0x000fe20000000000 */
[----:B------:R-:W-:Y:S04]  /*18750*/  LDGSTS.E [R246+-0x7fff8], desc[UR52][R214.64], !P5 ;  /* 0x80008000d6f67fae */ /* 0x000fe8000e921874 */
[----:B------:R-:W-:Y:S01]  /*18760*/  LDGSTS.E [R246+-0x7fff4], desc[UR52][R212.64], !P2 ;  /* 0x8000c000d4f67fae */ /* 0x000fe2000d121874 */
[----:B------:R-:W3:Y:S01]  /*18770*/  LDC R10, c[0x0][0x230] ;  /* 0x00008c00ff0a7b82 */ /* 0x000ee20000000800 */
[----:B------:R-:W-:Y:S01]  /*18780*/  ISETP.GE.U32.AND P2, PT, R0, 0x7fffff26, PT ;  /* 0x7fffff260000780c */ /* 0x000fe20003f46070 */
[----:B------:R-:W-:-:S06]  /*18790*/  VIADD R0, R8, 0xffffffa4 ;  /* 0xffffffa408007836 */ /* 0x000fcc0000000000 */
[----:B------:R-:W2:Y:S08]  /*187a0*/  LDC R11, c[0x0][0x230] ;  /* 0x00008c00ff0b7b82 */ /* 0x000eb00000000800 */
[----:B------:R-:W2:Y:S01]  /*187b0*/  LDC R9, c[0x0][0x230] ;  /* 0x00008c00ff097b82 */ /* 0x000ea20000000800 */
[----:B------:R-:W-:Y:S01]  /*187c0*/  ISETP.GE.U32.AND P4, PT, R2, 0x7fffff45, PT ;  /* 0x7fffff450200780c */ /* 0x000fe20003f86070 */
[----:B------:R-:W-:Y:S06]  /*187d0*/  LDGSTS.E [R246+-0x7c000], desc[UR52][R158.64], !P1 ;  /* 0x840000009ef67fae */ /* 0x000fec000c921874 */
[----:B------:R-:W2:Y:S01]  /*187e0*/  LDC R8, c[0x0][0x230] ;  /* 0x00008c00ff087b82 */ /* 0x000ea20000000800 */
[----:B----4-:R-:W-:Y:S01]  /*187f0*/  VIADD R2, R243, 0xffffffa6 ;  /* 0xffffffa6f3027836 */ /* 0x010fe20000000000 */
[----:B------:R-:W-:Y:S01]  /*18800*/  ISETP.GE.U32.AND P1, PT, R0, 0x7fffff25, PT ;  /* 0x7fffff250000780c */ /* 0x000fe20003f26070 */
[----:B-1----:R-:W-:Y:S01]  /*18810*/  VIADD R0, R242, 0xffffff86 ;  /* 0xffffff86f2007836 */ /* 0x002fe20000000000 */
[----:B------:R-:W-:Y:S04]  /*18820*/  LDGSTS.E [R246+-0x7bffc], desc[UR52][R206.64], !P0 ;  /* 0x84004000cef67fae */ /* 0x000fe8000c121874 */
[----:B------:R-:W1:Y:S01]  /*18830*/  LDC R4, c[0x0][0x230] ;  /* 0x00008c00ff047b82 */ /* 0x000e620000000800 */
[----:B------:R-:W-:Y:S01]  /*18840*/  ISETP.GE.U32.AND P5, PT, R2, 0x7fffff27, PT ;  /* 0x7fffff270200780c */ /* 0x000fe20003fa6070 */
[----:B---3--:R-:W-:Y:S01]  /*18850*/  VIADD R2, R10, 0xffffff87 ;  /* 0xffffff870a027836 */ /* 0x008fe20000000000 */
[----:B------:R-:W-:Y:S05]  /*18860*/  LDGSTS.E [R246+-0x7bff8], desc[UR52][R160.64], !P3 ;  /* 0x84008000a0f67fae */ /* 0x000fea000d921874 */
[----:B------:R-:W3:Y:S01]  /*18870*/  LDC R252, c[0x0][0x230] ;  /* 0x00008c00fffc7b82 */ /* 0x000ee20000000800 */
[----:B------:R-:W-:Y:S01]  /*18880*/  ISETP.GE.U32.AND P3, PT, R0, 0x7fffff07, PT ;  /* 0x7fffff070000780c */ /* 0x000fe20003f66070 */
[----:B------:R-:W-:Y:S01]  /*18890*/  LDGSTS.E [R246+-0x7bff4], desc[UR52][R162.64], !P4 ;  /* 0x8400c000a2f67fae */ /* 0x000fe2000e121874 */
[----:B------:R-:W-:-:S05]  /*188a0*/  ISETP.GE.U32.AND P0, PT, R2, 0x7fffff08, PT ;  /* 0x7fffff080200780c */ /* 0x000fca0003f06070 */
[----:B------:R-:W4:Y:S01]  /*188b0*/  LDC R242, c[0x0][0x230] ;  /* 0x00008c00fff27b82 */ /* 0x000f220000000800 */
[----:B--2---:R-:W-:Y:S01]  /*188c0*/  IADD3 R0, R11, -0x7c, RZ ;  /* 0xffffff840b007810 */ /* 0x004fe20007ffe0ff */
[----:B------:R-:W-:Y:S01]  /*188d0*/  VIADD R2, R9, 0xffffff85 ;  /* 0xffffff8509027836 */ /* 0x000fe20000000000 */
[----:B------:R-:W-:Y:S05]  /*188e0*/  LDGSTS.E [R246+-0x78000], desc[UR52][R174.64], !P6 ;  /* 0x88000000aef67fae */ /* 0x000fea000f121874 */
[----:B------:R-:W2:Y:S01]  /*188f0*/  LDC R10, c[0x0][0x230] ;  /* 0x00008c00ff0a7b82 */ /* 0x000ea20000000800 */
[----:B------:R-:W-:Y:S01]  /*18900*/  ISETP.GE.U32.AND P6, PT, R0, 0x7fffff05, PT ;  /* 0x7fffff050000780c */ /* 0x000fe20003fc6070 */
[----:B------:R-:W-:Y:S01]  /*18910*/  VIADD R0, R8, 0xffffffe3 ;  /* 0xffffffe308007836 */ /* 0x000fe20000000000 */
[----:B------:R-:W-:Y:S05]  /*18920*/  LDGSTS.E [R246+-0x77ffc], desc[UR52][R164.64], !P5 ;  /* 0x88004000a4f67fae */ /* 0x000fea000e921874 */
[----:B------:R-:W2:Y:S01]  /*18930*/  LDC R9, c[0x0][0x230] ;  /* 0x00008c00ff097b82 */ /* 0x000ea20000000800 */
[----:B------:R-:W-:-:S07]  /*18940*/  ISETP.GE.U32.AND P5, PT, R0, 0x7fffff64, PT ;  /* 0x7fffff640000780c */ /* 0x000fce0003fa6070 */
[----:B------:R-:W2:Y:S01]  /*18950*/  LDC R8, c[0x0][0x230] ;  /* 0x00008c00ff087b82 */ /* 0x000ea20000000800 */
[----:B-1----:R-:W-:-:S07]  /*18960*/  VIADD R0, R4, 0xffffffe1 ;  /* 0xffffffe104007836 */ /* 0x002fce0000000000 */
[----:B------:R-:W1:Y:S01]  /*18970*/  LDC R243, c[0x0][0x230] ;  /* 0x00008c00fff37b82 */ /* 0x000e620000000800 */
[----:B------:R-:W-:Y:S01]  /*18980*/  ISETP.GE.U32.AND P4, PT, R2, 0x7fffff06, PT ;  /* 0x7fffff060200780c */ /* 0x000fe20003f86070 */
[----:B------:R-:W-:Y:S01]  /*18990*/  LDGSTS.E [R246+-0x77ff8], desc[UR52][R176.64], !P2 ;  /* 0x88008000b0f67fae */ /* 0x000fe2000d121874 */
[----:B---3--:R-:W-:-:S03]  /*189a0*/  VIADD R2, R252, 0xffffffe2 ;  /* 0xffffffe2fc027836 */ /* 0x008fc60000000000 */
[----:B------:R-:W-:Y:S02]  /*189b0*/  LDGSTS.E [R246+-0x77ff4], desc[UR52][R168.64], !P1 ;  /* 0x8800c000a8f67fae */ /* 0x000fe4000c921874 */
[----:B------:R-:W3:Y:S01]  /*189c0*/  LDC R4, c[0x0][0x230] ;  /* 0x00008c00ff047b82 */ /* 0x000ee20000000800 */
[----:B------:R-:W-:Y:S01]  /*189d0*/  ISETP.GE.U32.AND P1, PT, R0, 0x7fffff62, PT ;  /* 0x7fffff620000780c */ /* 0x000fe20003f26070 */
[----:B----4-:R-:W-:Y:S01]  /*189e0*/  VIADD R0, R242, 0xffffffc3 ;  /* 0xffffffc3f2007836 */ /* 0x010fe20000000000 */
[----:B------:R-:W-:Y:S01]  /*189f0*/  ISETP.GE.U32.AND P2, PT, R2, 0x7fffff63, PT ;  /* 0x7fffff630200780c */ /* 0x000fe20003f46070 */
[----:B------:R-:W-:Y:S04]  /*18a00*/  LDGSTS.E [R246+-0x74000], desc[UR52][R188.64], !P0 ;  /* 0x8c000000bcf67fae */ /* 0x000fe8000c121874 */
[----:B------:R-:W4:Y:S01]  /*18a10*/  LDC R11, c[0x0][0x230] ;  /* 0x00008c00ff0b7b82 */ /* 0x000f220000000800 */
[----:B--2---:R-:W-:Y:S01]  /*18a20*/  VIADD R2, R10, 0xffffffe0 ;  /* 0xffffffe00a027836 */ /* 0x004fe20000000000 */
[----:B------:R-:W-:Y:S01]  /*18a30*/  LDGSTS.E [R246+-0x73ffc], desc[UR52][R170.64], !P3 ;  /* 0x8c004000aaf67fae */ /* 0x000fe2000d921874 */
[----:B------:R-:W-:Y:S01]  /*18a40*/  ISETP.GE.U32.AND P3, PT, R0, 0x7fffff44, PT ;  /* 0x7fffff440000780c */ /* 0x000fe20003f66070 */
[----:B------:R-:W-:-:S04]  /*18a50*/  VIADD R0, R9, 0xffffffc2 ;  /* 0xffffffc209007836 */ /* 0x000fc80000000000 */
[----:B------:R-:W2:Y:S01]  /*18a60*/  LDC R252, c[0x0][0x230] ;  /* 0x00008c00fffc7b82 */ /* 0x000ea20000000800 */
[----:B------:R-:W-:Y:S01]  /*18a70*/  ISETP.GE.U32.AND P0, PT, R2, 0x7fffff61, PT ;  /* 0x7fffff610200780c */ /* 0x000fe20003f06070 */
[----:B------:R-:W-:Y:S01]  /*18a80*/  LDGSTS.E [R246+-0x73ff8], desc[UR52][R172.64], !P4 ;  /* 0x8c008000acf67fae */ /* 0x000fe2000e121874 */
[----:B------:R-:W-:-:S05]  /*18a90*/  VIADD R2, R8, 0xffffffc1 ;  /* 0xffffffc108027836 */ /* 0x000fca0000000000 */
[----:B------:R-:W2:Y:S01]  /*18aa0*/  LDC R10, c[0x0][0x230] ;  /* 0x00008c00ff0a7b82 */ /* 0x000ea20000000800 */
[----:B------:R-:W-:Y:S01]  /*18ab0*/  ISETP.GE.U32.AND P4, PT, R0, 0x7fffff43, PT ;  /* 0x7fffff430000780c */ /* 0x000fe20003f86070 */
[----:B-1----:R-:W-:Y:S01]  /*18ac0*/  VIADD R0, R243, 0xffffffc0 ;  /* 0xffffffc0f3007836 */ /* 0x002fe20000000000 */
[----:B------:R-:W-:Y:S04]  /*18ad0*/  LDGSTS.E [R246+-0x73ff4], desc[UR52][R186.64], !P6 ;  /* 0x8c00c000baf67fae */ /* 0x000fe8000f121874 */
[----:B------:R-:W-:Y:S01]  /*18ae0*/  LDGSTS.E [R245+-0x80000], desc[UR52][R210.64], !P5 ;  /* 0x80000000d2f57fae */ /* 0x000fe2000e921874 */
[----:B------:R-:W1:Y:S01]  /*18af0*/  LDC R242, c[0x0][0x230] ;  /* 0x00008c00fff27b82 */ /* 0x000e620000000800 */
[----:B------:R-:W-:-:S07]  /*18b00*/  ISETP.GE.U32.AND P5, PT, R0, 0x7fffff41, PT ;  /* 0x7fffff410000780c */ /* 0x000fce0003fa6070 */
[----:B------:R-:W1:Y:S01]  /*18b10*/  LDC R8, c[0x0][0x230] ;  /* 0x00008c00ff087b82 */ /* 0x000e620000000800 */
[----:B---3--:R-:W-:Y:S01]  /*18b20*/  VIADD R0, R4, 0xffffffa2 ;  /* 0xffffffa204007836 */ /* 0x008fe20000000000 */
[----:B------:R-:W-:Y:S04]  /*18b30*/  LDGSTS.E [R245+-0x7fffc], desc[UR52][R208.64], !P2 ;  /* 0x80004000d0f57fae */ /* 0x000fe8000d121874 */
[----:B------:R-:W-:Y:S02]  /*18b40*/  LDGSTS.E [R245+-0x7fff8], desc[UR52][R180.64], !P1 ;  /* 0x80008000b4f57fae */ /* 0x000fe4000c921874 */
[----:B------:R-:W3:Y:S01]  /*18b50*/  LDC R9, c[0x0][0x230] ;  /* 0x00008c00ff097b82 */ /* 0x000ee20000000800 */
[----:B------:R-:W-:Y:S01]  /*18b60*/  ISETP.GE.U32.AND P1, PT, R0, 0x7fffff23, PT ;  /* 0x7fffff230000780c */ /* 0x000fe20003f26070 */
[----:B------:R-:W-:Y:S06]  /*18b70*/  LDGSTS.E [R245+-0x7fff4], desc[UR52][R192.64], !P0 ;  /* 0x8000c000c0f57fae */ /* 0x000fec000c121874 */
[----:B------:R-:W3:Y:S01]  /*18b80*/  LDC R243, c[0x0][0x230] ;  /* 0x00008c00fff37b82 */ /* 0x000ee20000000800 */
[----:B----4-:R-:W-:Y:S01]  /*18b90*/  IADD3 R0, R11, -0x60, RZ ;  /* 0xffffffa00b007810 */ /* 0x010fe20007ffe0ff */
[----:B------:R-:W-:Y:S01]  /*18ba0*/  LDGSTS.E [R245+-0x7c000], desc[UR52][R182.64], !P3 ;  /* 0x84000000b6f57fae */ /* 0x000fe2000d921874 */
[----:B------:R-:W-:Y:S01]  /*18bb0*/  ISETP.GE.U32.AND P6, PT, R2, 0x7fffff42, PT ;  /* 0x7fffff420200780c */ /* 0x000fe20003fc6070 */
[----:B--2---:R-:W-:Y:S01]  /*18bc0*/  VIADD R2, R252, 0xffffffa3 ;  /* 0xffffffa3fc027836 */ /* 0x004fe20000000000 */
[----:B------:R-:W-:Y:S01]  /*18bd0*/  ISETP.GE.U32.AND P3, PT, R0, 0x7fffff21, PT ;  /* 0x7fffff210000780c */ /* 0x000fe20003f66070 */
[----:B------:R-:W-:Y:S01]  /*18be0*/  VIADD R0, R10, 0xffffff83 ;  /* 0xffffff830a007836 */ /* 0x000fe20000000000 */
[----:B------:R-:W-:Y:S01]  /*18bf0*/  LDGSTS.E [R245+-0x7bffc], desc[UR52][R184.64], !P4 ;  /* 0x84004000b8f57fae */ /* 0x000fe2000e121874 */
[----:B------:R-:W2:Y:S01]  /*18c00*/  LDC R11, c[0x0][0x230] ;  /* 0x00008c00ff0b7b82 */ /* 0x000ea20000000800 */
[----:B------:R-:W-:Y:S01]  /*18c10*/  ISETP.GE.U32.AND P2, PT, R2, 0x7fffff24, PT ;  /* 0x7fffff240200780c */ /* 0x000fe20003f46070 */
[----:B-1----:R-:W-:Y:S01]  /*18c20*/  VIADD R2, R242, 0xffffffa1 ;  /* 0xffffffa1f2027836 */ /* 0x002fe20000000000 */
[----:B------:R-:W-:Y:S01]  /*18c30*/  ISETP.GE.U32.AND P4, PT, R0, 0x7fffff04, PT ;  /* 0x7fffff040000780c */ /* 0x000fe20003f86070 */
[----:B------:R-:W-:-:S02]  /*18c40*/  VIADD R0, R8, 0xffffff82 ;  /* 0xffffff8208007836 */ /* 0x000fc40000000000 */
[----:B---3--:R-:W-:Y:S02]  /*18c50*/  VIADD R8, R9, 0xffffff80 ;  /* 0xffffff8009087836 */ /* 0x008fe40000000000 */
[----:B------:R-:W1:Y:S01]  /*18c60*/  LDC R242, c[0x0][0x230] ;  /* 0x00008c00fff27b82 */ /* 0x000e620000000800 */
[----:B------:R-:W-:Y:S02]  /*18c70*/  LDGSTS.E [R245+-0x7bff8], desc[UR52][R14.64], !P6 ;  /* 0x840080000ef57fae */ /* 0x000fe4000f121874 */
[----:B------:R-:W-:Y:S02]  /*18c80*/  ISETP.GE.AND P6, PT, R241, R8, PT ;  /* 0x00000008f100720c */ /* 0x000fe40003fc6270 */
[----:B------:R-:W-:Y:S01]  /*18c90*/  LDGSTS.E [R245+-0x7bff4], desc[UR52][R190.64], !P5 ;  /* 0x8400c000bef57fae */ /* 0x000fe2000e921874 */
[----:B------:R-:W-:Y:S02]  /*18ca0*/  VIADD R4, R243, 0x7f ;  /* 0x0000007ff3047836 */ /* 0x000fe40000000000 */
[----:B------:R-:W3:Y:S01]  /*18cb0*/  LDC R252, c[0x0][0x230] ;  /* 0x00008c00fffc7b82 */ /* 0x000ee20000000800 */
[----:B------:R-:W-:Y:S01]  /*18cc0*/  ISETP.GE.U32.AND P5, PT, R0, 0x7fffff03, PT ;  /* 0x7fffff030000780c */ /* 0x000fe20003fa6070 */
[----:B------:R-:W-:Y:S01]  /*18cd0*/  LDGSTS.E [R245+-0x78000], desc[UR52][R18.64], !P2 ;  /* 0x8800000012f57fae */ /* 0x000fe2000d121874 */
[----:B------:R-:W-:-:S02]  /*18ce0*/  SEL R0, RZ, 0x4, P6 ;  /* 0x00000004ff007807 */ /* 0x000fc40003000000 */
[----:B------:R-:W-:Y:S01]  /*18cf0*/  ISETP.GT.AND P6, PT, R4, 0x7f, PT ;  /* 0x0000007f0400780c */ /* 0x000fe20003fc4270 */
[----:B------:R-:W-:Y:S01]  /*18d00*/  LDGSTS.E [R245+-0x77ffc], desc[UR52][R194.64], !P1 ;  /* 0x88004000c2f57fae */ /* 0x000fe2000c921874 */
[----:B------:R-:W-:Y:S01]  /*18d10*/  ISETP.GE.U32.AND P0, PT, R2, 0x7fffff22, PT ;  /* 0x7fffff220200780c */ /* 0x000fe20003f06070 */
[----:B--2---:R-:W-:Y:S01]  /*18d20*/  VIADD R9, R11, 0xffffff81 ;  /* 0xffffff810b097836 */ /* 0x004fe20000000000 */
[----:B------:R-:W-:Y:S01]  /*18d30*/  SEL R2, RZ, 0x4, !P6 ;  /* 0x00000004ff027807 */ /* 0x000fe20007000000 */
[----:B------:R-:W2:Y:S01]  /*18d40*/  LDC R10, c[0x0][0x230] ;  /* 0x00008c00ff0a7b82 */ /* 0x000ea20000000800 */
[----:B------:R-:W-:Y:S02]  /*18d50*/  ISETP.GE.AND P6, PT, R241, UR4, PT ;  /* 0x00000004f1007c0c */ /* 0x000fe4000bfc6270 */
[----:B------:R-:W-:Y:S01]  /*18d60*/  ISETP.GT.AND P2, PT, R4, 0xff, PT ;  /* 0x000000ff0400780c */ /* 0x000fe20003f44270 */
[----:B------:R-:W4:Y:S01]  /*18d70*/  LDL.64 R240, [R1+0xf8] ;  /* 0x0000f80001f07983 */ /* 0x000f220000100a00 */
[----:B------:R-:W-:-:S02]  /*18d80*/  SEL R2, R2, RZ, !P6 ;  /* 0x000000ff02027207 */ /* 0x000fc40007000000 */
[----:B------:R-:W-:Y:S01]  /*18d90*/  ISETP.GE.U32.AND P6, PT, R9, 0x7fffff02, PT ;  /* 0x7fffff020900780c */ /* 0x000fe20003fc6070 */
[----:B------:R-:W2:Y:S01]  /*18da0*/  LDC R243, c[0x0][0x230] ;  /* 0x00008c00fff37b82 */ /* 0x000ea20000000800 */
[----:B------:R-:W-:Y:S01]  /*18db0*/  SEL R0, R0, RZ, P2 ;  /* 0x000000ff00007207 */ /* 0x000fe20001000000 */
[----:B------:R-:W-:Y:S01]  /*18dc0*/  LDGSTS.E [R245+-0x77ff8], desc[UR52][R16.64], !P0 ;  /* 0x8800800010f57fae */ /* 0x000fe2000c121874 */
[----:B------:R-:W-:Y:S01]  /*18dd0*/  ISETP.NE.U32.AND P2, PT, R2, RZ, PT ;  /* 0x000000ff0200720c */ /* 0x000fe20003f45070 */
[----:B-1----:R-:W-:Y:S01]  /*18de0*/  VIADD R2, R242, 0xffffff7e ;  /* 0xffffff7ef2027836 */ /* 0x002fe20000000000 */
[----:B------:R-:W-:Y:S01]  /*18df0*/  ISETP.GE.U32.AND P1, PT, R8, 0x7fffff01, PT ;  /* 0x7fffff010800780c */ /* 0x000fe20003f26070 */
[----:B------:R-:W-:Y:S02]  /*18e00*/  LDGSTS.E [R245+-0x77ff4], desc[UR52][R12.64], !P3 ;  /* 0x8800c0000cf57fae */ /* 0x000fe4000d921874 */
[----:B------:R-:W1:Y:S02]  /*18e10*/  LDC R11, c[0x0][0x230] ;  /* 0x00008c00ff0b7b82 */ /* 0x000e640000000800 */
[----:B------:R-:W-:Y:S01]  /*18e20*/  LDGSTS.E [R245+-0x74000], desc[UR52][R196.64], !P4 ;  /* 0x8c000000c4f57fae */ /* 0x000fe2000e121874 */
[----:B------:R-:W-:Y:S01]  /*18e30*/  ISETP.GE.U32.AND P4, PT, R2, 0x7ffffeff, PT ;  /* 0x7ffffeff0200780c */ /* 0x000fe20003f86070 */
[----:B---3--:R-:W-:-:S02]  /*18e40*/  VIADD R2, R252, 0xffffff7c ;  /* 0xffffff7cfc027836 */ /* 0x008fc40000000000 */
[----:B------:R-:W-:Y:S04]  /*18e50*/  LDGSTS.E [R245+-0x73ffc], desc[UR52][R198.64], !P5 ;  /* 0x8c004000c6f57fae */ /* 0x000fe8000e921874 */
[----:B------:R-:W-:Y:S01]  /*18e60*/  LDGSTS.E [R245+-0x73ff8], desc[UR52][R200.64], !P6 ;  /* 0x8c008000c8f57fae */ /* 0x000fe2000f121874 */
[----:B------:R-:W-:Y:S01]  /*18e70*/  ISETP.GE.U32.AND P6, PT, R2, 0x7ffffefd, PT ;  /* 0x7ffffefd0200780c */ /* 0x000fe20003fc6070 */
[----:B------:R-:W-:Y:S02]  /*18e80*/  VIADD R2, R6, UR54 ;  /* 0x0000003606027c36 */ /* 0x000fe40008000000 */
[----:B------:R-:W-:Y:S04]  /*18e90*/  LDGSTS.E [R245+-0x73ff4], desc[UR52][R202.64], !P1 ;  /* 0x8c00c000caf57fae */ /* 0x000fe8000c921874 */
[----:B------:R-:W0:Y:S04]  /*18ea0*/  LDGDEPBAR ;  /* 0x00000000000079af */ /* 0x000e280000000000 */
[----:B------:R-:W-:Y:S04]  /*18eb0*/  LDGSTS.E [R2], desc[UR52][R230.64], P2 ;  /* 0x00000000e6027fae */ /* 0x000fe80009121874 */
[----:B------:R-:W-:Y:S04]  /*18ec0*/  LDGSTS.E [R2+0x400], desc[UR52][R228.64], P2 ;  /* 0x00400000e4027fae */ /* 0x000fe80009121874 */
[----:B------:R-:W-:Y:S04]  /*18ed0*/  LDGSTS.E [R2+0x800], desc[UR52][R226.64], P2 ;  /* 0x00800000e2027fae */ /* 0x000fe80009121874 */
[----:B------:R-:W-:Y:S04]  /*18ee0*/  LDGSTS.E [R2+0xc00], desc[UR52][R224.64], P2 ;  /* 0x00c00000e0027fae */ /* 0x000fe80009121874 */
[----:B------:R3:W-:Y:S04]  /*18ef0*/  STL.64 [R1+0x14a0], R6 ;  /* 0x0014a00601007387 */ /* 0x0007e80000100a00 */
[----:B------:R-:W-:Y:S04]  /*18f00*/  LDGSTS.E [R2+0x1000], desc[UR52][R238.64], P2 ;  /* 0x01000000ee027fae */ /* 0x000fe80009121874 */
[----:B------:R-:W4:Y:S04]  /*18f10*/  LDL.64 R26, [R1+0x318] ;  /* 0x00031800011a7983 */ /* 0x000f280000100a00 */
[----:B------:R-:W4:Y:S04]  /*18f20*/  LDL.64 R54, [R1+0x398] ;  /* 0x0003980001367983 */ /* 0x000f280000100a00 */
[----:B------:R-:W4:Y:S04]  /*18f30*/  LDL.64 R238, [R1+0x2a0] ;  /* 0x0002a00001ee7983 */ /* 0x000f280000100a00 */
[----:B------:R-:W-:Y:S04]  /*18f40*/  LDGSTS.E [R2+0x1400], desc[UR52][R236.64], P2 ;  /* 0x01400000ec027fae */ /* 0x000fe80009121874 */
[----:B------:R-:W4:Y:S01]  /*18f50*/  LDL.64 R220, [R1+0x418] ;  /* 0x0004180001dc7983 */ /* 0x000f220000100a00 */
[----:B------:R-:W-:-:S02]  /*18f60*/  ISETP.NE.U32.AND P0, PT, R0, RZ, PT ;  /* 0x000000ff0000720c */ /* 0x000fc40003f05070 */
[----:B------:R-:W-:Y:S01]  /*18f70*/  LOP3.LUT R242, R6, 0x20, RZ, 0x3c, !PT ;  /* 0x0000002006f27812 */ /* 0x000fe200078e3cff */
[----:B------:R-:W4:Y:S04]  /*18f80*/  LDL.64 R24, [R1+0x688] ;  /* 0x0006880001187983 */ /* 0x000f280000100a00 */
[----:B------:R-:W4:Y:S01]  /*18f90*/  LDL.64 R236, [R1+0x498] ;  /* 0x0004980001ec7983 */ /* 0x000f220000100a00 */
[----:B--2---:R-:W-:Y:S01]  /*18fa0*/  VIADD R0, R10, 0xffffff7f ;  /* 0xffffff7f0a007836 */ /* 0x004fe20000000000 */
[C---:B------:R-:W-:Y:S02]  /*18fb0*/  LOP3.LUT R9, R6.reuse, 0x50, RZ, 0x3c, !PT ;  /* 0x0000005006097812 */ /* 0x040fe400078e3cff */
[----:B------:R-:W-:Y:S01]  /*18fc0*/  LOP3.LUT R8, R6, 0x60, RZ, 0x3c, !PT ;  /* 0x0000006006087812 */ /* 0x000fe200078e3cff */
[----:B------:R-:W2:Y:S01]  /*18fd0*/  LDL.64 R32, [R1+0x6c8] ;  /* 0x0006c80001207983 */ /* 0x000ea20000100a00 */
[----:B------:R-:W-:Y:S01]  /*18fe0*/  ISETP.GE.U32.AND P3, PT, R0, 0x7fffff00, PT ;  /* 0x7fffff000000780c */ /* 0x000fe20003f66070 */
[----:B------:R-:W-:-:S02]  /*18ff0*/  VIADD R0, R243, 0xffffff7d ;  /* 0xffffff7df3007836 */ /* 0x000fc40000000000 */
[----:B------:R-:W2:Y:S03]  /*19000*/  LDL.64 R22, [R1+0x708] ;  /* 0x0007080001167983 */ /* 0x000ea60000100a00 */
[----:B------:R-:W-:Y:S01]  /*19010*/  ISETP.GE.U32.AND P5, PT, R0, 0x7ffffefe, PT ;  /* 0x7ffffefe0000780c */ /* 0x000fe20003fa6070 */
[----:B-1----:R-:W-:Y:S01]  /*19020*/  VIADD R0, R11, 0xffffff5f ;  /* 0xffffff5f0b007836 */ /* 0x002fe20000000000 */
[C---:B------:R-:W-:Y:S01]  /*19030*/  LOP3.LUT R243, R6.reuse, 0x10, RZ, 0x3c, !PT ;  /* 0x0000001006f37812 */ /* 0x040fe200078e3cff */
[----:B------:R-:W2:Y:S01]  /*19040*/  LDL.64 R30, [R1+0x748] ;  /* 0x00074800011e7983 */ /* 0x000ea20000100a00 */
[----:B------:R-:W-:Y:S02]  /*19050*/  LOP3.LUT R11, R6, 0x30, RZ, 0x3c, !PT ;  /* 0x00000030060b7812 */ /* 0x000fe400078e3cff */
[----:B------:R-:W-:Y:S01]  /*19060*/  ISETP.GE.U32.AND P1, PT, R0, 0x7ffffee0, PT ;  /* 0x7ffffee00000780c */ /* 0x000fe20003f26070 */
[----:B------:R-:W2:Y:S01]  /*19070*/  LDL.64 R20, [R1+0x788] ;  /* 0x0007880001147983 */ /* 0x000ea20000100a00 */
[----:B------:R-:W-:-:S02]  /*19080*/  LOP3.LUT R10, R6, 0x40, RZ, 0x3c, !PT ;  /* 0x00000040060a7812 */ /* 0x000fc400078e3cff */
[----:B------:R-:W-:Y:S01]  /*19090*/  LOP3.LUT R0, R6, 0x70, RZ, 0x3c, !PT ;  /* 0x0000007006007812 */ /* 0x000fe200078e3cff */
[----:B------:R-:W2:Y:S04]  /*190a0*/  LDL.64 R204, [R1+0x7c8] ;  /* 0x0007c80001cc7983 */ /* 0x000ea80000100a00 */
[----:B---3--:R-:W3:Y:S04]  /*190b0*/  LDL.64 R6, [R1+0x630] ;  /* 0x0006300001067983 */ /* 0x008ee80000100a00 */
[----:B------:R-:W2:Y:S04]  /*190c0*/  LDL.64 R4, [R1+0x808] ;  /* 0x0008080001047983 */ /* 0x000ea80000100a00 */
        /* <DEDUP_REMOVED lines=11> */
[----:B----4-:R-:W-:Y:S04]  /*19180*/  LDGSTS.E [R2+0x1800], desc[UR52][R240.64], P2 ;  /* 0x01800000f0027fae */ /* 0x010fe80009121874 */
[----:B------:R-:W-:Y:S04]  /*19190*/  LDGSTS.E [R2+0x1c00], desc[UR52][R218.64], P2 ;  /* 0x01c00000da027fae */ /* 0x000fe80009121874 */
[----:B------:R-:W-:Y:S04]  /*191a0*/  LDGSTS.E [R2+0x2000], desc[UR52][R234.64], P2 ;  /* 0x02000000ea027fae */ /* 0x000fe80009121874 */
[----:B------:R-:W4:Y:S04]  /*191b0*/  LDL.64 R240, [R1+0x130] ;  /* 0x0001300001f07983 */ /* 0x000f280000100a00 */
[----:B------:R1:W-:Y:S04]  /*191c0*/  STL.64 [R1+0x1598], R218 ;  /* 0x001598da01007387 */ /* 0x0003e80000100a00 */
[----:B-1----:R-:W3:Y:S04]  /*191d0*/  LDL.64 R218, [R1+0x598] ;  /* 0x0005980001da7983 */ /* 0x002ee80000100a00 */
[----:B------:R1:W-:Y:S04]  /*191e0*/  STL.64 [R1+0x15a0], R234 ;  /* 0x0015a0ea01007387 */ /* 0x0003e80000100a00 */
[----:B-1----:R-:W2:Y:S04]  /*191f0*/  LDL.64 R234, [R1+0x518] ;  /* 0x0005180001ea7983 */ /* 0x002ea80000100a00 */
[----:B------:R-:W-:Y:S04]  /*19200*/  LDGSTS.E [R2+0x2400], desc[UR52][R238.64], P2 ;  /* 0x02400000ee027fae */ /* 0x000fe80009121874 */
[----:B------:R-:W-:Y:S04]  /*19210*/  LDGSTS.E [R2+0x2800], desc[UR52][R26.64], P2 ;  /* 0x028000001a027fae */ /* 0x000fe80009121874 */
[----:B------:R-:W-:Y:S04]  /*19220*/  LDGSTS.E [R2+0x2c00], desc[UR52][R54.64], P2 ;  /* 0x02c0000036027fae */ /* 0x000fe80009121874 */
[----:B------:R-:W4:Y:S04]  /*19230*/  LDL.64 R238, [R1+0xf0] ;  /* 0x0000f00001ee7983 */ /* 0x000f280000100a00 */
[----:B------:R-:W4:Y:S04]  /*19240*/  LDL.LU.64 R26, [R1+0x17b0] ;  /* 0x0017b000011a7983 */ /* 0x000f280000300a00 */
[----:B------:R-:W4:Y:S04]  /*19250*/  LDL.LU.64 R54, [R1+0x17a8] ;  /* 0x0017a80001367983 */ /* 0x000f280000300a00 */
[----:B------:R-:W-:Y:S04]  /*19260*/  LDGSTS.E [R2+0x3000], desc[UR52][R220.64], P2 ;  /* 0x03000000dc027fae */ /* 0x000fe80009121874 */
[----:B------:R-:W-:Y:S04]  /*19270*/  LDGSTS.E [R2+0x3400], desc[UR52][R236.64], P2 ;  /* 0x03400000ec027fae */ /* 0x000fe80009121874 */
[----:B------:R-:W4:Y:S04]  /*19280*/  LDL.LU.64 R220, [R1+0x17a0] ;  /* 0x0017a00001dc7983 */ /* 0x000f280000300a00 */
[----:B------:R-:W4:Y:S01]  /*19290*/  LDL.LU.64 R236, [R1+0x1798] ;  /* 0x0017980001ec7983 */ /* 0x000f220000300a00 */
[----:B------:R-:W-:-:S03]  /*192a0*/  VIADD R243, R243, UR54 ;  /* 0x00000036f3f37c36 */ /* 0x000fc60008000000 */
[----:B--2---:R-:W-:Y:S04]  /*192b0*/  LDGSTS.E [R2+0x3800], desc[UR52][R234.64], P2 ;  /* 0x03800000ea027fae */ /* 0x004fe80009121874 */
[----:B---3--:R-:W-:Y:S04]  /*192c0*/  LDGSTS.E [R2+0x3c00], desc[UR52][R218.64], P2 ;  /* 0x03c00000da027fae */ /* 0x008fe80009121874 */
[----:B------:R-:W-:Y:S04]  /*192d0*/  LDGSTS.E [R2+0x4000], desc[UR52][R6.64], P2 ;  /* 0x0400000006027fae */ /* 0x000fe80009121874 */
        /* <DEDUP_REMOVED lines=13> */
[----:B----4-:R-:W-:Y:S04]  /*193b0*/  LDGSTS.E [R2+0x7800], desc[UR52][R236.64], P2 ;  /* 0x07800000ec027fae */ /* 0x010fe80009121874 */
[----:B------:R-:W-:Y:S04]  /*193c0*/  LDGSTS.E [R2+0x7c00], desc[UR52][R220.64], P2 ;  /* 0x07c00000dc027fae */ /* 0x000fe80009121874 */
[----:B------:R-:W-:Y:S04]  /*193d0*/  LDGSTS.E [R243+0x80], desc[UR52][R232.64], P2 ;  /* 0x00080000e8f37fae */ /* 0x000fe80009121874 */
[----:B------:R-:W2:Y:S04]  /*193e0*/  LDL.LU.64 R236, [R1+0x1790] ;  /* 0x0017900001ec7983 */ /* 0x000ea80000300a00 */
[----:B------:R-:W3:Y:S04]  /*193f0*/  LDL.LU.64 R220, [R1+0x1788] ;  /* 0x0017880001dc7983 */ /* 0x000ee80000300a00 */
[----:B------:R-:W-:Y:S04]  /*19400*/  LDGSTS.E [R243+0x480], desc[UR52][R230.64], P2 ;  /* 0x00480000e6f37fae */ /* 0x000fe80009121874 */
[----:B------:R-:W-:Y:S04]  /*19410*/  LDGSTS.E [R243+0x880], desc[UR52][R228.64], P2 ;  /* 0x00880000e4f37fae */ /* 0x000fe80009121874 */
[----:B------:R-:W-:Y:S04]  /*19420*/  LDGSTS.E [R243+0xc80], desc[UR52][R226.64], P2 ;  /* 0x00c80000e2f37fae */ /* 0x000fe80009121874 */
[----:B------:R-:W-:Y:S04]  /*19430*/  LDGSTS.E [R243+0x1080], desc[UR52][R224.64], P2 ;  /* 0x01080000e0f37fae */ /* 0x000fe80009121874 */
[----:B------:R1:W-:Y:S04]  /*19440*/  STL.64 [R1+0x15a8], R2 ;  /* 0x0015a80201007387 */ /* 0x0003e80000100a00 */
[----:B------:R-:W-:Y:S04]  /*19450*/  LDGSTS.E [R243+0x1480], desc[UR52][R240.64], P2 ;  /* 0x01480000f0f37fae */ /* 0x000fe80009121874 */
[----:B------:R-:W4:Y:S04]  /*19460*/  LDL.64 R24, [R1+0x328] ;  /* 0x0003280001187983 */ /* 0x000f280000100a00 */
[----:B------:R-:W-:Y:S04]  /*19470*/  LDGSTS.E [R243+0x1880], desc[UR52][R238.64], P2 ;  /* 0x01880000eef37fae */ /* 0x000fe80009121874 */
[----:B------:R-:W4:Y:S04]  /*19480*/  LDL.64 R240, [R1+0x2a8] ;  /* 0x0002a80001f07983 */ /* 0x000f280000100a00 */
[----:B------:R-:W4:Y:S04]  /*19490*/  LDL.64 R222, [R1+0x3a8] ;  /* 0x0003a80001de7983 */ /* 0x000f280000100a00 */
[----:B------:R-:W4:Y:S04]  /*194a0*/  LDL.64 R238, [R1+0x428] ;  /* 0x0004280001ee7983 */ /* 0x000f280000100a00 */
[----:B-1----:R-:W4:Y:S04]  /*194b0*/  LDL.64 R2, [R1+0x5b8] ;  /* 0x0005b80001027983 */ /* 0x002f280000100a00 */
[----:B------:R-:W4:Y:S04]  /*194c0*/  LDL.64 R234, [R1+0x640] ;  /* 0x0006400001ea7983 */ /* 0x000f280000100a00 */
        /* <DEDUP_REMOVED lines=18> */
[----:B---3--:R-:W-:Y:S04]  /*195f0*/  LDGSTS.E [R243+0x1c80], desc[UR52][R220.64], P2 ;  /* 0x01c80000dcf37fae */ /* 0x008fe80009121874 */
[----:B------:R1:W-:Y:S04]  /*19600*/  STL.64 [R1+0x15b0], R220 ;  /* 0x0015b0dc01007387 */ /* 0x0003e80000100a00 */
[----:B--2---:R-:W-:Y:S04]  /*19610*/  LDGSTS.E [R243+0x2080], desc[UR52][R236.64], P2 ;  /* 0x02080000ecf37fae */ /* 0x004fe80009121874 */
[----:B-1----:R-:W2:Y:S04]  /*19620*/  LDL.64 R220, [R1+0x528] ;  /* 0x0005280001dc7983 */ /* 0x002ea80000100a00 */
[----:B------:R1:W-:Y:S04]  /*19630*/  STL.64 [R1+0x15b8], R236 ;  /* 0x0015b8ec01007387 */ /* 0x0003e80000100a00 */
[----:B-1----:R-:W3:Y:S04]  /*19640*/  LDL.64 R236, [R1+0x4a8] ;  /* 0x0004a80001ec7983 */ /* 0x002ee80000100a00 */
[----:B----4-:R-:W-:Y:S04]  /*19650*/  LDGSTS.E [R243+0x2480], desc[UR52][R240.64], P2 ;  /* 0x02480000f0f37fae */ /* 0x010fe80009121874 */
[----:B------:R-:W-:Y:S04]  /*19660*/  LDGSTS.E [R243+0x2880], desc[UR52][R24.64], P2 ;  /* 0x0288000018f37fae */ /* 0x000fe80009121874 */
[----:B------:R-:W-:Y:S04]  /*19670*/  LDGSTS.E [R243+0x2c80], desc[UR52][R222.64], P2 ;  /* 0x02c80000def37fae */ /* 0x000fe80009121874 */
[----:B------:R-:W4:Y:S04]  /*19680*/  LDL.64 R240, [R1+0x128] ;  /* 0x0001280001f07983 */ /* 0x000f280000100a00 */
[----:B------:R-:W4:Y:S04]  /*19690*/  LDL.LU.64 R24, [R1+0x1780] ;  /* 0x0017800001187983 */ /* 0x000f280000300a00 */
[----:B------:R-:W4:Y:S04]  /*196a0*/  LDL.LU.64 R222, [R1+0x1778] ;  /* 0x0017780001de7983 */ /* 0x000f280000300a00 */
[----:B------:R-:W-:Y:S04]  /*196b0*/  LDGSTS.E [R243+0x3080], desc[UR52][R238.64], P2 ;  /* 0x03080000eef37fae */ /* 0x000fe80009121874 */
[----:B------:R-:W4:Y:S01]  /*196c0*/  LDL.LU.64 R238, [R1+0x1770] ;  /* 0x0017700001ee7983 */ /* 0x000f220000300a00 */
[----:B------:R-:W-:-:S03]  /*196d0*/  IADD3 R242, R242, UR54, RZ ;  /* 0x00000036f2f27c10 */ /* 0x000fc6000fffe0ff */
[----:B---3--:R-:W-:Y:S04]  /*196e0*/  LDGSTS.E [R243+0x3480], desc[UR52][R236.64], P2 ;  /* 0x03480000ecf37fae */ /* 0x008fe80009121874 */
[----:B--2---:R-:W-:Y:S04]  /*196f0*/  LDGSTS.E [R243+0x3880], desc[UR52][R220.64], P2 ;  /* 0x03880000dcf37fae */ /* 0x004fe80009121874 */
        /* <DEDUP_REMOVED lines=15> */
[----:B------:R-:W2:Y:S04]  /*197f0*/  LDL.64 R228, [R1+0xe8] ;  /* 0x0000e80001e47983 */ /* 0x000ea80000100a00 */
[----:B----4-:R-:W-:Y:S04]  /*19800*/  LDGSTS.E [R243+0x7880], desc[UR52][R238.64], P2 ;  /* 0x07880000eef37fae */ /* 0x010fe80009121874 */
[----:B------:R-:W-:Y:S04]  /*19810*/  LDGSTS.E [R243+0x7c80], desc[UR52][R222.64], P2 ;  /* 0x07c80000def37fae */ /* 0x000fe80009121874 */
[----:B------:R-:W-:Y:S04]  /*19820*/  LDGSTS.E [R242+0x100], desc[UR52][R208.64], P2 ;  /* 0x00100000d0f27fae */ /* 0x000fe80009121874 */
[----:B------:R-:W3:Y:S04]  /*19830*/  LDL.LU.64 R238, [R1+0x1768] ;  /* 0x0017680001ee7983 */ /* 0x000ee80000300a00 */
[----:B------:R-:W4:Y:S04]  /*19840*/  LDL.LU.64 R222, [R1+0x1760] ;  /* 0x0017600001de7983 */ /* 0x000f280000300a00 */
[----:B------:R-:W-:Y:S04]  /*19850*/  LDGSTS.E [R242+0x500], desc[UR52][R232.64], P2 ;  /* 0x00500000e8f27fae */ /* 0x000fe80009121874 */
[----:B------:R-:W-:Y:S04]  /*19860*/  LDGSTS.E [R242+0x900], desc[UR52][R230.64], P2 ;  /* 0x00900000e6f27fae */ /* 0x000fe80009121874 */
[----:B------:R-:W-:Y:S04]  /*19870*/  LDGSTS.E [R242+0xd00], desc[UR52][R226.64], P2 ;  /* 0x00d00000e2f27fae */ /* 0x000fe80009121874 */
[----:B------:R-:W3:Y:S04]  /*19880*/  LDL.64 R32, [R1+0x2b8] ;  /* 0x0002b80001207983 */ /* 0x000ee80000100a00 */
[----:B------:R-:W3:Y:S04]  /*19890*/  LDL.64 R22, [R1+0x3b8] ;  /* 0x0003b80001167983 */ /* 0x000ee80000100a00 */
[----:B------:R-:W3:Y:S04]  /*198a0*/  LDL.64 R226, [R1+0x338] ;  /* 0x0003380001e27983 */ /* 0x000ee80000100a00 */
[----:B------:R-:W-:Y:S04]  /*198b0*/  LDGSTS.E [R242+0x1100], desc[UR52][R224.64], P2 ;  /* 0x01100000e0f27fae */ /* 0x000fe80009121874 */
[----:B------:R-:W3:Y:S04]  /*198c0*/  LDL.64 R208, [R1+0x438] ;  /* 0x0004380001d07983 */ /* 0x000ee80000100a00 */
[----:B------:R-:W-:Y:S04]  /*198d0*/  LDGSTS.E [R242+0x1500], desc[UR52][R240.64], P2 ;  /* 0x01500000f0f27fae */ /* 0x000fe80009121874 */
[----:B------:R-:W3:Y:S04]  /*198e0*/  LDL.64 R224, [R1+0x4b8] ;  /* 0x0004b80001e07983 */ /* 0x000ee80000100a00 */
        /* <DEDUP_REMOVED lines=17> */
[----:B--2---:R-:W-:Y:S04]  /*19a00*/  LDGSTS.E [R242+0x1900], desc[UR52][R228.64], P2 ;  /* 0x01900000e4f27fae */ /* 0x004fe80009121874 */
[----:B------:R-:W2:Y:S04]  /*19a10*/  LDL.64 R228, [R1+0x160] ;  /* 0x0001600001e47983 */ /* 0x000ea80000100a00 */
[----:B----4-:R-:W-:Y:S04]  /*19a20*/  LDGSTS.E [R242+0x1d00], desc[UR52][R222.64], P2 ;  /* 0x01d00000def27fae */ /* 0x010fe80009121874 */
[----:B------:R1:W-:Y:S04]  /*19a30*/  STL.64 [R1+0x15c0], R222 ;  /* 0x0015c0de01007387 */ /* 0x0003e80000100a00 */
[----:B---3--:R-:W-:Y:S04]  /*19a40*/  LDGSTS.E [R242+0x2100], desc[UR52][R238.64], P2 ;  /* 0x02100000eef27fae */ /* 0x008fe80009121874 */
[----:B-1----:R-:W3:Y:S04]  /*19a50*/  LDL.64 R222, [R1+0x650] ;  /* 0x0006500001de7983 */ /* 0x002ee80000100a00 */
[----:B------:R1:W-:Y:S04]  /*19a60*/  STL.64 [R1+0x15c8], R238 ;  /* 0x0015c8ee01007387 */ /* 0x0003e80000100a00 */
[----:B------:R-:W-:Y:S04]  /*19a70*/  LDGSTS.E [R242+0x2500], desc[UR52][R32.64], P2 ;  /* 0x0250000020f27fae */ /* 0x000fe80009121874 */
[----:B------:R-:W-:Y:S04]  /*19a80*/  LDGSTS.E [R242+0x2900], desc[UR52][R226.64], P2 ;  /* 0x02900000e2f27fae */ /* 0x000fe80009121874 */
[----:B-1----:R-:W4:Y:S04]  /*19a90*/  LDL.64 R238, [R1+0x5d0] ;  /* 0x0005d00001ee7983 */ /* 0x002f280000100a00 */
[----:B------:R-:W2:Y:S04]  /*19aa0*/  LDL.LU.64 R32, [R1+0x1758] ;  /* 0x0017580001207983 */ /* 0x000ea80000300a00 */
[----:B------:R-:W2:Y:S04]  /*19ab0*/  LDL.64 R226, [R1+0x120] ;  /* 0x0001200001e27983 */ /* 0x000ea80000100a00 */
[----:B------:R-:W-:Y:S04]  /*19ac0*/  LDGSTS.E [R242+0x2d00], desc[UR52][R22.64], P2 ;  /* 0x02d0000016f27fae */ /* 0x000fe80009121874 */
[----:B------:R-:W-:Y:S04]  /*19ad0*/  LDGSTS.E [R242+0x3100], desc[UR52][R208.64], P2 ;  /* 0x03100000d0f27fae */ /* 0x000fe80009121874 */
[----:B------:R-:W-:Y:S04]  /*19ae0*/  LDGSTS.E [R242+0x3500], desc[UR52][R224.64], P2 ;  /* 0x03500000e0f27fae */ /* 0x000fe80009121874 */
[----:B------:R-:W2:Y:S04]  /*19af0*/  LDL.LU.64 R22, [R1+0x1750] ;  /* 0x0017500001167983 */ /* 0x000ea80000300a00 */
[----:B------:R-:W2:Y:S04]  /*19b00*/  LDL.LU.64 R208, [R1+0x1748] ;  /* 0x0017480001d07983 */ /* 0x000ea80000300a00 */
[----:B------:R-:W2:Y:S04]  /*19b10*/  LDL.LU.64 R224, [R1+0x1740] ;  /* 0x0017400001e07983 */ /* 0x000ea80000300a00 */
[----:B------:R-:W-:Y:S04]  /*19b20*/  LDGSTS.E [R242+0x3900], desc[UR52][R240.64], P2 ;  /* 0x03900000f0f27fae */ /* 0x000fe80009121874 */
[----:B------:R-:W2:Y:S01]  /*19b30*/  LDL.LU.64 R240, [R1+0x1738] ;  /* 0x0017380001f07983 */ /* 0x000ea20000300a00 */
[----:B------:R-:W-:-:S03]  /*19b40*/  VIADD R11, R11, UR54 ;  /* 0x000000360b0b7c36 */ /* 0x000fc60008000000 */
[----:B----4-:R-:W-:Y:S04]  /*19b50*/  LDGSTS.E [R242+0x3d00], desc[UR52][R238.64], P2 ;  /* 0x03d00000eef27fae */ /* 0x010fe80009121874 */
        /* <DEDUP_REMOVED lines=13> */
[----:B--2---:R-:W-:Y:S04]  /*19c30*/  LDGSTS.E [R242+0x7500], desc[UR52][R240.64], P2 ;  /* 0x07500000f0f27fae */ /* 0x004fe80009121874 */
[----:B------:R-:W-:Y:S04]  /*19c40*/  LDGSTS.E [R242+0x7900], desc[UR52][R224.64], P2 ;  /* 0x07900000e0f27fae */ /* 0x000fe80009121874 */
[----:B------:R-:W-:Y:S04]  /*19c50*/  LDGSTS.E [R242+0x7d00], desc[UR52][R208.64], P2 ;  /* 0x07d00000d0f27fae */ /* 0x000fe80009121874 */
[----:B------:R-:W2:Y:S04]  /*19c60*/  LDL.LU.64 R240, [R1+0x1730] ;  /* 0x0017300001f07983 */ /* 0x000ea80000300a00 */
[----:B------:R-:W3:Y:S04]  /*19c70*/  LDL.LU.64 R224, [R1+0x1728] ;  /* 0x0017280001e07983 */ /* 0x000ee80000300a00 */
[----:B------:R-:W4:Y:S04]  /*19c80*/  LDL.LU.64 R208, [R1+0x1720] ;  /* 0x0017200001d07983 */ /* 0x000f280000300a00 */
[----:B------:R-:W-:Y:S04]  /*19c90*/  LDGSTS.E [R11+0x180], desc[UR52][R212.64], P2 ;  /* 0x00180000d40b7fae */ /* 0x000fe80009121874 */
[----:B------:R-:W-:Y:S04]  /*19ca0*/  LDGSTS.E [R11+0x580], desc[UR52][R210.64], P2 ;  /* 0x00580000d20b7fae */ /* 0x000fe80009121874 */
[----:B------:R-:W-:Y:S04]  /*19cb0*/  LDGSTS.E [R11+0x980], desc[UR52][R232.64], P2 ;  /* 0x00980000e80b7fae */ /* 0x000fe80009121874 */
[----:B------:R1:W-:Y:S04]  /*19cc0*/  STL.64 [R1+0x1590], R242 ;  /* 0x001590f201007387 */ /* 0x0003e80000100a00 */
[----:B------:R-:W-:Y:S04]  /*19cd0*/  LDGSTS.E [R11+0xd80], desc[UR52][R230.64], P2 ;  /* 0x00d80000e60b7fae */ /* 0x000fe80009121874 */
[----:B------:R-:W-:Y:S04]  /*19ce0*/  LDGSTS.E [R11+0x1180], desc[UR52][R228.64], P2 ;  /* 0x01180000e40b7fae */ /* 0x000fe80009121874 */
[----:B------:R-:W2:Y:S04]  /*19cf0*/  LDL.64 R212, [R1+0x348] ;  /* 0x0003480001d47983 */ /* 0x000ea80000100a00 */
[----:B------:R-:W2:Y:S04]  /*19d00*/  LDL.64 R230, [R1+0x2c8] ;  /* 0x0002c80001e67983 */ /* 0x000ea80000100a00 */
[----:B------:R-:W2:Y:S04]  /*19d10*/  LDL.64 R228, [R1+0x3c8] ;  /* 0x0003c80001e47983 */ /* 0x000ea80000100a00 */
[----:B------:R-:W2:Y:S04]  /*19d20*/  LDL.64 R30, [R1+0x448] ;  /* 0x00044800011e7983 */ /* 0x000ea80000100a00 */
[----:B------:R-:W-:Y:S04]  /*19d30*/  LDGSTS.E [R11+0x1580], desc[UR52][R226.64], P2 ;  /* 0x01580000e20b7fae */ /* 0x000fe80009121874 */
[----:B------:R-:W2:Y:S04]  /*19d40*/  LDL.64 R210, [R1+0x4c8] ;  /* 0x0004c80001d27983 */ /* 0x000ea80000100a00 */
[----:B-1----:R-:W2:Y:S04]  /*19d50*/  LDL.64 R242, [R1+0x6e0] ;  /* 0x0006e00001f27983 */ /* 0x002ea80000100a00 */
        /* <DEDUP_REMOVED lines=15> */
[----:B------:R1:W-:Y:S04]  /*19e50*/  STL.64 [R1+0x15d0], R208 ;  /* 0x0015d0d001007387 */ /* 0x0003e80000100a00 */
[----:B---3--:R-:W-:Y:S04]  /*19e60*/  LDGSTS.E [R11+0x1d80], desc[UR52][R224.64], P2 ;  /* 0x01d80000e00b7fae */ /* 0x008fe80009121874 */
[----:B--2---:R-:W-:Y:S04]  /*19e70*/  LDGSTS.E [R11+0x2180], desc[UR52][R240.64], P2 ;  /* 0x02180000f00b7fae */ /* 0x004fe80009121874 */
[----:B-1----:R-:W2:Y:S04]  /*19e80*/  LDL.64 R208, [R1+0x6a0] ;  /* 0x0006a00001d07983 */ /* 0x002ea80000100a00 */
[----:B------:R1:W-:Y:S04]  /*19e90*/  STL.64 [R1+0x15d8], R224 ;  /* 0x0015d8e001007387 */ /* 0x0003e80000100a00 */
[----:B-1----:R-:W3:Y:S04]  /*19ea0*/  LDL.64 R224, [R1+0x660] ;  /* 0x0006600001e07983 */ /* 0x002ee80000100a00 */
[----:B------:R1:W-:Y:S04]  /*19eb0*/  STL.64 [R1+0x15e0], R240 ;  /* 0x0015e0f001007387 */ /* 0x0003e80000100a00 */
[----:B------:R-:W-:Y:S04]  /*19ec0*/  LDGSTS.E [R11+0x2580], desc[UR52][R230.64], P2 ;  /* 0x02580000e60b7fae */ /* 0x000fe80009121874 */
[----:B------:R-:W-:Y:S04]  /*19ed0*/  LDGSTS.E [R11+0x2980], desc[UR52][R212.64], P2 ;  /* 0x02980000d40b7fae */ /* 0x000fe80009121874 */
[----:B-1----:R-:W4:Y:S04]  /*19ee0*/  LDL.64 R240, [R1+0x5e0] ;  /* 0x0005e00001f07983 */ /* 0x002f280000100a00 */
[----:B------:R-:W-:Y:S04]  /*19ef0*/  LDGSTS.E [R11+0x2d80], desc[UR52][R228.64], P2 ;  /* 0x02d80000e40b7fae */ /* 0x000fe80009121874 */
[----:B------:R-:W2:Y:S04]  /*19f00*/  LDL.64 R230, [R1+0x1d8] ;  /* 0x0001d80001e67983 */ /* 0x000ea80000100a00 */
[----:B------:R-:W2:Y:S04]  /*19f10*/  LDL.64 R204, [R1+0x198] ;  /* 0x0001980001cc7983 */ /* 0x000ea80000100a00 */
[----:B------:R-:W2:Y:S04]  /*19f20*/  LDL.64 R212, [R1+0x158] ;  /* 0x0001580001d47983 */ /* 0x000ea80000100a00 */
[----:B------:R-:W2:Y:S04]  /*19f30*/  LDL.64 R228, [R1+0x118] ;  /* 0x0001180001e47983 */ /* 0x000ea80000100a00 */
[----:B------:R-:W-:Y:S04]  /*19f40*/  LDGSTS.E [R11+0x3180], desc[UR52][R30.64], P2 ;  /* 0x031800001e0b7fae */ /* 0x000fe80009121874 */
[----:B------:R-:W-:Y:S04]  /*19f50*/  LDGSTS.E [R11+0x3580], desc[UR52][R210.64], P2 ;  /* 0x03580000d20b7fae */ /* 0x000fe80009121874 */
[----:B------:R-:W-:Y:S04]  /*19f60*/  LDGSTS.E [R11+0x3980], desc[UR52][R226.64], P2 ;  /* 0x03980000e20b7fae */ /* 0x000fe80009121874 */
[----:B------:R-:W2:Y:S04]  /*19f70*/  LDL.LU.64 R30, [R1+0x1718] ;  /* 0x00171800011e7983 */ /* 0x000ea80000300a00 */
[----:B------:R-:W2:Y:S04]  /*19f80*/  LDL.LU.64 R210, [R1+0x1710] ;  /* 0x0017100001d27983 */ /* 0x000ea80000300a00 */
[----:B------:R-:W2:Y:S01]  /*19f90*/  LDL.LU.64 R226, [R1+0x1708] ;  /* 0x0017080001e27983 */ /* 0x000ea20000300a00 */
[----:B------:R-:W-:-:S03]  /*19fa0*/  VIADD R10, R10, UR54 ;  /* 0x000000360a0a7c36 */ /* 0x000fc60008000000 */
[----:B----4-:R-:W-:Y:S04]  /*19fb0*/  LDGSTS.E [R11+0x3d80], desc[UR52][R240.64], P2 ;  /* 0x03d80000f00b7fae */ /* 0x010fe80009121874 */
        /* <DEDUP_REMOVED lines=17> */
[----:B------:R-:W2:Y:S04]  /*1a0d0*/  LDL.LU.64 R226, [R1+0x1700] ;  /* 0x0017000001e27983 */ /* 0x000ea80000300a00 */
[----:B------:R-:W3:Y:S04]  /*1a0e0*/  LDL.LU.64 R210, [R1+0x16f8] ;  /* 0x0016f80001d27983 */ /* 0x000ee80000300a00 */
[----:B------:R-:W4:Y:S04]  /*1a0f0*/  LDL.64 R4, [R1+0x280] ;  /* 0x0002800001047983 */ /* 0x000f280000100a00 */
[----:B------:R-:W-:Y:S04]  /*1a100*/  LDGSTS.E [R10+0x600], desc[UR52][R232.64], P2 ;  /* 0x00600000e80a7fae */ /* 0x000fe80009121874 */
[----:B------:R-:W4:Y:S04]  /*1a110*/  LDL.64 R216, [R1+0x2d8] ;  /* 0x0002d80001d87983 */ /* 0x000f280000100a00 */
[----:B------:R-:W4:Y:S04]  /*1a120*/  LDL.64 R214, [R1+0x358] ;  /* 0x0003580001d67983 */ /* 0x000f280000100a00 */
[----:B------:R-:W-:Y:S04]  /*1a130*/  LDGSTS.E [R10+0xa00], desc[UR52][R230.64], P2 ;  /* 0x00a00000e60a7fae */ /* 0x000fe80009121874 */
[----:B------:R-:W4:Y:S04]  /*1a140*/  LDL.64 R232, [R1+0x3d8] ;  /* 0x0003d80001e87983 */ /* 0x000f280000100a00 */
[----:B------:R-:W-:Y:S04]  /*1a150*/  LDGSTS.E [R10+0xe00], desc[UR52][R204.64], P2 ;  /* 0x00e00000cc0a7fae */ /* 0x000fe80009121874 */
[----:B------:R-:W4:Y:S04]  /*1a160*/  LDL.64 R230, [R1+0x458] ;  /* 0x0004580001e67983 */ /* 0x000f280000100a00 */
[----:B------:R-:W-:Y:S04]  /*1a170*/  LDGSTS.E [R10+0x1200], desc[UR52][R212.64], P2 ;  /* 0x01200000d40a7fae */ /* 0x000fe80009121874 */
[----:B------:R-:W-:Y:S04]  /*1a180*/  LDGSTS.E [R10+0x1600], desc[UR52][R228.64], P2 ;  /* 0x01600000e40a7fae */ /* 0x000fe80009121874 */
        /* <DEDUP_REMOVED lines=18> */
[----:B----4-:R-:W-:Y:S04]  /*1a2b0*/  LDGSTS.E [R10+0x2200], desc[UR52][R4.64], P2 ;  /* 0x02200000040a7fae */ /* 0x010fe80009121874 */
[----:B-1----:R-:W2:Y:S04]  /*1a2c0*/  LDL.64 R210, [R1+0x668] ;  /* 0x0006680001d27983 */ /* 0x002ea80000100a00 */
[----:B------:R1:W-:Y:S04]  /*1a2d0*/  STL.64 [R1+0x15f0], R226 ;  /* 0x0015f0e201007387 */ /* 0x0003e80000100a00 */
[----:B------:R-:W-:Y:S04]  /*1a2e0*/  LDGSTS.E [R10+0x2600], desc[UR52][R216.64], P2 ;  /* 0x02600000d80a7fae */ /* 0x000fe80009121874 */
[----:B------:R-:W-:Y:S04]  /*1a2f0*/  LDGSTS.E [R10+0x2a00], desc[UR52][R214.64], P2 ;  /* 0x02a00000d60a7fae */ /* 0x000fe80009121874 */
[----:B-1----:R-:W3:Y:S04]  /*1a300*/  LDL.64 R226, [R1+0x5f0] ;  /* 0x0005f00001e27983 */ /* 0x002ee80000100a00 */
        /* <DEDUP_REMOVED lines=8> */
[----:B------:R-:W-:Y:S04]  /*1a390*/  LDGSTS.E [R10+0x3600], desc[UR52][R212.64], P2 ;  /* 0x03600000d40a7fae */ /* 0x000fe80009121874 */
[----:B------:R-:W-:Y:S04]  /*1a3a0*/  LDGSTS.E [R10+0x3a00], desc[UR52][R228.64], P2 ;  /* 0x03a00000e40a7fae */ /* 0x000fe80009121874 */
[----:B------:R-:W4:Y:S04]  /*1a3b0*/  LDL.LU.64 R212, [R1+0x16f0] ;  /* 0x0016f00001d47983 */ /* 0x000f280000300a00 */
[----:B------:R-:W4:Y:S01]  /*1a3c0*/  LDL.LU.64 R228, [R1+0x16e8] ;  /* 0x0016e80001e47983 */ /* 0x000f220000300a00 */
[----:B------:R-:W-:-:S03]  /*1a3d0*/  VIADD R9, R9, UR54 ;  /* 0x0000003609097c36 */ /* 0x000fc60008000000 */
        /* <DEDUP_REMOVED lines=20> */
[----:B------:R1:W-:Y:S04]  /*1a520*/  STL.64 [R1+0x1578], R10 ;  /* 0x0015780a01007387 */ /* 0x0003e80000100a00 */
[----:B------:R-:W-:Y:S04]  /*1a530*/  LDGSTS.E [R9+0x680], desc[UR52][R4.64], P2 ;  /* 0x0068000004097fae */ /* 0x000fe80009121874 */
[----:B------:R-:W-:Y:S04]  /*1a540*/  LDGSTS.E [R9+0xa80], desc[UR52][R216.64], P2 ;  /* 0x00a80000d8097fae */ /* 0x000fe80009121874 */
[----:B-1----:R-:W4:Y:S04]  /*1a550*/  LDL.LU.64 R10, [R1+0x108] ;  /* 0x00010800010a7983 */ /* 0x002f280000300a00 */
[----:B------:R-:W4:Y:S04]  /*1a560*/  LDL.64 R234, [R1+0x288] ;  /* 0x0002880001ea7983 */ /* 0x000f280000100a00 */
[----:B------:R-:W4:Y:S04]  /*1a570*/  LDL.64 R218, [R1+0x2e8] ;  /* 0x0002e80001da7983 */ /* 0x000f280000100a00 */
[----:B------:R-:W4:Y:S04]  /*1a580*/  LDL.64 R6, [R1+0x368] ;  /* 0x0003680001067983 */ /* 0x000f280000100a00 */
[----:B------:R-:W4:Y:S04]  /*1a590*/  LDL.64 R204, [R1+0x3e8] ;  /* 0x0003e80001cc7983 */ /* 0x000f280000100a00 */
[----:B------:R-:W4:Y:S04]  /*1a5a0*/  LDL.64 R20, [R1+0x468] ;  /* 0x0004680001147983 */ /* 0x000f280000100a00 */
[----:B------:R-:W4:Y:S04]  /*1a5b0*/  LDL.64 R216, [R1+0x4e8] ;  /* 0x0004e80001d87983 */ /* 0x000f280000100a00 */
[----:B------:R-:W-:Y:S04]  /*1a5c0*/  LDGSTS.E [R9+0xe80], desc[UR52][R214.64], P2 ;  /* 0x00e80000d6097fae */ /* 0x000fe80009121874 */
[----:B------:R-:W4:Y:S04]  /*1a5d0*/  LDL.64 R242, [R1+0x568] ;  /* 0x0005680001f27983 */ /* 0x000f280000100a00 */
[----:B------:R-:W-:Y:S04]  /*1a5e0*/  LDGSTS.E [R9+0x1280], desc[UR52][R232.64], P2 ;  /* 0x01280000e8097fae */ /* 0x000fe80009121874 */
[----:B------:R-:W4:Y:S04]  /*1a5f0*/  LDL.64 R214, [R1+0x600] ;  /* 0x0006000001d67983 */ /* 0x000f280000100a00 */
        /* <DEDUP_REMOVED lines=18> */
[----:B----4-:R-:W-:Y:S04]  /*1a720*/  LDGSTS.E [R9+0x2280], desc[UR52][R234.64], P2 ;  /* 0x02280000ea097fae */ /* 0x010fe80009121874 */
        /* <DEDUP_REMOVED lines=9> */
[----:B------:R-:W-:Y:S04]  /*1a7c0*/  LDGSTS.E [R9+0x3280], desc[UR52][R20.64], P2 ;  /* 0x0328000014097fae */ /* 0x000fe80009121874 */
[----:B------:R-:W-:Y:S04]  /*1a7d0*/  LDGSTS.E [R9+0x3680], desc[UR52][R216.64], P2 ;  /* 0x03680000d8097fae */ /* 0x000fe80009121874 */
[----:B------:R-:W-:Y:S04]  /*1a7e0*/  LDGSTS.E [R9+0x3a80], desc[UR52][R242.64], P2 ;  /* 0x03a80000f2097fae */ /* 0x000fe80009121874 */
[----:B------:R-:W4:Y:S04]  /*1a7f0*/  LDL.LU.64 R20, [R1+0x16d0] ;  /* 0x0016d00001147983 */ /* 0x000f280000300a00 */
[----:B------:R-:W4:Y:S04]  /*1a800*/  LDL.LU.64 R216, [R1+0x16c8] ;  /* 0x0016c80001d87983 */ /* 0x000f280000300a00 */
[----:B------:R-:W4:Y:S04]  /*1a810*/  LDL.LU.64 R242, [R1+0x4f8] ;  /* 0x0004f80001f27983 */ /* 0x000f280000300a00 */
[----:B------:R-:W-:Y:S04]  /*1a820*/  LDGSTS.E [R9+0x3e80], desc[UR52][R214.64], P2 ;  /* 0x03e80000d6097fae */ /* 0x000fe80009121874 */
[----:B------:R-:W-:Y:S04]  /*1a830*/  LDGSTS.E [R9+0x4280], desc[UR52][R232.64], P2 ;  /* 0x04280000e8097fae */ /* 0x000fe80009121874 */
[----:B------:R-:W-:Y:S04]  /*1a840*/  LDGSTS.E [R9+0x4680], desc[UR52][R230.64], P2 ;  /* 0x04680000e6097fae */ /* 0x000fe80009121874 */
[----:B------:R-:W4:Y:S04]  /*1a850*/  LDL.LU.64 R214, [R1+0x16c0] ;  /* 0x0016c00001d67983 */ /* 0x000f280000300a00 */
        /* <DEDUP_REMOVED lines=42> */
[----:B------:R1:W-:Y:S04]  /*1ab00*/  STL.64 [R1+0x1608], R10 ;  /* 0x0016080a01007387 */ /* 0x0003e80000100a00 */
[----:B-1----:R-:W4:Y:S04]  /*1ab10*/  LDL.64 R10, [R1+0x738] ;  /* 0x00073800010a7983 */ /* 0x002f280000100a00 */
[----:B---3--:R-:W-:Y:S04]  /*1ab20*/  LDGSTS.E [R8+0x1b00], desc[UR52][R214.64], P2 ;  /* 0x01b00000d6087fae */ /* 0x008fe80009121874 */
[----:B--2---:R-:W-:Y:S04]  /*1ab30*/  LDGSTS.E [R8+0x1f00], desc[UR52][R230.64], P2 ;  /* 0x01f00000e6087fae */ /* 0x004fe80009121874 */
[----:B----4-:R-:W-:Y:S04]  /*1ab40*/  LDGSTS.E [R8+0x2300], desc[UR52][R236.64], P2 ;  /* 0x02300000ec087fae */ /* 0x010fe80009121874 */
[----:B------:R1:W-:Y:S04]  /*1ab50*/  STL.64 [R1+0x1610], R214 ;  /* 0x001610d601007387 */ /* 0x0003e80000100a00 */
[----:B------:R-:W-:Y:S04]  /*1ab60*/  LDGSTS.E [R8+0x2700], desc[UR52][R220.64], P2 ;  /* 0x02700000dc087fae */ /* 0x000fe80009121874 */
[----:B------:R-:W-:Y:S04]  /*1ab70*/  LDGSTS.E [R8+0x2b00], desc[UR52][R4.64], P2 ;  /* 0x02b0000004087fae */ /* 0x000fe80009121874 */
[----:B-1----:R-:W2:Y:S04]  /*1ab80*/  LDL.64 R214, [R1+0x6b8] ;  /* 0x0006b80001d67983 */ /* 0x002ea80000100a00 */
[----:B------:R1:W-:Y:S04]  /*1ab90*/  STL.64 [R1+0x1618], R230 ;  /* 0x001618e601007387 */ /* 0x0003e80000100a00 */
[----:B------:R-:W-:Y:S04]  /*1aba0*/  LDGSTS.E [R8+0x2f00], desc[UR52][R2.64], P2 ;  /* 0x02f0000002087fae */ /* 0x000fe80009121874 */
[----:B------:R-:W3:Y:S04]  /*1abb0*/  LDL.64 R4, [R1+0x240] ;  /* 0x0002400001047983 */ /* 0x000ee80000100a00 */
[----:B-1----:R-:W4:Y:S04]  /*1abc0*/  LDL.64 R230, [R1+0x678] ;  /* 0x0006780001e67983 */ /* 0x002f280000100a00 */
[----:B------:R-:W-:Y:S04]  /*1abd0*/  LDGSTS.E [R8+0x3300], desc[UR52][R234.64], P2 ;  /* 0x03300000ea087fae */ /* 0x000fe80009121874 */
[----:B------:R-:W3:Y:S04]  /*1abe0*/  LDL.64 R236, [R1+0x200] ;  /* 0x0002000001ec7983 */ /* 0x000ee80000100a00 */
[----:B------:R-:W3:Y:S04]  /*1abf0*/  LDL.64 R220, [R1+0x1c0] ;  /* 0x0001c00001dc7983 */ /* 0x000ee80000100a00 */
[----:B------:R-:W3:Y:S04]  /*1ac00*/  LDL.64 R2, [R1+0x180] ;  /* 0x0001800001027983 */ /* 0x000ee80000100a00 */
[----:B------:R-:W-:Y:S04]  /*1ac10*/  LDGSTS.E [R8+0x3700], desc[UR52][R242.64], P2 ;  /* 0x03700000f2087fae */ /* 0x000fe80009121874 */
[----:B------:R1:W-:Y:S04]  /*1ac20*/  STL.64 [R1+0x1620], R242 ;  /* 0x001620f201007387 */ /* 0x0003e80000100a00 */
[----:B------:R-:W-:Y:S04]  /*1ac30*/  LDGSTS.E [R8+0x3b00], desc[UR52][R218.64], P2 ;  /* 0x03b00000da087fae */ /* 0x000fe80009121874 */
[----:B------:R-:W3:Y:S04]  /*1ac40*/  LDL.64 R234, [R1+0x140] ;  /* 0x0001400001ea7983 */ /* 0x000ee80000100a00 */
[----:B-1----:R-:W2:Y:S04]  /*1ac50*/  LDL.64 R242, [R1+0x610] ;  /* 0x0006100001f27983 */ /* 0x002ea80000100a00 */
[----:B------:R-:W3:Y:S01]  /*1ac60*/  LDL.64 R218, [R1+0x100] ;  /* 0x0001000001da7983 */ /* 0x000ee20000100a00 */
[----:B------:R-:W-:-:S03]  /*1ac70*/  VIADD R0, R0, UR54 ;  /* 0x0000003600007c36 */ /* 0x000fc60008000000 */
[----:B--2---:R-:W-:Y:S04]  /*1ac80*/  LDGSTS.E [R8+0x3f00], desc[UR52][R242.64], P2 ;  /* 0x03f00000f2087fae */ /* 0x004fe80009121874 */
[----:B----4-:R-:W-:Y:S04]  /*1ac90*/  LDGSTS.E [R8+0x4300], desc[UR52][R230.64], P2 ;  /* 0x04300000e6087fae */ /* 0x010fe80009121874 */
        /* <DEDUP_REMOVED lines=14> */
[----:B------:R-:W-:Y:S04]  /*1ad80*/  LDGSTS.E [R8+0x7b00], desc[UR52][R232.64], P2 ;  /* 0x07b00000e8087fae */ /* 0x000fe80009121874 */
[----:B------:R-:W-:Y:S04]  /*1ad90*/  LDGSTS.E [R8+0x7f00], desc[UR52][R216.64], P2 ;  /* 0x07f00000d8087fae */ /* 0x000fe80009121874 */
[----:B---3--:R-:W-:Y:S04]  /*1ada0*/  LDGSTS.E [R0+0x380], desc[UR52][R4.64], P2 ;  /* 0x0038000004007fae */ /* 0x008fe80009121874 */
[----:B------:R-:W3:Y:S04]  /*1adb0*/  LDL.LU.64 R232, [R1+0x1698] ;  /* 0x0016980001e87983 */ /* 0x000ee80000300a00 */
[----:B------:R-:W4:Y:S04]  /*1adc0*/  LDL.LU.64 R216, [R1+0x1690] ;  /* 0x0016900001d87983 */ /* 0x000f280000300a00 */
[----:B------:R1:W-:Y:S04]  /*1add0*/  STL.64 [R1+0x1550], R8 ;  /* 0x0015500801007387 */ /* 0x0003e80000100a00 */
[----:B------:R-:W-:Y:S04]  /*1ade0*/  LDGSTS.E [R0+0x780], desc[UR52][R236.64], P2 ;  /* 0x00780000ec007fae */ /* 0x000fe80009121874 */
[----:B------:R-:W-:Y:S04]  /*1adf0*/  LDGSTS.E [R0+0xb80], desc[UR52][R220.64], P2 ;  /* 0x00b80000dc007fae */ /* 0x000fe80009121874 */
[----:B-1----:R-:W2:Y:S04]  /*1ae00*/  LDL.LU.64 R8, [R1+0x488] ;  /* 0x0004880001087983 */ /* 0x002ea80000300a00 */
[----:B------:R-:W2:Y:S04]  /*1ae10*/  LDL.64 R204, [R1+0x298] ;  /* 0x0002980001cc7983 */ /* 0x000ea80000100a00 */
[----:B------:R-:W2:Y:S04]  /*1ae20*/  LDL.64 R4, [R1+0x308] ;  /* 0x0003080001047983 */ /* 0x000ea80000100a00 */
[----:B------:R-:W-:Y:S04]  /*1ae30*/  LDGSTS.E [R0+0xf80], desc[UR52][R2.64], P2 ;  /* 0x00f8000002007fae */ /* 0x000fe80009121874 */
[----:B------:R-:W-:Y:S04]  /*1ae40*/  LDGSTS.E [R0+0x1380], desc[UR52][R234.64], P2 ;  /* 0x01380000ea007fae */ /* 0x000fe80009121874 */
[----:B------:R-:W-:Y:S04]  /*1ae50*/  LDGSTS.E [R0+0x1780], desc[UR52][R218.64], P2 ;  /* 0x01780000da007fae */ /* 0x000fe80009121874 */
        /* <DEDUP_REMOVED lines=21> */
[----:B-1----:R-:W3:Y:S04]  /*1afb0*/  LDL.64 R216, [R1+0x408] ;  /* 0x0004080001d87983 */ /* 0x002ee80000100a00 */
[----:B------:R1:W-:Y:S04]  /*1afc0*/  STL.64 [R1+0x1630], R232 ;  /* 0x001630e801007387 */ /* 0x0003e80000100a00 */
[----:B--2---:R-:W-:Y:S04]  /*1afd0*/  LDGSTS.E [R0+0x2380], desc[UR52][R204.64], P2 ;  /* 0x02380000cc007fae */ /* 0x004fe80009121874 */
[----:B------:R-:W-:Y:S04]  /*1afe0*/  LDGSTS.E [R0+0x2780], desc[UR52][R4.64], P2 ;  /* 0x0278000004007fae */ /* 0x000fe80009121874 */
[----:B-1----:R-:W2:Y:S04]  /*1aff0*/  LDL.64 R232, [R1+0x388] ;  /* 0x0003880001e87983 */ /* 0x002ea80000100a00 */
[----:B------:R-:W4:Y:S04]  /*1b000*/  LDL.LU.64 R204, [R1+0x1688] ;  /* 0x0016880001cc7983 */ /* 0x000f280000300a00 */
[----:B------:R-:W4:Y:S04]  /*1b010*/  LDL.LU.64 R4, [R1+0x1680] ;  /* 0x0016800001047983 */ /* 0x000f280000300a00 */
[----:B------:R4:W-:Y:S01]  /*1b020*/  STL.64 [R1+0x1638], R8 ;  /* 0x0016380801007387 */ /* 0x0009e20000100a00 */
[----:B------:R-:W-:-:S06]  /*1b030*/  USHF.L.U32 UR6, UR6, 0x7, URZ ;  /* 0x0000000706067899 */ /* 0x000fcc000800063f */
[----:B------:R-:W-:Y:S01]  /*1b040*/  IMAD.U32 R252, RZ, RZ, UR6 ;  /* 0x00000006fffc7e24 */ /* 0x000fe2000f8e00ff */
[----:B--2---:R-:W-:Y:S04]  /*1b050*/  LDGSTS.E [R0+0x2b80], desc[UR52][R232.64], P2 ;  /* 0x02b80000e8007fae */ /* 0x004fe80009121874 */
[----:B---3--:R-:W-:Y:S04]  /*1b060*/  LDGSTS.E [R0+0x2f80], desc[UR52][R216.64], P2 ;  /* 0x02f80000d8007fae */ /* 0x008fe80009121874 */
[----:B------:R4:W-:Y:S04]  /*1b070*/  LDGSTS.E [R0+0x3380], desc[UR52][R8.64], P2 ;  /* 0x0338000008007fae */ /* 0x0009e80009121874 */
[----:B------:R-:W-:Y:S04]  /*1b080*/  LDGSTS.E [R0+0x3780], desc[UR52][R242.64], P2 ;  /* 0x03780000f2007fae */ /* 0x000fe80009121874 */
[----:B------:R-:W-:Y:S04]  /*1b090*/  LDGSTS.E [R0+0x3b80], desc[UR52][R220.64], P2 ;  /* 0x03b80000dc007fae */ /* 0x000fe80009121874 */
[----:B------:R-:W-:Y:S04]  /*1b0a0*/  LDGSTS.E [R0+0x3f80], desc[UR52][R2.64], P2 ;  /* 0x03f8000002007fae */ /* 0x000fe80009121874 */
[----:B------:R-:W-:Y:S04]  /*1b0b0*/  LDGSTS.E [R0+0x4380], desc[UR52][R6.64], P2 ;  /* 0x0438000006007fae */ /* 0x000fe80009121874 */
[----:B------:R-:W2:Y:S04]  /*1b0c0*/  LDL.LU.64 R220, [R1+0xe0] ;  /* 0x0000e00001dc7983 */ /* 0x000ea80000300a00 */
[----:B------:R-:W3:Y:S04]  /*1b0d0*/  LDL.LU.64 R2, [R1+0xd8] ;  /* 0x0000d80001027983 */ /* 0x000ee80000300a00 */
[----:B------:R-:W-:Y:S04]  /*1b0e0*/  LDGSTS.E [R0+0x4780], desc[UR52][R230.64], P2 ;  /* 0x04780000e6007fae */ /* 0x000fe80009121874 */
[----:B------:R-:W-:Y:S04]  /*1b0f0*/  LDGSTS.E [R0+0x4b80], desc[UR52][R214.64], P2 ;  /* 0x04b80000d6007fae */ /* 0x000fe80009121874 */
[----:B------:R1:W-:Y:S04]  /*1b100*/  LDGSTS.E [R0+0x4f80], desc[UR52][R10.64], P2 ;  /* 0x04f800000a007fae */ /* 0x0003e80009121874 */
[----:B------:R-:W-:Y:S04]  /*1b110*/  LDGSTS.E [R0+0x5380], desc[UR52][R228.64], P2 ;  /* 0x05380000e4007fae */ /* 0x000fe80009121874 */
[----:B------:R-:W-:Y:S04]  /*1b120*/  LDGSTS.E [R0+0x5780], desc[UR52][R212.64], P2 ;  /* 0x05780000d4007fae */ /* 0x000fe80009121874 */
[----:B------:R-:W-:Y:S01]  /*1b130*/  LDGSTS.E [R0+0x5b80], desc[UR52][R226.64], P2 ;  /* 0x05b80000e2007fae */ /* 0x000fe20009121874 */
[----:B----4-:R-:W-:Y:S01]  /*1b140*/  IMAD.WIDE R8, R252, 0x4, R4 ;  /* 0x00000004fc087825 */ /* 0x010fe200078e0204 */
[----:B-1----:R-:W1:Y:S02]  /*1b150*/  LDC R10, c[0x0][0x230] ;  /* 0x00008c00ff0a7b82 */ /* 0x002e640000000800 */
[----:B------:R4:W-:Y:S04]  /*1b160*/  STL.64 [R1+0x1640], R6 ;  /* 0x0016400601007387 */ /* 0x0009e80000100a00 */
[----:B------:R-:W-:Y:S04]  /*1b170*/  LDGSTS.E [R0+0x5f80], desc[UR52][R234.64], P2 ;  /* 0x05f80000ea007fae */ /* 0x000fe80009121874 */
[----:B------:R-:W-:Y:S04]  /*1b180*/  LDGSTS.E [R0+0x6380], desc[UR52][R210.64], P2 ;  /* 0x06380000d2007fae */ /* 0x000fe80009121874 */
[----:B------:R-:W-:Y:S01]  /*1b190*/  LDGSTS.E [R0+0x6780], desc[UR52][R240.64], P2 ;  /* 0x06780000f0007fae */ /* 0x000fe20009121874 */
[----:B----4-:R-:W4:Y:S03]  /*1b1a0*/  LDC R7, c[0x0][0x230] ;  /* 0x00008c00ff077b82 */ /* 0x010f260000000800 */
[----:B------:R-:W4:Y:S04]  /*1b1b0*/  LDL.LU.64 R234, [R1+0xd0] ;  /* 0x0000d00001ea7983 */ /* 0x000f280000300a00 */
[----:B------:R-:W-:Y:S01]  /*1b1c0*/  LDGSTS.E [R0+0x6b80], desc[UR52][R224.64], P2 ;  /* 0x06b80000e0007fae */ /* 0x000fe20009121874 */
[----:B------:R-:W1:Y:S03]  /*1b1d0*/  LDC R6, c[0x0][0x230] ;  /* 0x00008c00ff067b82 */ /* 0x000e660000000800 */
[----:B------:R-:W-:Y:S04]  /*1b1e0*/  LDGSTS.E [R0+0x6f80], desc[UR52][R208.64], P2 ;  /* 0x06f80000d0007fae */ /* 0x000fe80009121874 */
[----:B------:R-:W-:Y:S04]  /*1b1f0*/  LDGSTS.E [R0+0x7380], desc[UR52][R238.64], P2 ;  /* 0x07380000ee007fae */ /* 0x000fe80009121874 */
[----:B------:R1:W-:Y:S04]  /*1b200*/  LDGSTS.E [R0+0x7780], desc[UR52][R218.64], P2 ;  /* 0x07780000da007fae */ /* 0x0003e80009121874 */
[----:B------:R-:W-:Y:S04]  /*1b210*/  LDGSTS.E [R0+0x7b80], desc[UR52][R222.64], P2 ;  /* 0x07b80000de007fae */ /* 0x000fe80009121874 */
[----:B------:R-:W-:Y:S01]  /*1b220*/  LDGSTS.E [R0+0x7f80], desc[UR52][R236.64], P2 ;  /* 0x07f80000ec007fae */ /* 0x000fe20009121874 */
[----:B-1----:R-:W1:Y:S03]  /*1b230*/  LDC R219, c[0x0][0x230] ;  /* 0x00008c00ffdb7b82 */ /* 0x002e660000000800 */
[----:B------:R-:W0:Y:S05]  /*1b240*/  LDGDEPBAR ;  /* 0x00000000000079af */ /* 0x000e2a0000000000 */
[----:B------:R-:W-:Y:S08]  /*1b250*/  BAR.SYNC.DEFER_BLOCKING 0x0 ;  /* 0x0000000000007b1d */ /* 0x000ff00000010000 */
[----:B------:R-:W1:Y:S02]  /*1b260*/  LDC R218, c[0x0][0x230] ;  /* 0x00008c00ffda7b82 */ /* 0x000e640000000800 */
[----:B-1----:R-:W-:-:S06]  /*1b270*/  VIADD R4, R219, 0xffffff5d ;  /* 0xffffff5ddb047836 */ /* 0x002fcc0000000000 */
[----:B------:R-:W1:Y:S01]  /*1b280*/  LDC R219, c[0x0][0x230] ;  /* 0x00008c00ffdb7b82 */ /* 0x000e620000000800 */
[----:B------:R-:W-:Y:S01]  /*1b290*/  @!PT LDS RZ, [RZ] ;  /* 0x00000000fffff984 */ /* 0x000fe20000000800 */
[----:B------:R-:W-:Y:S01]  /*1b2a0*/  @!PT LDS RZ, [RZ] ;  /* 0x00000000fffff984 */ /* 0x000fe20000000800 */
[----:B------:R-:W-:Y:S01]  /*1b2b0*/  @!PT LDS RZ, [RZ] ;  /* 0x00000000fffff984 */ /* 0x000fe20000000800 */
[----:B------:R2:W-:Y:S01]  /*1b2c0*/  LDGSTS.E [R244+-0x70000], desc[UR52][R8.64], !P3 ;  /* 0x9000000008f47fae */ /* 0x0005e2000d921874 */
[----:B-1----:R-:W-:-:S06]  /*1b2d0*/  VIADD R5, R219, 0xffffff5c ;  /* 0xffffff5cdb057836 */ /* 0x002fcc0000000000 */
[----:B------:R-:W1:Y:S01]  /*1b2e0*/  LDC R219, c[0x0][0x230] ;  /* 0x00008c00ffdb7b82 */ /* 0x000e620000000800 */
[----:B------:R-:W-:Y:S01]  /*1b2f0*/  VIADD R218, R218, 0xffffff5e ;  /* 0xffffff5edada7836 */ /* 0x000fe20000000000 */
[----:B------:R-:W-:-:S04]  /*1b300*/  ISETP.GE.U32.AND P3, PT, R4, 0x7ffffede, PT ;  /* 0x7ffffede0400780c */ /* 0x000fc80003f66070 */
[----:B------:R-:W-:Y:S02]  /*1b310*/  ISETP.GE.U32.AND P2, PT, R218, 0x7ffffedf, PT ;  /* 0x7ffffedfda00780c */ /* 0x000fe40003f46070 */
[----:B------:R-:W4:Y:S01]  /*1b320*/  LDC R218, c[0x0][0x230] ;  /* 0x00008c00ffda7b82 */ /* 0x000f220000000800 */
[----:B------:R2:W-:Y:S01]  /*1b330*/  STL.64 [R1+0x400], R8 ;  /* 0x0004000801007387 */ /* 0x0005e20000100a00 */
[----:B-1----:R-:W-:-:S06]  /*1b340*/  VIADD R4, R219, 0xffffff3f ;  /* 0xffffff3fdb047836 */ /* 0x002fcc0000000000 */
[----:B------:R-:W1:Y:S01]  /*1b350*/  LDC R219, c[0x0][0x230] ;  /* 0x00008c00ffdb7b82 */ /* 0x000e620000000800 */
[----:B------:R-:W-:-:S04]  /*1b360*/  IMAD.WIDE R204, R252, 0x4, R204 ;  /* 0x00000004fccc7825 */ /* 0x000fc800078e02cc */
[----:B------:R-:W-:-:S03]  /*1b370*/  IMAD.WIDE R232, R252, 0x4, R24 ;  /* 0x00000004fce87825 */ /* 0x000fc600078e0218 */
[----:B------:R-:W1:Y:S01]  /*1b380*/  LDC R25, c[0x0][0x230] ;  /* 0x00008c00ff197b82 */ /* 0x000e620000000800 */
[----:B------:R-:W-:-:S04]  /*1b390*/  IMAD.WIDE R216, R252, 0x4, R54 ;  /* 0x00000004fcd87825 */ /* 0x000fc800078e0236 */
[----:B------:R-:W-:-:S03]  /*1b3a0*/  IMAD.WIDE R242, R252, 0x4, R26 ;  /* 0x00000004fcf27825 */ /* 0x000fc600078e021a */
[----:B------:R-:W1:Y:S01]  /*1b3b0*/  LDC R24, c[0x0][0x230] ;  /* 0x00008c00ff187b82 */ /* 0x000e620000000800 */
[----:B------:R-:W-:-:S04]  /*1b3c0*/  IMAD.WIDE R230, R252, 0x4, R28 ;  /* 0x00000004fce67825 */ /* 0x000fc800078e021c */
[----:B------:R-:W-:-:S03]  /*1b3d0*/  IMAD.WIDE R214, R252, 0x4, R36 ;  /* 0x00000004fcd67825 */ /* 0x000fc600078e0224 */
[----:B------:R-:W1:Y:S01]  /*1b3e0*/  LDC R26, c[0x0][0x230] ;  /* 0x00008c00ff1a7b82 */ /* 0x000e620000000800 */
[----:B---3--:R-:W-:-:S07]  /*1b3f0*/  IMAD.WIDE R2, R252, 0x4, R2 ;  /* 0x00000004fc027825 */ /* 0x008fce00078e0202 */
[----:B------:R-:W3:Y:S01]  /*1b400*/  LDC R27, c[0x0][0x230] ;  /* 0x00008c00ff1b7b82 */ /* 0x000ee20000000800 */
[----:B--2---:R-:W-:-:S05]  /*1b410*/  IMAD.WIDE R8, R252, 0x4, R220 ;  /* 0x00000004fc087825 */ /* 0x004fca00078e02dc */
[----:B------:R-:W-:Y:S01]  /*1b420*/  STL.64 [R1+0x3f0], R8 ;  /* 0x0003f00801007387 */ /* 0x000fe20000100a00 */
[----:B----4-:R-:W-:-:S03]  /*1b430*/  IMAD.WIDE R208, R252, 0x4, R234 ;  /* 0x00000004fcd07825 */ /* 0x010fc600078e02ea */
[----:B------:R-:W-:Y:S01]  /*1b440*/  LDGSTS.E [R244+-0x6fffc], desc[UR52][R8.64], !P4 ;  /* 0x9000400008f47fae */ /* 0x000fe2000e121874 */
[----:B------:R-:W2:Y:S03]  /*1b450*/  LDC R28, c[0x0][0x230] ;  /* 0x00008c00ff1c7b82 */ /* 0x000ea60000000800 */
[----:B------:R4:W-:Y:S04]  /*1b460*/  STL.64 [R1+0x3e0], R2 ;  /* 0x0003e00201007387 */ /* 0x0009e80000100a00 */
[----:B------:R4:W-:Y:S01]  /*1b470*/  LDGSTS.E [R244+-0x6fff8], desc[UR52][R2.64], !P5 ;  /* 0x9000800002f47fae */ /* 0x0009e2000e921874 */
[----:B------:R-:W-:Y:S01]  /*1b480*/  ISETP.GE.U32.AND P5, PT, R4, 0x7ffffec0, PT ;  /* 0x7ffffec00400780c */ /* 0x000fe20003fa6070 */
[----:B------:R-:W-:Y:S01]  /*1b490*/  IMAD.WIDE R236, R252, 0x4, R70 ;  /* 0x00000004fcec7825 */ /* 0x000fe200078e0246 */
[----:B------:R-:W-:Y:S01]  /*1b4a0*/  IADD3 R4, R218, -0xc2, RZ ;  /* 0xffffff3eda047810 */ /* 0x000fe20007ffe0ff */
[----:B------:R-:W-:Y:S01]  /*1b4b0*/  LDGSTS.E [R244+-0x6fff4], desc[UR52][R208.64], !P6 ;  /* 0x9000c000d0f47fae */ /* 0x000fe2000f121874 */
[----:B------:R-:W2:Y:S08]  /*1b4c0*/  LDC R29, c[0x0][0x230] ;  /* 0x00008c00ff1d7b82 */ /* 0x000eb00000000800 */
[----:B----4-:R-:W4:Y:S08]  /*1b4d0*/  LDC R3, c[0x0][0x230] ;  /* 0x00008c00ff037b82 */ /* 0x010f300000000800 */
[----:B------:R-:W3:Y:S01]  /*1b4e0*/  LDC R2, c[0x0][0x230] ;  /* 0x00008c00ff027b82 */ /* 0x000ee20000000800 */
[----:B------:R-:W-:Y:S01]  /*1b4f0*/  ISETP.GE.U32.AND P4, PT, R5, 0x7ffffedd, PT ;  /* 0x7ffffedd0500780c */ /* 0x000fe20003f86070 */
[----:B-1----:R-:W-:Y:S01]  /*1b500*/  VIADD R5, R219, 0xffffff3d ;  /* 0xffffff3ddb057836 */ /* 0x002fe20000000000 */
[----:B------:R-:W-:Y:S01]  /*1b510*/  ISETP.GE.U32.AND P6, PT, R4, 0x7ffffebf, PT ;  /* 0x7ffffebf0400780c */ /* 0x000fe20003fc6070 */
[C---:B------:R-:W-:Y:S01]  /*1b520*/  IMAD.WIDE R8, R252.reuse, 0x4, R20 ;  /* 0x00000004fc087825 */ /* 0x040fe200078e0214 */
[----:B------:R-:W-:Y:S03]  /*1b530*/  STL.64 [R1+0x3d0], R208 ;  /* 0x0003d0d001007387 */ /* 0x000fe60000100a00 */
[----:B------:R-:W-:Y:S01]  /*1b540*/  VIADD R4, R7, 0xffffff3c ;  /* 0xffffff3c07047836 */ /* 0x000fe20000000000 */
[----:B------:R1:W-:Y:S01]  /*1b550*/  STL.64 [R1+0x3c0], R204 ;  /* 0x0003c0cc01007387 */ /* 0x0003e20000100a00 */
[----:B------:R-:W-:Y:S01]  /*1b560*/  IMAD.WIDE R70, R252, 0x4, R56 ;  /* 0x00000004fc467825 */ /* 0x000fe200078e0238 */
[----:B------:R-:W2:Y:S02]  /*1b570*/  LDC R20, c[0x0][0x230] ;  /* 0x00008c00ff147b82 */ /* 0x000ea40000000800 */
[----:B------:R1:W-:Y:S01]  /*1b580*/  LDGSTS.E [R244+-0x6c000], desc[UR52][R204.64], !P1 ;  /* 0x94000000ccf47fae */ /* 0x0003e2000c921874 */
[----:B------:R-:W-:Y:S01]  /*1b590*/  ISETP.GE.U32.AND P1, PT, R5, 0x7ffffebe, PT ;  /* 0x7ffffebe0500780c */ /* 0x000fe20003f26070 */
[----:B------:R-:W-:-:S02]  /*1b5a0*/  VIADD R5, R6, 0xffffff1f ;  /* 0xffffff1f06057836 */ /* 0x000fc40000000000 */
[----:B------:R1:W-:Y:S01]  /*1b5b0*/  STL.64 [R1+0x3b0], R8 ;  /* 0x0003b00801007387 */ /* 0x0003e20000100a00 */
[----:B------:R-:W-:Y:S01]  /*1b5c0*/  IMAD.WIDE R6, R252, 0x4, R22 ;  /* 0x00000004fc067825 */ /* 0x000fe200078e0216 */
[----:B------:R-:W2:Y:S02]  /*1b5d0*/  LDC R21, c[0x0][0x230] ;  /* 0x00008c00ff157b82 */ /* 0x000ea40000000800 */
[----:B------:R4:W-:Y:S01]  /*1b5e0*/  LDGSTS.E [R244+-0x6bffc], desc[UR52][R8.64], !P2 ;  /* 0x9400400008f47fae */ /* 0x0009e2000d121874 */
[----:B------:R-:W-:Y:S01]  /*1b5f0*/  ISETP.GE.U32.AND P2, PT, R4, 0x7ffffebd, PT ;  /* 0x7ffffebd0400780c */ /* 0x000fe20003f46070 */
[----:B------:R-:W-:Y:S02]  /*1b600*/  VIADD R4, R10, 0xffffff1e ;  /* 0xffffff1e0a047836 */ /* 0x000fe40000000000 */
[C---:B-1----:R-:W-:Y:S02]  /*1b610*/  IMAD.WIDE R204, R252.reuse, 0x4, R60 ;  /* 0x00000004fccc7825 */ /* 0x042fe400078e023c */
[----:B------:R-:W1:Y:S02]  /*1b620*/  LDC R22, c[0x0][0x230] ;  /* 0x00008c00ff167b82 */ /* 0x000e640000000800 */
[----:B----4-:R-:W-:-:S06]  /*1b630*/  IMAD.WIDE R8, R252, 0x4, R30 ;  /* 0x00000004fc087825 */ /* 0x010fcc00078e021e */
[----:B------:R-:W4:Y:S01]  /*1b640*/  LDC R30, c[0x0][0x230] ;  /* 0x00008c00ff1e7b82 */ /* 0x000f220000000800 */
[----:B------:R3:W-:Y:S01]  /*1b650*/  LDGSTS.E [R244+-0x6bff8], desc[UR52][R8.64], !P3 ;  /* 0x9400800008f47fae */ /* 0x0007e2000d921874 */
[----:B------:R-:W-:Y:S01]  /*1b660*/  ISETP.GE.U32.AND P3, PT, R5, 0x7ffffea0, PT ;  /* 0x7ffffea00500780c */ /* 0x000fe20003f66070 */
[----:B------:R-:W-:Y:S02]  /*1b670*/  VIADD R5, R3, 0xffffff1d ;  /* 0xffffff1d03057836 */ /* 0x000fe40000000000 */
[----:B------:R3:W-:Y:S01]  /*1b680*/  STL.64 [R1+0x3a0], R8 ;  /* 0x0003a00801007387 */ /* 0x0007e20000100a00 */
[----:B------:R-:W-:Y:S02]  /*1b690*/  IMAD.WIDE R238, R252, 0x4, R50 ;  /* 0x00000004fcee7825 */ /* 0x000fe400078e0232 */
[----:B------:R-:W4:Y:S01]  /*1b6a0*/  LDC R23, c[0x0][0x230] ;  /* 0x00008c00ff177b82 */ /* 0x000f220000000800 */
[----:B------:R-:W-:Y:S01]  /*1b6b0*/  LDGSTS.E [R244+-0x6bff4], desc[UR52][R6.64], !P4 ;  /* 0x9400c00006f47fae */ /* 0x000fe2000e121874 */
[----:B------:R-:W-:Y:S01]  /*1b6c0*/  ISETP.GE.U32.AND P4, PT, R4, 0x7ffffe9f, PT ;  /* 0x7ffffe9f0400780c */ /* 0x000fe20003f86070 */
[----:B---3--:R-:W-:-:S02]  /*1b6d0*/  VIADD R4, R2, 0xffffff1c ;  /* 0xffffff1c02047836 */ /* 0x008fc40000000000 */
[----:B------:R-:W-:Y:S01]  /*1b6e0*/  STL.64 [R1+0x1648], R6 ;  /* 0x0016480601007387 */ /* 0x000fe20000100a00 */
[C---:B------:R-:W-:Y:S02]  /*1b6f0*/  IMAD.WIDE R224, R252.reuse, 0x4, R48 ;  /* 0x00000004fce07825 */ /* 0x040fe400078e0230 */
[----:B------:R-:W3:Y:S01]  /*1b700*/  LDC R31, c[0x0][0x230] ;  /* 0x00008c00ff1f7b82 */ /* 0x000ee20000000800 */
[----:B------:R-:W2:Y:S01]  /*1b710*/  LDL.LU.64 R220, [R1+0xc8] ;  /* 0x0000c80001dc7983 */ /* 0x000ea20000300a00 */
[----:B------:R-:W-:-:S03]  /*1b720*/  IMAD.WIDE R8, R252, 0x4, R32 ;  /* 0x00000004fc087825 */ /* 0x000fc600078e0220 */
[----:B------:R-:W4:Y:S01]  /*1b730*/  LDL.LU.64 R2, [R1+0xc0] ;  /* 0x0000c00001027983 */ /* 0x000f220000300a00 */
[C---:B------:R-:W-:Y:S02]  /*1b740*/  IMAD.WIDE R228, R252.reuse, 0x4, R38 ;  /* 0x00000004fce47825 */ /* 0x040fe400078e0226 */
[----:B------:R-:W3:Y:S01]  /*1b750*/  LDC R36, c[0x0][0x230] ;  /* 0x00008c00ff247b82 */ /* 0x000ee20000000800 */
[----:B------:R-:W3:Y:S04]  /*1b760*/  LDL.LU.64 R234, [R1+0xb8] ;  /* 0x0000b80001ea7983 */ /* 0x000ee80000300a00 */
[----:B------:R-:W2:Y:S01]  /*1b770*/  LDL.LU.64 R218, [R1+0xb0] ;  /* 0x0000b00001da7983 */ /* 0x000ea20000300a00 */
[C---:B------:R-:W-:Y:S02]  /*1b780*/  IMAD.WIDE R10, R252.reuse, 0x4, R34 ;  /* 0x00000004fc0a7825 */ /* 0x040fe400078e0222 */
[----:B------:R-:W1:Y:S01]  /*1b790*/  LDC R37, c[0x0][0x230] ;  /* 0x00008c00ff257b82 */ /* 0x000e620000000800 */
[----:B------:R-:W-:Y:S04]  /*1b7a0*/  STL.64 [R1+0x1650], R8 ;  /* 0x0016500801007387 */ /* 0x000fe80000100a00 */
[----:B------:R1:W-:Y:S01]  /*1b7b0*/  STL.64 [R1+0x1658], R232 ;  /* 0x001658e801007387 */ /* 0x0003e20000100a00 */
[----:B------:R-:W-:-:S02]  /*1b7c0*/  IMAD.WIDE R208, R252, 0x4, R40 ;  /* 0x00000004fcd07825 */ /* 0x000fc400078e0228 */
[----:B------:R-:W4:Y:S01]  /*1b7d0*/  LDC R35, c[0x0][0x230] ;  /* 0x00008c00ff237b82 */ /* 0x000f220000000800 */
[----:B------:R4:W-:Y:S04]  /*1b7e0*/  STL.64 [R1+0x1660], R216 ;  /* 0x001660d801007387 */ /* 0x0009e80000100a00 */
[----:B------:R-:W-:Y:S01]  /*1b7f0*/  STL.64 [R1+0x1668], R242 ;  /* 0x001668f201007387 */ /* 0x000fe20000100a00 */
[C---:B------:R-:W-:Y:S02]  /*1b800*/  IMAD.WIDE R222, R252.reuse, 0x4, R42 ;  /* 0x00000004fcde7825 */ /* 0x040fe400078e022a */
[----:B------:R-:W4:Y:S01]  /*1b810*/  LDC R34, c[0x0][0x230] ;  /* 0x00008c00ff227b82 */ /* 0x000f220000000800 */
[----:B------:R-:W-:Y:S04]  /*1b820*/  LDGSTS.E [R244+-0x68000], desc[UR52][R8.64], !P5 ;  /* 0x9800000008f47fae */ /* 0x000fe8000e921874 */
[----:B------:R-:W-:Y:S01]  /*1b830*/  STL.64 [R1+0x1670], R230 ;  /* 0x001670e601007387 */ /* 0x000fe20000100a00 */
[----:B------:R-:W-:-:S02]  /*1b840*/  IMAD.WIDE R82, R252, 0x4, R82 ;  /* 0x00000004fc527825 */ /* 0x000fc400078e0252 */
[----:B------:R-:W4:Y:S01]  /*1b850*/  LDC R38, c[0x0][0x230] ;  /* 0x00008c00ff267b82 */ /* 0x000f220000000800 */
[----:B------:R-:W-:Y:S04]  /*1b860*/  LDGSTS.E [R244+-0x67ffc], desc[UR52][R232.64], !P6 ;  /* 0x98004000e8f47fae */ /* 0x000fe8000f121874 */
[----:B------:R4:W-:Y:S01]  /*1b870*/  STL.64 [R1+0x1678], R214 ;  /* 0x001678d601007387 */ /* 0x0009e20000100a00 */
[C---:B------:R-:W-:Y:S02]  /*1b880*/  IMAD.WIDE R68, R252.reuse, 0x4, R68 ;  /* 0x00000004fc447825 */ /* 0x040fe400078e0244 */
[----:B------:R-:W4:Y:S01]  /*1b890*/  LDC R39, c[0x0][0x230] ;  /* 0x00008c00ff277b82 */ /* 0x000f220000000800 */
[----:B------:R-:W-:Y:S04]  /*1b8a0*/  LDGSTS.E [R244+-0x67ff8], desc[UR52][R216.64], !P1 ;  /* 0x98008000d8f47fae */ /* 0x000fe8000c921874 */
[----:B-1----:R-:W4:Y:S04]  /*1b8b0*/  LDL.LU.64 R232, [R1+0xa8] ;  /* 0x0000a80001e87983 */ /* 0x002f280000300a00 */
[----:B------:R-:W4:Y:S04]  /*1b8c0*/  LDL.LU.64 R8, [R1+0xa0] ;  /* 0x0000a00001087983 */ /* 0x000f280000300a00 */
[----:B------:R-:W4:Y:S04]  /*1b8d0*/  LDL.LU.64 R32, [R1+0x98] ;  /* 0x0000980001207983 */ /* 0x000f280000300a00 */
[----:B------:R-:W4:Y:S01]  /*1b8e0*/  LDL.LU.64 R6, [R1+0x90] ;  /* 0x0000900001067983 */ /* 0x000f220000300a00 */
[----:B---3--:R-:W-:-:S04]  /*1b8f0*/  IMAD.WIDE R210, R252, 0x4, R234 ;  /* 0x00000004fcd27825 */ /* 0x008fc800078e02ea */
[----:B--2---:R-:W-:-:S04]  /*1b900*/  IMAD.WIDE R240, R252, 0x4, R218 ;  /* 0x00000004fcf07825 */ /* 0x004fc800078e02da */
[----:B----4-:R-:W-:-:S04]  /*1b910*/  IMAD.WIDE R226, R252, 0x4, R2 ;  /* 0x00000004fce27825 */ /* 0x010fc800078e0202 */
[----:B------:R-:W-:Y:S01]  /*1b920*/  IMAD.WIDE R212, R252, 0x4, R220 ;  /* 0x00000004fcd47825 */ /* 0x000fe200078e02dc */
[----:B------:R-:W-:Y:S01]  /*1b930*/  ISETP.GE.U32.AND P6, PT, R4, 0x7ffffe9d, PT ;  /* 0x7ffffe9d0400780c */ /* 0x000fe20003fc6070 */
[----:B------:R-:W-:Y:S02]  /*1b940*/  LDGSTS.E [R244+-0x67ff4], desc[UR52][R242.64], !P2 ;  /* 0x9800c000f2f47fae */ /* 0x000fe4000d121874 */
[C---:B------:R-:W-:Y:S01]  /*1b950*/  IMAD.WIDE R60, R252.reuse, 0x4, R232 ;  /* 0x00000004fc3c7825 */ /* 0x040fe200078e02e8 */
[----:B------:R-:W-:Y:S01]  /*1b960*/  ISETP.GE.U32.AND P5, PT, R5, 0x7ffffe9e, PT ;  /* 0x7ffffe9e0500780c */ /* 0x000fe20003fa6070 */
[----:B------:R-:W2:Y:S02]  /*1b970*/  LDL.LU.64 R232, [R1+0x88] ;  /* 0x0000880001e87983 */ /* 0x000ea40000300a00 */
[C---:B------:R-:W-:Y:S02]  /*1b980*/  IMAD.WIDE R234, R252.reuse, 0x4, R58 ;  /* 0x00000004fcea7825 */ /* 0x040fe400078e023a */
[----:B------:R-:W-:Y:S02]  /*1b990*/  LDGSTS.E [R244+-0x64000], desc[UR52][R230.64], !P3 ;  /* 0x9c000000e6f47fae */ /* 0x000fe4000d921874 */
[----:B------:R-:W-:-:S02]  /*1b9a0*/  IMAD.WIDE R58, R252, 0x4, R8 ;  /* 0x00000004fc3a7825 */ /* 0x000fc400078e0208 */
[----:B------:R-:W3:Y:S02]  /*1b9b0*/  LDL.LU.64 R8, [R1+0x80] ;  /* 0x0000800001087983 */ /* 0x000ee40000300a00 */
[C---:B------:R-:W-:Y:S02]  /*1b9c0*/  IMAD.WIDE R56, R252.reuse, 0x4, R32 ;  /* 0x00000004fc387825 */ /* 0x040fe400078e0220 */
[----:B------:R-:W4:Y:S02]  /*1b9d0*/  LDL.LU.64 R32, [R1+0x78] ;  /* 0x0000780001207983 */ /* 0x000f240000300a00 */
[C---:B------:R-:W-:Y:S02]  /*1b9e0*/  IMAD.WIDE R54, R252.reuse, 0x4, R6 ;  /* 0x00000004fc367825 */ /* 0x040fe400078e0206 */
[----:B------:R-:W4:Y:S02]  /*1b9f0*/  LDL.LU.64 R6, [R1+0x70] ;  /* 0x0000700001067983 */ /* 0x000f240000300a00 */
[----:B------:R-:W-:-:S02]  /*1ba00*/  IMAD.WIDE R218, R252, 0x4, R52 ;  /* 0x00000004fcda7825 */ /* 0x000fc400078e0234 */
[----:B------:R-:W-:Y:S02]  /*1ba10*/  STL.64 [R1+0x14a8], R250 ;  /* 0x0014a8fa01007387 */ /* 0x000fe40000100a00 */
[C---:B------:R-:W-:Y:S02]  /*1ba20*/  IMAD.WIDE R2, R252.reuse, 0x4, R46 ;  /* 0x00000004fc027825 */ /* 0x040fe400078e022e */
[----:B------:R1:W-:Y:S02]  /*1ba30*/  LDGSTS.E [R244+-0x63ffc], desc[UR52][R214.64], !P4 ;  /* 0x9c004000d6f47fae */ /* 0x0003e4000e121874 */
[----:B------:R-:W-:Y:S02]  /*1ba40*/  IMAD.WIDE R220, R252, 0x4, R44 ;  /* 0x00000004fcdc7825 */ /* 0x000fe400078e022c */
[----:B------:R-:W-:Y:S02]  /*1ba50*/  LDGSTS.E [R244+-0x63ff8], desc[UR52][R10.64], !P5 ;  /* 0x9c0080000af47fae */ /* 0x000fe4000e921874 */
[----:B------:R-:W-:-:S02]  /*1ba60*/  VIADD R4, R20, 0xffffff7b ;  /* 0xffffff7b14047836 */ /* 0x000fc40000000000 */
[----:B------:R-:W1:Y:S01]  /*1ba70*/  LDC R20, c[0x0][0x230] ;  /* 0x00008c00ff147b82 */ /* 0x000e620000000800 */
[----:B------:R-:W-:Y:S01]  /*1ba80*/  VIADD R5, R21, 0xffffff7a ;  /* 0xffffff7a15057836 */ /* 0x000fe20000000000 */
[----:B------:R-:W-:Y:S01]  /*1ba90*/  LDGSTS.E [R244+-0x63ff4], desc[UR52][R228.64], !P6 ;  /* 0x9c00c000e4f47fae */ /* 0x000fe2000f121874 */
[----:B--2---:R-:W-:-:S04]  /*1baa0*/  IMAD.WIDE R52, R252, 0x4, R232 ;  /* 0x00000004fc347825 */ /* 0x004fc800078e02e8 */
[C---:B---3--:R-:W-:Y:S01]  /*1bab0*/  IMAD.WIDE R50, R252.reuse, 0x4, R8 ;  /* 0x00000004fc327825 */ /* 0x048fe200078e0208 */
[----:B------:R-:W2:Y:S03]  /*1bac0*/  LDL.LU.64 R232, [R1+0x68] ;  /* 0x0000680001e87983 */ /* 0x000ea60000300a00 */
[C---:B----4-:R-:W-:Y:S01]  /*1bad0*/  IMAD.WIDE R48, R252.reuse, 0x4, R32 ;  /* 0x00000004fc307825 */ /* 0x050fe200078e0220 */
[----:B------:R-:W3:Y:S03]  /*1bae0*/  LDL.LU.64 R8, [R1+0x60] ;  /* 0x0000600001087983 */ /* 0x000ee60000300a00 */
[----:B------:R-:W-:Y:S01]  /*1baf0*/  IMAD.WIDE R46, R252, 0x4, R6 ;  /* 0x00000004fc2e7825 */ /* 0x000fe200078e0206 */
[----:B------:R-:W4:Y:S01]  /*1bb00*/  LDL.LU.64 R32, [R1+0x58] ;  /* 0x0000580001207983 */ /* 0x000f220000300a00 */
[----:B------:R-:W-:Y:S01]  /*1bb10*/  ISETP.GE.U32.AND P1, PT, R4, 0x7ffffefc, PT ;  /* 0x7ffffefc0400780c */ /* 0x000fe20003f26070 */
[----:B------:R-:W1:Y:S02]  /*1bb20*/  LDC R21, c[0x0][0x230] ;  /* 0x00008c00ff157b82 */ /* 0x000e640000000800 */
[----:B------:R-:W4:Y:S04]  /*1bb30*/  LDL.LU.64 R6, [R1+0x50] ;  /* 0x0000500001067983 */ /* 0x000f280000300a00 */
[----:B------:R-:W4:Y:S01]  /*1bb40*/  LDL.LU.64 R216, [R1+0x48] ;  /* 0x0000480001d87983 */ /* 0x000f220000300a00 */
[----:B------:R-:W-:Y:S01]  /*1bb50*/  VIADD R4, R22, 0xffffff79 ;  /* 0xffffff7916047836 */ /* 0x000fe20000000000 */
[----:B-1----:R-:W1:Y:S01]  /*1bb60*/  LDC R214, c[0x0][0x230] ;  /* 0x00008c00ffd67b82 */ /* 0x002e620000000800 */
[----:B------:R-:W-:Y:S01]  /*1bb70*/  ISETP.GE.U32.AND P2, PT, R5, 0x7ffffefb, PT ;  /* 0x7ffffefb0500780c */ /* 0x000fe20003f46070 */
[----:B------:R-:W-:-:S02]  /*1bb80*/  VIADD R5, R30, 0xffffff78 ;  /* 0xffffff781e057836 */ /* 0x000fc40000000000 */
[----:B------:R-:W-:Y:S01]  /*1bb90*/  ISETP.GE.U32.AND P3, PT, R4, 0x7ffffefa, PT ;  /* 0x7ffffefa0400780c */ /* 0x000fe20003f66070 */
[----:B------:R-:W-:Y:S03]  /*1bba0*/  LDGSTS.E [R251+-0x70000], desc[UR52][R212.64], !P1 ;  /* 0x90000000d4fb7fae */ /* 0x000fe6000c921874 */
[----:B------:R-:W1:Y:S01]  /*1bbb0*/  LDC R22, c[0x0][0x230] ;  /* 0x00008c00ff167b82 */ /* 0x000e620000000800 */
[----:B------:R-:W-:Y:S01]  /*1bbc0*/  VIADD R4, R23, 0xffffff5b ;  /* 0xffffff5b17047836 */ /* 0x000fe20000000000 */
[----:B------:R-:W-:-:S04]  /*1bbd0*/  ISETP.GE.U32.AND P4, PT, R5, 0x7ffffef9, PT ;  /* 0x7ffffef90500780c */ /* 0x000fc80003f86070 */
[----:B------:R-:W-:Y:S02]  /*1bbe0*/  LDGSTS.E [R251+-0x6fffc], desc[UR52][R226.64], !P2 ;  /* 0x90004000e2fb7fae */ /* 0x000fe4000d121874 */
[----:B------:R-:W1:Y:S01]  /*1bbf0*/  LDC R23, c[0x0][0x230] ;  /* 0x00008c00ff177b82 */ /* 0x000e620000000800 */
[----:B------:R-:W-:Y:S01]  /*1bc00*/  ISETP.GE.U32.AND P5, PT, R4, 0x7ffffedc, PT ;  /* 0x7ffffedc0400780c */ /* 0x000fe20003fa6070 */
[----:B------:R-:W-:Y:S01]  /*1bc10*/  VIADD R4, R31, 0xffffff59 ;  /* 0xffffff591f047836 */ /* 0x000fe20000000000 */
[----:B------:R-:W-:Y:S01]  /*1bc20*/  IADD3 R5, R25, -0xa6, RZ ;  /* 0xffffff5a19057810 */ /* 0x000fe20007ffe0ff */
[----:B------:R-:W-:Y:S04]  /*1bc30*/  LDGSTS.E [R251+-0x6fff8], desc[UR52][R210.64], !P3 ;  /* 0x90008000d2fb7fae */ /* 0x000fe8000d921874 */
[----:B------:R-:W1:Y:S01]  /*1bc40*/  LDC R25, c[0x0][0x230] ;  /* 0x00008c00ff197b82 */ /* 0x000e620000000800 */
[----:B------:R-:W-:Y:S01]  /*1bc50*/  ISETP.GE.U32.AND P1, PT, R4, 0x7ffffeda, PT ;  /* 0x7ffffeda0400780c */ /* 0x000fe20003f26070 */
[----:B------:R-:W-:Y:S01]  /*1bc60*/  VIADD R4, R20, 0xffffff58 ;  /* 0xffffff5814047836 */ /* 0x000fe20000000000 */
[----:B------:R-:W-:Y:S01]  /*1bc70*/  ISETP.GE.U32.AND P6, PT, R5, 0x7ffffedb, PT ;  /* 0x7ffffedb0500780c */ /* 0x000fe20003fc6070 */
[----:B------:R-:W-:Y:S04]  /*1bc80*/  LDGSTS.E [R251+-0x6fff4], desc[UR52][R240.64], !P4 ;  /* 0x9000c000f0fb7fae */ /* 0x000fe8000e121874 */
[----:B------:R-:W1:Y:S01]  /*1bc90*/  LDC R20, c[0x0][0x230] ;  /* 0x00008c00ff147b82 */ /* 0x000e620000000800 */
[----:B------:R-:W-:Y:S01]  /*1bca0*/  ISETP.GE.U32.AND P2, PT, R4, 0x7ffffed9, PT ;  /* 0x7ffffed90400780c */ /* 0x000fe20003f46070 */
[----:B------:R-:W-:Y:S01]  /*1bcb0*/  VIADD R5, R21, 0xffffff3b ;  /* 0xffffff3b15057836 */ /* 0x000fe20000000000 */
[----:B------:R-:W-:Y:S01]  /*1bcc0*/  LDGSTS.E [R251+-0x6c000], desc[UR52][R224.64], !P5 ;  /* 0x94000000e0fb7fae */ /* 0x000fe2000e921874 */
[----:B-1----:R-:W-:-:S04]  /*1bcd0*/  VIADD R4, R22, 0xffffff3a ;  /* 0xffffff3a16047836 */ /* 0x002fc80000000000 */
[----:B------:R-:W1:Y:S01]  /*1bce0*/  LDC R21, c[0x0][0x230] ;  /* 0x00008c00ff157b82 */ /* 0x000e620000000800 */
[----:B------:R-:W-:Y:S01]  /*1bcf0*/  ISETP.GE.U32.AND P3, PT, R5, 0x7ffffebc, PT ;  /* 0x7ffffebc0500780c */ /* 0x000fe20003f66070 */
[----:B------:R-:W-:Y:S01]  /*1bd00*/  VIADD R5, R24, 0xffffff39 ;  /* 0xffffff3918057836 */ /* 0x000fe20000000000 */
[----:B------:R-:W-:Y:S01]  /*1bd10*/  ISETP.GE.U32.AND P4, PT, R4, 0x7ffffebb, PT ;  /* 0x7ffffebb0400780c */ /* 0x000fe20003f86070 */
[----:B------:R-:W-:Y:S04]  /*1bd20*/  LDGSTS.E [R251+-0x6bffc], desc[UR52][R208.64], !P6 ;  /* 0x94004000d0fb7fae */ /* 0x000fe8000f121874 */
[----:B------:R-:W1:Y:S01]  /*1bd30*/  LDC R22, c[0x0][0x230] ;  /* 0x00008c00ff167b82 */ /* 0x000e620000000800 */
[----:B------:R-:W-:Y:S01]  /*1bd40*/  VIADD R4, R23, 0xffffff38 ;  /* 0xffffff3817047836 */ /* 0x000fe20000000000 */
[----:B------:R-:W-:Y:S01]  /*1bd50*/  ISETP.GE.U32.AND P5, PT, R5, 0x7ffffeba, PT ;  /* 0x7ffffeba0500780c */ /* 0x000fe20003fa6070 */
[----:B------:R-:W-:Y:S01]  /*1bd60*/  VIADD R5, R25, 0xffffff1b ;  /* 0xffffff1b19057836 */ /* 0x000fe20000000000 */
[----:B------:R-:W-:Y:S04]  /*1bd70*/  LDGSTS.E [R251+-0x6bff8], desc[UR52][R238.64], !P1 ;  /* 0x94008000eefb7fae */ /* 0x000fe8000c921874 */
[----:B------:R-:W1:Y:S01]  /*1bd80*/  LDC R24, c[0x0][0x230] ;  /* 0x00008c00ff187b82 */ /* 0x000e620000000800 */
[----:B------:R-:W-:Y:S01]  /*1bd90*/  ISETP.GE.U32.AND P6, PT, R4, 0x7ffffeb9, PT ;  /* 0x7ffffeb90400780c */ /* 0x000fe20003fc6070 */
[----:B------:R-:W-:Y:S01]  /*1bda0*/  VIADD R4, R26, 0xffffff1a ;  /* 0xffffff1a1a047836 */ /* 0x000fe20000000000 */
[----:B------:R-:W-:Y:S05]  /*1bdb0*/  LDGSTS.E [R251+-0x6bff4], desc[UR52][R222.64], !P2 ;  /* 0x9400c000defb7fae */ /* 0x000fea000d121874 */
[----:B------:R-:W1:Y:S01]  /*1bdc0*/  LDC R23, c[0x0][0x230] ;  /* 0x00008c00ff177b82 */ /* 0x000e620000000800 */
[----:B------:R-:W-:Y:S01]  /*1bdd0*/  ISETP.GE.U32.AND P2, PT, R4, 0x7ffffe9b, PT ;  /* 0x7ffffe9b0400780c */ /* 0x000fe20003f46070 */
[----:B------:R-:W-:-:S06]  /*1bde0*/  VIADD R4, R20, 0xffffff19 ;  /* 0xffffff1914047836 */ /* 0x000fcc0000000000 */
[----:B------:R-:W1:Y:S01]  /*1bdf0*/  LDC R25, c[0x0][0x230] ;  /* 0x00008c00ff197b82 */ /* 0x000e620000000800 */
[----:B------:R-:W-:Y:S01]  /*1be00*/  ISETP.GE.U32.AND P1, PT, R5, 0x7ffffe9c, PT ;  /* 0x7ffffe9c0500780c */ /* 0x000fe20003f26070 */
[----:B------:R-:W-:Y:S06]  /*1be10*/  LDGSTS.E [R251+-0x68000], desc[UR52][R236.64], !P3 ;  /* 0x98000000ecfb7fae */ /* 0x000fec000d921874 */
[----:B------:R-:W1:Y:S01]  /*1be20*/  LDC R26, c[0x0][0x230] ;  /* 0x00008c00ff1a7b82 */ /* 0x000e620000000800 */
[----:B------:R-:W-:Y:S01]  /*1be30*/  ISETP.GE.U32.AND P3, PT, R4, 0x7ffffe9a, PT ;  /* 0x7ffffe9a0400780c */ /* 0x000fe20003f66070 */
[----:B-1----:R-:W-:Y:S01]  /*1be40*/  VIADD R5, R21, 0xffffff18 ;  /* 0xffffff1815057836 */ /* 0x002fe20000000000 */
[----:B------:R-:W-:Y:S05]  /*1be50*/  LDGSTS.E [R251+-0x67ffc], desc[UR52][R220.64], !P4 ;  /* 0x98004000dcfb7fae */ /* 0x000fea000e121874 */
[----:B------:R-:W1:Y:S01]  /*1be60*/  LDC R20, c[0x0][0x230] ;  /* 0x00008c00ff147b82 */ /* 0x000e620000000800 */
[----:B------:R-:W-:Y:S01]  /*1be70*/  VIADD R4, R22, 0xffffff77 ;  /* 0xffffff7716047836 */ /* 0x000fe20000000000 */
[----:B------:R-:W-:Y:S01]  /*1be80*/  LDGSTS.E [R251+-0x67ff8], desc[UR52][R2.64], !P5 ;  /* 0x9800800002fb7fae */ /* 0x000fe2000e921874 */
[----:B------:R-:W-:-:S05]  /*1be90*/  ISETP.GE.U32.AND P4, PT, R5, 0x7ffffe99, PT ;  /* 0x7ffffe990500780c */ /* 0x000fca0003f86070 */
[----:B------:R-:W1:Y:S01]  /*1bea0*/  LDC R21, c[0x0][0x230] ;  /* 0x00008c00ff157b82 */ /* 0x000e620000000800 */
[----:B------:R-:W-:Y:S01]  /*1beb0*/  ISETP.GE.U32.AND P5, PT, R4, 0x7ffffef8, PT ;  /* 0x7ffffef80400780c */ /* 0x000fe20003fa6070 */
[----:B------:R-:W-:Y:S01]  /*1bec0*/  VIADD R4, R23, 0xffffff75 ;  /* 0xffffff7517047836 */ /* 0x000fe20000000000 */
[----:B------:R-:W-:Y:S01]  /*1bed0*/  IADD3 R5, R24, -0x8a, RZ ;  /* 0xffffff7618057810 */ /* 0x000fe20007ffe0ff */
[----:B------:R-:W-:Y:S04]  /*1bee0*/  LDGSTS.E [R251+-0x67ff4], desc[UR52][R234.64], !P6 ;  /* 0x9800c000eafb7fae */ /* 0x000fe8000f121874 */
[----:B------:R-:W1:Y:S01]  /*1bef0*/  LDC R22, c[0x0][0x230] ;  /* 0x00008c00ff167b82 */ /* 0x000e620000000800 */
[----:B------:R-:W-:Y:S01]  /*1bf00*/  LDGSTS.E [R251+-0x64000], desc[UR52][R218.64], !P1 ;  /* 0x9c000000dafb7fae */ /* 0x000fe2000c921874 */
[----:B------:R-:W-:Y:S01]  /*1bf10*/  ISETP.GE.U32.AND P6, PT, R5, 0x7ffffef7, PT ;  /* 0x7ffffef70500780c */ /* 0x000fe20003fc6070 */
[----:B------:R-:W-:Y:S01]  /*1bf20*/  VIADD R5, R25, 0xffffff74 ;  /* 0xffffff7419057836 */ /* 0x000fe20000000000 */
[----:B------:R-:W-:-:S04]  /*1bf30*/  ISETP.GE.U32.AND P1, PT, R4, 0x7ffffef6, PT ;  /* 0x7ffffef60400780c */ /* 0x000fc80003f26070 */
[----:B------:R-:W1:Y:S01]  /*1bf40*/  LDC R24, c[0x0][0x230] ;  /* 0x00008c00ff187b82 */ /* 0x000e620000000800 */
[----:B------:R-:W-:Y:S01]  /*1bf50*/  VIADD R4, R26, 0xffffff57 ;  /* 0xffffff571a047836 */ /* 0x000fe20000000000 */
[----:B------:R-:W-:Y:S04]  /*1bf60*/  LDGSTS.E [R251+-0x63ffc], desc[UR52][R204.64], !P2 ;  /* 0x9c004000ccfb7fae */ /* 0x000fe8000d121874 */
[----:B------:R-:W-:Y:S02]  /*1bf70*/  LDGSTS.E [R251+-0x63ff8], desc[UR52][R70.64], !P3 ;  /* 0x9c00800046fb7fae */ /* 0x000fe4000d921874 */
[----:B------:R-:W2:Y:S01]  /*1bf80*/  LDC R23, c[0x0][0x230] ;  /* 0x00008c00ff177b82 */ /* 0x000ea20000000800 */
[----:B------:R-:W-:Y:S01]  /*1bf90*/  ISETP.GE.U32.AND P3, PT, R4, 0x7ffffed8, PT ;  /* 0x7ffffed80400780c */ /* 0x000fe20003f66070 */
[----:B-1----:R-:W-:-:S06]  /*1bfa0*/  VIADD R4, R20, 0xffffff56 ;  /* 0xffffff5614047836 */ /* 0x002fcc0000000000 */
[----:B------:R-:W1:Y:S08]  /*1bfb0*/  LDC R25, c[0x0][0x230] ;  /* 0x00008c00ff197b82 */ /* 0x000e700000000800 */
[----:B------:R-:W1:Y:S01]  /*1bfc0*/  LDC R26, c[0x0][0x230] ;  /* 0x00008c00ff1a7b82 */ /* 0x000e620000000800 */
[----:B------:R-:W-:Y:S01]  /*1bfd0*/  ISETP.GE.U32.AND P2, PT, R5, 0x7ffffef5, PT ;  /* 0x7ffffef50500780c */ /* 0x000fe20003f46070 */
[----:B------:R-:W-:Y:S01]  /*1bfe0*/  LDGSTS.E [R251+-0x63ff4], desc[UR52][R82.64], !P4 ;  /* 0x9c00c00052fb7fae */ /* 0x000fe2000e121874 */
[----:B------:R-:W-:-:S05]  /*1bff0*/  ISETP.GE.U32.AND P4, PT, R4, 0x7ffffed7, PT ;  /* 0x7ffffed70400780c */ /* 0x000fca0003f86070 */
[----:B------:R-:W1:Y:S01]  /*1c000*/  LDC R20, c[0x0][0x230] ;  /* 0x00008c00ff147b82 */ /* 0x000e620000000800 */
[----:B------:R-:W-:Y:S01]  /*1c010*/  VIADD R5, R21, 0xffffff55 ;  /* 0xffffff5515057836 */ /* 0x000fe20000000000 */
[----:B------:R-:W-:Y:S01]  /*1c020*/  LDGSTS.E [R250+-0x70000], desc[UR52][R60.64], !P5 ;  /* 0x900000003cfa7fae */ /* 0x000fe2000e921874 */
[----:B------:R-:W-:-:S03]  /*1c030*/  VIADD R4, R22, 0xffffff54 ;  /* 0xffffff5416047836 */ /* 0x000fc60000000000 */
[----:B------:R-:W-:Y:S02]  /*1c040*/  LDGSTS.E [R250+-0x6fffc], desc[UR52][R58.64], !P6 ;  /* 0x900040003afa7fae */ /* 0x000fe4000f121874 */
[----:B------:R-:W1:Y:S01]  /*1c050*/  LDC R21, c[0x0][0x230] ;  /* 0x00008c00ff157b82 */ /* 0x000e620000000800 */
[----:B------:R-:W-:Y:S01]  /*1c060*/  ISETP.GE.U32.AND P5, PT, R5, 0x7ffffed6, PT ;  /* 0x7ffffed60500780c */ /* 0x000fe20003fa6070 */
[----:B------:R-:W-:Y:S01]  /*1c070*/  VIADD R5, R24, 0xffffff37 ;  /* 0xffffff3718057836 */ /* 0x000fe20000000000 */
[----:B------:R-:W-:-:S05]  /*1c080*/  ISETP.GE.U32.AND P6, PT, R4, 0x7ffffed5, PT ;  /* 0x7ffffed50400780c */ /* 0x000fca0003fc6070 */
[----:B------:R-:W1:Y:S01]  /*1c090*/  LDC R22, c[0x0][0x230] ;  /* 0x00008c00ff167b82 */ /* 0x000e620000000800 */
[C---:B------:R-:W-:Y:S01]  /*1c0a0*/  IMAD.WIDE R62, R252.reuse, 0x4, R62 ;  /* 0x00000004fc3e7825 */ /* 0x040fe200078e023e */
[----:B------:R-:W-:Y:S03]  /*1c0b0*/  LDGSTS.E [R250+-0x6fff8], desc[UR52][R56.64], !P1 ;  /* 0x9000800038fa7fae */ /* 0x000fe6000c921874 */
[C---:B------:R-:W-:Y:S01]  /*1c0c0*/  IMAD.WIDE R90, R252.reuse, 0x4, R90 ;  /* 0x00000004fc5a7825 */ /* 0x040fe200078e025a */
[----:B------:R-:W-:Y:S02]  /*1c0d0*/  LDGSTS.E [R250+-0x6fff4], desc[UR52][R54.64], !P2 ;  /* 0x9000c00036fa7fae */ /* 0x000fe4000d121874 */
[----:B------:R-:W3:Y:S01]  /*1c0e0*/  LDC R24, c[0x0][0x230] ;  /* 0x00008c00ff187b82 */ /* 0x000ee20000000800 */
[----:B------:R-:W-:-:S04]  /*1c0f0*/  IMAD.WIDE R64, R252, 0x4, R64 ;  /* 0x00000004fc407825 */ /* 0x000fc800078e0240 */
[----:B------:R-:W-:-:S03]  /*1c100*/  IMAD.WIDE R66, R252, 0x4, R66 ;  /* 0x00000004fc427825 */ /* 0x000fc600078e0242 */
[----:B------:R-:W4:Y:S01]  /*1c110*/  LDC R30, c[0x0][0x230] ;  /* 0x00008c00ff1e7b82 */ /* 0x000f220000000800 */
[----:B------:R-:W-:-:S04]  /*1c120*/  IMAD.WIDE R78, R252, 0x4, R78 ;  /* 0x00000004fc4e7825 */ /* 0x000fc800078e024e */
[----:B------:R-:W-:-:S03]  /*1c130*/  IMAD.WIDE R126, R252, 0x4, R126 ;  /* 0x00000004fc7e7825 */ /* 0x000fc600078e027e */
[----:B------:R-:W4:Y:S01]  /*1c140*/  LDC R31, c[0x0][0x230] ;  /* 0x00008c00ff1f7b82 */ /* 0x000f220000000800 */
[----:B------:R-:W-:-:S04]  /*1c150*/  IMAD.WIDE R80, R252, 0x4, R80 ;  /* 0x00000004fc507825 */ /* 0x000fc800078e0250 */
[----:B------:R-:W-:-:S03]  /*1c160*/  IMAD.WIDE R72, R252, 0x4, R72 ;  /* 0x00000004fc487825 */ /* 0x000fc600078e0248 */
[----:B------:R-:W4:Y:S01]  /*1c170*/  LDC R215, c[0x0][0x230] ;  /* 0x00008c00ffd77b82 */ /* 0x000f220000000800 */
[----:B--2---:R-:W-:-:S04]  /*1c180*/  IMAD.WIDE R44, R252, 0x4, R232 ;  /* 0x00000004fc2c7825 */ /* 0x004fc800078e02e8 */
[----:B------:R-:W-:Y:S01]  /*1c190*/  VIADD R4, R23, 0xffffff36 ;  /* 0xffffff3617047836 */ /* 0x000fe20000000000 */
[----:B------:R-:W2:Y:S02]  /*1c1a0*/  LDL.LU.64 R232, [R1+0x40] ;  /* 0x0000400001e87983 */ /* 0x000ea40000300a00 */
[----:B------:R-:W3:Y:S01]  /*1c1b0*/  LDC R23, c[0x0][0x230] ;  /* 0x00008c00ff177b82 */ /* 0x000ee20000000800 */
[----:B------:R-:W-:Y:S01]  /*1c1c0*/  ISETP.GE.U32.AND P1, PT, R5, 0x7ffffeb8, PT ;  /* 0x7ffffeb80500780c */ /* 0x000fe20003f26070 */
[----:B-1----:R-:W-:Y:S01]  /*1c1d0*/  VIADD R5, R25, 0xffffff35 ;  /* 0xffffff3519057836 */ /* 0x002fe20000000000 */
[----:B------:R-:W-:Y:S01]  /*1c1e0*/  ISETP.GE.U32.AND P2, PT, R4, 0x7ffffeb7, PT ;  /* 0x7ffffeb70400780c */ /* 0x000fe20003f46070 */
[----:B------:R-:W-:Y:S01]  /*1c1f0*/  VIADD R4, R26, 0xffffff34 ;  /* 0xffffff341a047836 */ /* 0x000fe20000000000 */
[----:B------:R-:W-:Y:S03]  /*1c200*/  LDGSTS.E [R250+-0x6c000], desc[UR52][R68.64], !P3 ;  /* 0x9400000044fa7fae */ /* 0x000fe6000d921874 */
[----:B------:R-:W1:Y:S01]  /*1c210*/  LDC R25, c[0x0][0x230] ;  /* 0x00008c00ff197b82 */ /* 0x000e620000000800 */
[----:B------:R-:W-:Y:S01]  /*1c220*/  LDGSTS.E [R250+-0x6bffc], desc[UR52][R62.64], !P4 ;  /* 0x940040003efa7fae */ /* 0x000fe2000e121874 */
[----:B------:R-:W-:-:S06]  /*1c230*/  ISETP.GE.U32.AND P4, PT, R4, 0x7ffffeb5, PT ;  /* 0x7ffffeb50400780c */ /* 0x000fcc0003f86070 */
[----:B------:R-:W4:Y:S01]  /*1c240*/  LDC R26, c[0x0][0x230] ;  /* 0x00008c00ff1a7b82 */ /* 0x000f220000000800 */
[----:B------:R-:W-:Y:S01]  /*1c250*/  VIADD R4, R20, 0xffffff17 ;  /* 0xffffff1714047836 */ /* 0x000fe20000000000 */
[----:B------:R-:W-:Y:S01]  /*1c260*/  ISETP.GE.U32.AND P3, PT, R5, 0x7ffffeb6, PT ;  /* 0x7ffffeb60500780c */ /* 0x000fe20003f66070 */
[----:B------:R-:W-:Y:S05]  /*1c270*/  LDGSTS.E [R250+-0x6bff8], desc[UR52][R90.64], !P5 ;  /* 0x940080005afa7fae */ /* 0x000fea000e921874 */
[----:B------:R-:W4:Y:S01]  /*1c280*/  LDC R20, c[0x0][0x230] ;  /* 0x00008c00ff147b82 */ /* 0x000f220000000800 */
[----:B------:R-:W-:Y:S01]  /*1c290*/  ISETP.GE.U32.AND P5, PT, R4, 0x7ffffe98, PT ;  /* 0x7ffffe980400780c */ /* 0x000fe20003fa6070 */
[----:B------:R-:W-:Y:S01]  /*1c2a0*/  VIADD R4, R22, 0xffffff15 ;  /* 0xffffff1516047836 */ /* 0x000fe20000000000 */
[----:B------:R-:W-:Y:S01]  /*1c2b0*/  IADD3 R5, R21, -0xea, RZ ;  /* 0xffffff1615057810 */ /* 0x000fe20007ffe0ff */
[----:B------:R-:W-:Y:S04]  /*1c2c0*/  LDGSTS.E [R250+-0x6bff4], desc[UR52][R64.64], !P6 ;  /* 0x9400c00040fa7fae */ /* 0x000fe8000f121874 */
[----:B------:R-:W4:Y:S01]  /*1c2d0*/  LDC R21, c[0x0][0x230] ;  /* 0x00008c00ff157b82 */ /* 0x000f220000000800 */
[----:B------:R-:W-:Y:S01]  /*1c2e0*/  LDGSTS.E [R250+-0x68000], desc[UR52][R66.64], !P1 ;  /* 0x9800000042fa7fae */ /* 0x000fe2000c921874 */
[----:B------:R-:W-:Y:S01]  /*1c2f0*/  ISETP.GE.U32.AND P6, PT, R5, 0x7ffffe97, PT ;  /* 0x7ffffe970500780c */ /* 0x000fe20003fc6070 */
[----:B---3--:R-:W-:Y:S01]  /*1c300*/  VIADD R5, R23, 0xffffff14 ;  /* 0xffffff1417057836 */ /* 0x008fe20000000000 */
[----:B------:R-:W-:-:S04]  /*1c310*/  ISETP.GE.U32.AND P1, PT, R4, 0x7ffffe96, PT ;  /* 0x7ffffe960400780c */ /* 0x000fc80003f26070 */
[----:B------:R-:W3:Y:S01]  /*1c320*/  LDC R22, c[0x0][0x230] ;  /* 0x00008c00ff167b82 */ /* 0x000ee20000000800 */
[----:B------:R-:W-:Y:S01]  /*1c330*/  VIADD R4, R24, 0xffffff73 ;  /* 0xffffff7318047836 */ /* 0x000fe20000000000 */
[----:B------:R-:W-:Y:S01]  /*1c340*/  LDGSTS.E [R250+-0x67ffc], desc[UR52][R78.64], !P2 ;  /* 0x980040004efa7fae */ /* 0x000fe2000d121874 */
[----:B------:R-:W-:-:S05]  /*1c350*/  ISETP.GE.U32.AND P2, PT, R5, 0x7ffffe95, PT ;  /* 0x7ffffe950500780c */ /* 0x000fca0003f46070 */
[----:B------:R-:W3:Y:S01]  /*1c360*/  LDC R24, c[0x0][0x230] ;  /* 0x00008c00ff187b82 */ /* 0x000ee20000000800 */
[----:B------:R-:W-:Y:S01]  /*1c370*/  LDGSTS.E [R250+-0x67ff8], desc[UR52][R126.64], !P3 ;  /* 0x980080007efa7fae */ /* 0x000fe2000d921874 */
[----:B------:R-:W-:Y:S01]  /*1c380*/  ISETP.GE.U32.AND P3, PT, R4, 0x7ffffef4, PT ;  /* 0x7ffffef40400780c */ /* 0x000fe20003f66070 */
[----:B-1----:R-:W-:-:S05]  /*1c390*/  VIADD R5, R25, 0xffffff72 ;  /* 0xffffff7219057836 */ /* 0x002fca0000000000 */
[----:B------:R-:W1:Y:S01]  /*1c3a0*/  LDC R23, c[0x0][0x230] ;  /* 0x00008c00ff177b82 */ /* 0x000e620000000800 */
[----:B----4-:R-:W-:Y:S01]  /*1c3b0*/  VIADD R4, R26, 0xffffff71 ;  /* 0xffffff711a047836 */ /* 0x010fe20000000000 */
[----:B------:R-:W-:Y:S01]  /*1c3c0*/  LDGSTS.E [R250+-0x67ff4], desc[UR52][R80.64], !P4 ;  /* 0x9800c00050fa7fae */ /* 0x000fe2000e121874 */
[----:B------:R-:W-:-:S03]  /*1c3d0*/  IMAD.WIDE R104, R252, 0x4, R104 ;  /* 0x00000004fc687825 */ /* 0x000fc600078e0268 */
[----:B------:R-:W-:Y:S02]  /*1c3e0*/  LDGSTS.E [R250+-0x64000], desc[UR52][R72.64], !P5 ;  /* 0x9c00000048fa7fae */ /* 0x000fe4000e921874 */
[----:B------:R-:W4:Y:S01]  /*1c3f0*/  LDC R25, c[0x0][0x230] ;  /* 0x00008c00ff197b82 */ /* 0x000f220000000800 */
[----:B------:R-:W-:Y:S01]  /*1c400*/  ISETP.GE.U32.AND P5, PT, R4, 0x7ffffef2, PT ;  /* 0x7ffffef20400780c */ /* 0x000fe20003fa6070 */
[----:B------:R-:W-:-:S06]  /*1c410*/  VIADD R4, R20, 0xffffff70 ;  /* 0xffffff7014047836 */ /* 0x000fcc0000000000 */
[----:B------:R-:W4:Y:S01]  /*1c420*/  LDC R26, c[0x0][0x230] ;  /* 0x00008c00ff1a7b82 */ /* 0x000f220000000800 */
[----:B------:R-:W-:Y:S01]  /*1c430*/  ISETP.GE.U32.AND P4, PT, R5, 0x7ffffef3, PT ;  /* 0x7ffffef30500780c */ /* 0x000fe20003f86070 */
[----:B------:R-:W-:Y:S01]  /*1c440*/  IMAD.WIDE R74, R252, 0x4, R74 ;  /* 0x00000004fc4a7825 */ /* 0x000fe200078e024a */
[----:B------:R-:W-:Y:S01]  /*1c450*/  LDGSTS.E [R250+-0x63ffc], desc[UR52][R104.64], !P6 ;  /* 0x9c00400068fa7fae */ /* 0x000fe2000f121874 */
[----:B------:R-:W-:-:S04]  /*1c460*/  ISETP.GE.U32.AND P6, PT, R4, 0x7ffffef1, PT ;  /* 0x7ffffef10400780c */ /* 0x000fc80003fc6070 */
[----:B------:R-:W4:Y:S01]  /*1c470*/  LDC R20, c[0x0][0x230] ;  /* 0x00008c00ff147b82 */ /* 0x000f220000000800 */
[----:B------:R-:W-:Y:S01]  /*1c480*/  IMAD.WIDE R76, R252, 0x4, R76 ;  /* 0x00000004fc4c7825 */ /* 0x000fe200078e024c */
[----:B------:R-:W-:Y:S03]  /*1c490*/  LDGSTS.E [R250+-0x63ff8], desc[UR52][R74.64], !P1 ;  /* 0x9c0080004afa7fae */ /* 0x000fe6000c921874 */
[----:B------:R-:W-:Y:S01]  /*1c4a0*/  VIADD R5, R21, 0xffffff53 ;  /* 0xffffff5315057836 */ /* 0x000fe20000000000 */
[----:B------:R-:W-:Y:S01]  /*1c4b0*/  LDGSTS.E [R250+-0x63ff4], desc[UR52][R76.64], !P2 ;  /* 0x9c00c0004cfa7fae */ /* 0x000fe2000d121874 */
[----:B---3--:R-:W-:Y:S01]  /*1c4c0*/  VIADD R4, R22, 0xffffff52 ;  /* 0xffffff5216047836 */ /* 0x008fe20000000000 */
[----:B------:R-:W3:Y:S02]  /*1c4d0*/  LDC R21, c[0x0][0x230] ;  /* 0x00008c00ff157b82 */ /* 0x000ee40000000800 */
[----:B------:R-:W-:Y:S01]  /*1c4e0*/  ISETP.GE.U32.AND P1, PT, R5, 0x7ffffed4, PT ;  /* 0x7ffffed40500780c */ /* 0x000fe20003f26070 */
[----:B------:R-:W-:Y:S01]  /*1c4f0*/  VIADD R5, R24, 0xffffff51 ;  /* 0xffffff5118057836 */ /* 0x000fe20000000000 */
[----:B------:R-:W-:Y:S01]  /*1c500*/  ISETP.GE.U32.AND P2, PT, R4, 0x7ffffed3, PT ;  /* 0x7ffffed30400780c */ /* 0x000fe20003f46070 */
[----:B------:R-:W-:Y:S03]  /*1c510*/  LDGSTS.E [R249+-0x70000], desc[UR52][R52.64], !P3 ;  /* 0x9000000034f97fae */ /* 0x000fe6000d921874 */
[----:B------:R-:W3:Y:S01]  /*1c520*/  LDC R22, c[0x0][0x230] ;  /* 0x00008c00ff167b82 */ /* 0x000ee20000000800 */
[----:B-1----:R-:W-:Y:S01]  /*1c530*/  VIADD R4, R23, 0xffffff50 ;  /* 0xffffff5017047836 */ /* 0x002fe20000000000 */
[----:B------:R-:W-:Y:S01]  /*1c540*/  LDGSTS.E [R249+-0x6fffc], desc[UR52][R50.64], !P4 ;  /* 0x9000400032f97fae */ /* 0x000fe2000e121874 */
[----:B------:R-:W-:-:S05]  /*1c550*/  ISETP.GE.U32.AND P3, PT, R5, 0x7ffffed2, PT ;  /* 0x7ffffed20500780c */ /* 0x000fca0003f66070 */
[----:B------:R-:W1:Y:S01]  /*1c560*/  LDC R24, c[0x0][0x230] ;  /* 0x00008c00ff187b82 */ /* 0x000e620000000800 */
[----:B------:R-:W-:Y:S01]  /*1c570*/  ISETP.GE.U32.AND P4, PT, R4, 0x7ffffed1, PT ;  /* 0x7ffffed10400780c */ /* 0x000fe20003f86070 */
[----:B----4-:R-:W-:Y:S01]  /*1c580*/  VIADD R5, R25, 0xffffff33 ;  /* 0xffffff3319057836 */ /* 0x010fe20000000000 */
[----:B------:R-:W-:Y:S01]  /*1c590*/  IADD3 R4, R26, -0xce, RZ ;  /* 0xffffff321a047810 */ /* 0x000fe20007ffe0ff */
[----:B------:R-:W-:Y:S04]  /*1c5a0*/  LDGSTS.E [R249+-0x6fff8], desc[UR52][R48.64], !P5 ;  /* 0x9000800030f97fae */ /* 0x000fe8000e921874 */
[----:B------:R-:W4:Y:S01]  /*1c5b0*/  LDC R23, c[0x0][0x230] ;  /* 0x00008c00ff177b82 */ /* 0x000f220000000800 */
[----:B------:R-:W-:Y:S01]  /*1c5c0*/  LDGSTS.E [R249+-0x6fff4], desc[UR52][R46.64], !P6 ;  /* 0x9000c0002ef97fae */ /* 0x000fe2000f121874 */
[----:B------:R-:W-:Y:S01]  /*1c5d0*/  ISETP.GE.U32.AND P6, PT, R4, 0x7ffffeb3, PT ;  /* 0x7ffffeb30400780c */ /* 0x000fe20003fc6070 */
[----:B------:R-:W-:-:S05]  /*1c5e0*/  IMAD.WIDE R112, R252, 0x4, R112 ;  /* 0x00000004fc707825 */ /* 0x000fca00078e0270 */
[----:B------:R-:W4:Y:S01]  /*1c5f0*/  LDC R25, c[0x0][0x230] ;  /* 0x00008c00ff197b82 */ /* 0x000f220000000800 */
[----:B------:R-:W-:-:S07]  /*1c600*/  VIADD R4, R20, 0xffffff31 ;  /* 0xffffff3114047836 */ /* 0x000fce0000000000 */
        /* <DEDUP_REMOVED lines=8> */
[----:B---3--:R-:W-:Y:S01]  /*1c690*/  VIADD R5, R21, 0xffffff30 ;  /* 0xffffff3015057836 */ /* 0x008fe20000000000 */
[----:B------:R-:W-:Y:S01]  /*1c6a0*/  LDGSTS.E [R249+-0x6bff8], desc[UR52][R86.64], !P3 ;  /* 0x9400800056f97fae */ /* 0x000fe2000d921874 */
[----:B------:R-:W-:Y:S01]  /*1c6b0*/  VIADD R4, R22, 0xffffff13 ;  /* 0xffffff1316047836 */ /* 0x000fe20000000000 */
[----:B------:R-:W3:Y:S01]  /*1c6c0*/  LDC R21, c[0x0][0x230] ;  /* 0x00008c00ff157b82 */ /* 0x000ee20000000800 */
[----:B------:R-:W-:Y:S01]  /*1c6d0*/  IMAD.WIDE R98, R252, 0x4, R98 ;  /* 0x00000004fc627825 */ /* 0x000fe200078e0262 */
[----:B------:R-:W-:-:S02]  /*1c6e0*/  ISETP.GE.U32.AND P2, PT, R5, 0x7ffffeb1, PT ;  /* 0x7ffffeb10500780c */ /* 0x000fc40003f46070 */
[----:B------:R-:W-:Y:S01]  /*1c6f0*/  ISETP.GE.U32.AND P3, PT, R4, 0x7ffffe94, PT ;  /* 0x7ffffe940400780c */ /* 0x000fe20003f66070 */
[----:B------:R-:W-:Y:S01]  /*1c700*/  IMAD.WIDE R88, R252, 0x4, R88 ;  /* 0x00000004fc587825 */ /* 0x000fe200078e0258 */
[----:B------:R-:W-:Y:S02]  /*1c710*/  LDGSTS.E [R249+-0x6bff4], desc[UR52][R98.64], !P4 ;  /* 0x9400c00062f97fae */ /* 0x000fe4000e121874 */
[----:B------:R-:W3:Y:S01]  /*1c720*/  LDC R22, c[0x0][0x230] ;  /* 0x00008c00ff167b82 */ /* 0x000ee20000000800 */
[----:B-1----:R-:W-:Y:S01]  /*1c730*/  VIADD R5, R24, 0xffffff12 ;  /* 0xffffff1218057836 */ /* 0x002fe20000000000 */
[----:B------:R-:W-:Y:S01]  /*1c740*/  LDGSTS.E [R249+-0x68000], desc[UR52][R88.64], !P5 ;  /* 0x9800000058f97fae */ /* 0x000fe2000e921874 */
[----:B----4-:R-:W-:-:S05]  /*1c750*/  VIADD R4, R23, 0xffffff11 ;  /* 0xffffff1117047836 */ /* 0x010fca0000000000 */
[----:B------:R-:W1:Y:S01]  /*1c760*/  LDC R24, c[0x0][0x230] ;  /* 0x00008c00ff187b82 */ /* 0x000e620000000800 */
[----:B------:R-:W-:Y:S01]  /*1c770*/  ISETP.GE.U32.AND P4, PT, R5, 0x7ffffe93, PT ;  /* 0x7ffffe930500780c */ /* 0x000fe20003f86070 */
[----:B------:R-:W-:Y:S01]  /*1c780*/  IMAD.WIDE R100, R252, 0x4, R100 ;  /* 0x00000004fc647825 */ /* 0x000fe200078e0264 */
[----:B------:R-:W-:-:S05]  /*1c790*/  ISETP.GE.U32.AND P5, PT, R4, 0x7ffffe92, PT ;  /* 0x7ffffe920400780c */ /* 0x000fca0003fa6070 */
[----:B------:R-:W4:Y:S01]  /*1c7a0*/  LDC R23, c[0x0][0x230] ;  /* 0x00008c00ff177b82 */ /* 0x000f220000000800 */
[----:B------:R-:W-:Y:S01]  /*1c7b0*/  VIADD R5, R25, 0xffffff10 ;  /* 0xffffff1019057836 */ /* 0x000fe20000000000 */
[----:B------:R-:W-:Y:S01]  /*1c7c0*/  LDGSTS.E [R249+-0x67ffc], desc[UR52][R100.64], !P6 ;  /* 0x9800400064f97fae */ /* 0x000fe2000f121874 */
[----:B------:R-:W-:Y:S02]  /*1c7d0*/  VIADD R4, R26, 0xffffff6f ;  /* 0xffffff6f1a047836 */ /* 0x000fe40000000000 */
[----:B------:R-:W-:-:S03]  /*1c7e0*/  IMAD.WIDE R92, R252, 0x4, R92 ;  /* 0x00000004fc5c7825 */ /* 0x000fc600078e025c */
[----:B------:R-:W4:Y:S01]  /*1c7f0*/  LDC R25, c[0x0][0x230] ;  /* 0x00008c00ff197b82 */ /* 0x000f220000000800 */
[----:B------:R-:W-:Y:S01]  /*1c800*/  IMAD.WIDE R128, R252, 0x4, R128 ;  /* 0x00000004fc807825 */ /* 0x000fe200078e0280 */
[----:B------:R-:W-:Y:S06]  /*1c810*/  LDGSTS.E [R249+-0x67ff8], desc[UR52][R92.64], !P1 ;  /* 0x980080005cf97fae */ /* 0x000fec000c921874 */
[----:B------:R-:W4:Y:S01]  /*1c820*/  LDC R26, c[0x0][0x230] ;  /* 0x00008c00ff1a7b82 */ /* 0x000f220000000800 */
[----:B------:R-:W-:Y:S01]  /*1c830*/  ISETP.GE.U32.AND P1, PT, R4, 0x7ffffef0, PT ;  /* 0x7ffffef00400780c */ /* 0x000fe20003f26070 */
[----:B------:R-:W-:Y:S01]  /*1c840*/  VIADD R4, R20, 0xffffff6e ;  /* 0xffffff6e14047836 */ /* 0x000fe20000000000 */
[----:B------:R-:W-:Y:S01]  /*1c850*/  ISETP.GE.U32.AND P6, PT, R5, 0x7ffffe91, PT ;  /* 0x7ffffe910500780c */ /* 0x000fe20003fc6070 */
[----:B------:R-:W-:Y:S01]  /*1c860*/  IMAD.WIDE R94, R252, 0x4, R94 ;  /* 0x00000004fc5e7825 */ /* 0x000fe200078e025e */
[----:B------:R-:W-:Y:S03]  /*1c870*/  LDGSTS.E [R249+-0x67ff4], desc[UR52][R128.64], !P2 ;  /* 0x9800c00080f97fae */ /* 0x000fe6000d121874 */
[----:B------:R-:W2:Y:S01]  /*1c880*/  LDC R20, c[0x0][0x230] ;  /* 0x00008c00ff147b82 */ /* 0x000ea20000000800 */
[----:B---3--:R-:W-:Y:S01]  /*1c890*/  VIADD R5, R21, 0xffffff6d ;  /* 0xffffff6d15057836 */ /* 0x008fe20000000000 */
[----:B------:R-:W-:Y:S01]  /*1c8a0*/  ISETP.GE.U32.AND P2, PT, R4, 0x7ffffeef, PT ;  /* 0x7ffffeef0400780c */ /* 0x000fe20003f46070 */
[----:B------:R-:W-:Y:S01]  /*1c8b0*/  IMAD.WIDE R96, R252, 0x4, R96 ;  /* 0x00000004fc607825 */ /* 0x000fe200078e0260 */
[----:B------:R-:W-:Y:S03]  /*1c8c0*/  LDGSTS.E [R249+-0x64000], desc[UR52][R94.64], !P3 ;  /* 0x9c0000005ef97fae */ /* 0x000fe6000d921874 */
[----:B------:R-:W-:Y:S01]  /*1c8d0*/  VIADD R4, R22, 0xffffff6c ;  /* 0xffffff6c16047836 */ /* 0x000fe20000000000 */
[----:B------:R-:W3:Y:S01]  /*1c8e0*/  LDC R21, c[0x0][0x230] ;  /* 0x00008c00ff157b82 */ /* 0x000ee20000000800 */
[----:B------:R-:W-:Y:S01]  /*1c8f0*/  IMAD.WIDE R108, R252, 0x4, R108 ;  /* 0x00000004fc6c7825 */ /* 0x000fe200078e026c */
[----:B------:R-:W-:Y:S01]  /*1c900*/  ISETP.GE.U32.AND P3, PT, R5, 0x7ffffeee, PT ;  /* 0x7ffffeee0500780c */ /* 0x000fe20003f66070 */
[----:B------:R-:W-:Y:S01]  /*1c910*/  LDGSTS.E [R249+-0x63ffc], desc[UR52][R96.64], !P4 ;  /* 0x9c00400060f97fae */ /* 0x000fe2000e121874 */
[----:B------:R-:W-:Y:S01]  /*1c920*/  ISETP.GE.U32.AND P4, PT, R4, 0x7ffffeed, PT ;  /* 0x7ffffeed0400780c */ /* 0x000fe20003f86070 */
[----:B------:R-:W-:-:S03]  /*1c930*/  IMAD.WIDE R102, R252, 0x4, R102 ;  /* 0x00000004fc667825 */ /* 0x000fc600078e0266 */
[----:B------:R-:W3:Y:S01]  /*1c940*/  LDC R22, c[0x0][0x230] ;  /* 0x00008c00ff167b82 */ /* 0x000ee20000000800 */
[----:B-1----:R-:W-:Y:S01]  /*1c950*/  VIADD R5, R24, 0xffffff4f ;  /* 0xffffff4f18057836 */ /* 0x002fe20000000000 */
[----:B----4-:R-:W-:Y:S01]  /*1c960*/  IADD3 R4, R23, -0xb2, RZ ;  /* 0xffffff4e17047810 */ /* 0x010fe20007ffe0ff */
[----:B------:R-:W-:Y:S01]  /*1c970*/  LDGSTS.E [R249+-0x63ff8], desc[UR52][R108.64], !P5 ;  /* 0x9c0080006cf97fae */ /* 0x000fe2000e921874 */
[----:B------:R-:W-:Y:S02]  /*1c980*/  IMAD.WIDE R42, R252, 0x4, R8 ;  /* 0x00000004fc2a7825 */ /* 0x000fe400078e0208 */
[----:B------:R-:W-:Y:S01]  /*1c990*/  ISETP.GE.U32.AND P5, PT, R5, 0x7ffffed0, PT ;  /* 0x7ffffed00500780c */ /* 0x000fe20003fa6070 */
[----:B------:R1:W-:Y:S01]  /*1c9a0*/  LDGSTS.E [R249+-0x63ff4], desc[UR52][R102.64], !P6 ;  /* 0x9c00c00066f97fae */ /* 0x0003e2000f121874 */
[----:B------:R-:W4:Y:S01]  /*1c9b0*/  LDC R24, c[0x0][0x230] ;  /* 0x00008c00ff187b82 */ /* 0x000f220000000800 */
[----:B------:R-:W-:Y:S01]  /*1c9c0*/  ISETP.GE.U32.AND P6, PT, R4, 0x7ffffecf, PT ;  /* 0x7ffffecf0400780c */ /* 0x000fe20003fc6070 */
[----:B------:R-:W-:Y:S01]  /*1c9d0*/  VIADD R5, R25, 0xffffff4d ;  /* 0xffffff4d19057836 */ /* 0x000fe20000000000 */
[----:B------:R-:W4:Y:S01]  /*1c9e0*/  LDL.LU.64 R8, [R1+0x38] ;  /* 0x0000380001087983 */ /* 0x000f220000300a00 */
[----:B------:R-:W-:-:S03]  /*1c9f0*/  VIADD R4, R26, 0xffffff4c ;  /* 0xffffff4c1a047836 */ /* 0x000fc60000000000 */
[----:B------:R-:W-:Y:S01]  /*1ca00*/  LDGSTS.E [R248+-0x70000], desc[UR52][R44.64], !P1 ;  /* 0x900000002cf87fae */ /* 0x000fe2000c921874 */
[----:B------:R-:W1:Y:S01]  /*1ca10*/  LDC R25, c[0x0][0x230] ;  /* 0x00008c00ff197b82 */ /* 0x000e620000000800 */
[----:B------:R-:W-:Y:S02]  /*1ca20*/  ISETP.GE.U32.AND P1, PT, R5, 0x7ffffece, PT ;  /* 0x7ffffece0500780c */ /* 0x000fe40003f26070 */
[----:B------:R-:W-:Y:S01]  /*1ca30*/  LDGSTS.E [R248+-0x6fffc], desc[UR52][R42.64], !P2 ;  /* 0x900040002af87fae */ /* 0x000fe2000d121874 */
[----:B------:R-:W-:Y:S01]  /*1ca40*/  ISETP.GE.U32.AND P2, PT, R4, 0x7ffffecd, PT ;  /* 0x7ffffecd0400780c */ /* 0x000fe20003f46070 */
[C---:B------:R-:W-:Y:S02]  /*1ca50*/  IMAD.WIDE R4, R252.reuse, 0x4, R6 ;  /* 0x00000004fc047825 */ /* 0x040fe400078e0206 */
[----:B------:R-:W4:Y:S01]  /*1ca60*/  LDL.LU.64 R6, [R1+0x30] ;  /* 0x0000300001067983 */ /* 0x000f220000300a00 */
[----:B------:R-:W1:Y:S01]  /*1ca70*/  LDC R26, c[0x0][0x230] ;  /* 0x00008c00ff1a7b82 */ /* 0x000e620000000800 */
[----:B------:R-:W-:-:S04]  /*1ca80*/  IMAD.WIDE R40, R252, 0x4, R32 ;  /* 0x00000004fc287825 */ /* 0x000fc800078e0220 */
[----:B--2---:R-:W-:Y:S01]  /*1ca90*/  VIADD R20, R20, 0xffffff2f ;  /* 0xffffff2f14147836 */ /* 0x004fe20000000000 */
[----:B------:R-:W-:Y:S01]  /*1caa0*/  LDGSTS.E [R248+-0x6fff8], desc[UR52][R40.64], !P3 ;  /* 0x9000800028f87fae */ /* 0x000fe2000d921874 */
[----:B---3--:R-:W-:Y:S01]  /*1cab0*/  VIADD R21, R21, 0xffffff2e ;  /* 0xffffff2e15157836 */ /* 0x008fe20000000000 */
[----:B------:R-:W2:Y:S02]  /*1cac0*/  LDC R23, c[0x0][0x230] ;  /* 0x00008c00ff177b82 */ /* 0x000ea40000000800 */
[----:B------:R-:W-:Y:S01]  /*1cad0*/  ISETP.GE.U32.AND P3, PT, R20, 0x7ffffeb0, PT ;  /* 0x7ffffeb01400780c */ /* 0x000fe20003f66070 */
[----:B------:R-:W-:Y:S01]  /*1cae0*/  VIADD R20, R22, 0xffffff2d ;  /* 0xffffff2d16147836 */ /* 0x000fe20000000000 */
[----:B------:R-:W-:Y:S01]  /*1caf0*/  LDGSTS.E [R248+-0x6fff4], desc[UR52][R4.64], !P4 ;  /* 0x9000c00004f87fae */ /* 0x000fe2000e121874 */
[----:B------:R-:W-:-:S03]  /*1cb00*/  IMAD.WIDE R106, R252, 0x4, R106 ;  /* 0x00000004fc6a7825 */ /* 0x000fc600078e026a */
[----:B------:R-:W3:Y:S01]  /*1cb10*/  LDC R22, c[0x0][0x230] ;  /* 0x00008c00ff167b82 */ /* 0x000ee20000000800 */
[----:B------:R-:W-:Y:S01]  /*1cb20*/  ISETP.GE.U32.AND P4, PT, R21, 0x7ffffeaf, PT ;  /* 0x7ffffeaf1500780c */ /* 0x000fe20003f86070 */
[----:B----4-:R-:W-:Y:S01]  /*1cb30*/  VIADD R21, R24, 0xffffff2c ;  /* 0xffffff2c18157836 */ /* 0x010fe20000000000 */
[----:B------:R-:W-:Y:S01]  /*1cb40*/  LDGSTS.E [R248+-0x6c000], desc[UR52][R106.64], !P5 ;  /* 0x940000006af87fae */ /* 0x000fe2000e921874 */
[----:B------:R-:W-:-:S04]  /*1cb50*/  ISETP.GE.U32.AND P5, PT, R20, 0x7ffffeae, PT ;  /* 0x7ffffeae1400780c */ /* 0x000fc80003fa6070 */
[----:B------:R-:W4:Y:S01]  /*1cb60*/  LDC R24, c[0x0][0x230] ;  /* 0x00008c00ff187b82 */ /* 0x000f220000000800 */
[----:B------:R-:W-:-:S04]  /*1cb70*/  IMAD.WIDE R120, R252, 0x4, R120 ;  /* 0x00000004fc787825 */ /* 0x000fc800078e0278 */
[----:B-1----:R-:W-:Y:S01]  /*1cb80*/  VIADD R20, R25, 0xffffff0f ;  /* 0xffffff0f19147836 */ /* 0x002fe20000000000 */
[----:B------:R-:W-:Y:S01]  /*1cb90*/  LDGSTS.E [R248+-0x6bffc], desc[UR52][R120.64], !P6 ;  /* 0x9400400078f87fae */ /* 0x000fe2000f121874 */
[C---:B------:R-:W-:Y:S01]  /*1cba0*/  IMAD.WIDE R110, R252.reuse, 0x4, R110 ;  /* 0x00000004fc6e7825 */ /* 0x040fe200078e026e */
[----:B------:R-:W1:Y:S03]  /*1cbb0*/  LDC R25, c[0x0][0x230] ;  /* 0x00008c00ff197b82 */ /* 0x000e660000000800 */
[----:B------:R-:W-:Y:S01]  /*1cbc0*/  IMAD.WIDE R122, R252, 0x4, R122 ;  /* 0x00000004fc7a7825 */ /* 0x000fe200078e027a */
[----:B------:R-:W-:Y:S01]  /*1cbd0*/  LDGSTS.E [R248+-0x6bff8], desc[UR52][R110.64], !P1 ;  /* 0x940080006ef87fae */ /* 0x000fe2000c921874 */
[----:B------:R-:W-:Y:S02]  /*1cbe0*/  ISETP.GE.U32.AND P1, PT, R20, 0x7ffffe90, PT ;  /* 0x7ffffe901400780c */ /* 0x000fe40003f26070 */
[----:B------:R-:W-:Y:S01]  /*1cbf0*/  IMAD.WIDE R114, R252, 0x4, R114 ;  /* 0x00000004fc727825 */ /* 0x000fe200078e0272 */
[----:B------:R-:W-:Y:S01]  /*1cc00*/  ISETP.GE.U32.AND P6, PT, R21, 0x7ffffead, PT ;  /* 0x7ffffead1500780c */ /* 0x000fe20003fc6070 */
[----:B------:R-:W-:Y:S01]  /*1cc10*/  LDGSTS.E [R248+-0x6bff4], desc[UR52][R122.64], !P2 ;  /* 0x9400c0007af87fae */ /* 0x000fe2000d121874 */
[----:B------:R-:W1:Y:S01]  /*1cc20*/  LDC R33, c[0x0][0x230] ;  /* 0x00008c00ff217b82 */ /* 0x000e620000000800 */
[----:B------:R-:W-:-:S02]  /*1cc30*/  VIADD R20, R27, 0xffffff0d ;  /* 0xffffff0d1b147836 */ /* 0x000fc40000000000 */
[----:B------:R-:W-:Y:S01]  /*1cc40*/  VIADD R21, R26, 0xffffff0e ;  /* 0xffffff0e1a157836 */ /* 0x000fe20000000000 */
[----:B------:R-:W-:Y:S01]  /*1cc50*/  LDGSTS.E [R248+-0x68000], desc[UR52][R114.64], !P3 ;  /* 0x9800000072f87fae */ /* 0x000fe2000d921874 */
[----:B------:R-:W-:Y:S01]  /*1cc60*/  IMAD.WIDE R148, R252, 0x4, R148 ;  /* 0x00000004fc947825 */ /* 0x000fe200078e0294 */
[----:B------:R-:W-:-:S03]  /*1cc70*/  ISETP.GE.U32.AND P3, PT, R20, 0x7ffffe8e, PT ;  /* 0x7ffffe8e1400780c */ /* 0x000fc60003f66070 */
[----:B------:R-:W-:Y:S01]  /*1cc80*/  IMAD.WIDE R116, R252, 0x4, R116 ;  /* 0x00000004fc747825 */ /* 0x000fe200078e0274 */
[----:B------:R-:W-:Y:S01]  /*1cc90*/  ISETP.GE.U32.AND P2, PT, R21, 0x7ffffe8f, PT ;  /* 0x7ffffe8f1500780c */ /* 0x000fe20003f46070 */
[----:B------:R-:W-:Y:S01]  /*1cca0*/  LDGSTS.E [R248+-0x67ffc], desc[UR52][R148.64], !P4 ;  /* 0x9800400094f87fae */ /* 0x000fe2000e121874 */
[----:B------:R-:W1:Y:S01]  /*1ccb0*/  LDC R26, c[0x0][0x230] ;  /* 0x00008c00ff1a7b82 */ /* 0x000e620000000800 */
[----:B---3--:R-:W-:Y:S02]  /*1ccc0*/  VIADD R20, R22, 0xffffff0c ;  /* 0xffffff0c16147836 */ /* 0x008fe40000000000 */
[----:B------:R-:W-:Y:S01]  /*1ccd0*/  IMAD.WIDE R118, R252, 0x4, R118 ;  /* 0x00000004fc767825 */ /* 0x000fe200078e0276 */
[----:B------:R-:W-:Y:S02]  /*1cce0*/  LDGSTS.E [R248+-0x67ff8], desc[UR52][R116.64], !P5 ;  /* 0x9800800074f87fae */ /* 0x000fe4000e921874 */
[----:B------:R-:W-:Y:S01]  /*1ccf0*/  ISETP.GE.U32.AND P4, PT, R20, 0x7ffffe8d, PT ;  /* 0x7ffffe8d1400780c */ /* 0x000fe20003f86070 */
[----:B--2---:R-:W-:Y:S01]  /*1cd00*/  VIADD R21, R23, 0xffffff6b ;  /* 0xffffff6b17157836 */ /* 0x004fe20000000000 */
[----:B----4-:R-:W-:Y:S01]  /*1cd10*/  IADD3 R20, R24, -0x96, RZ ;  /* 0xffffff6a18147810 */ /* 0x010fe20007ffe0ff */
[----:B------:R-:W-:Y:S01]  /*1cd20*/  LDGSTS.E [R248+-0x67ff4], desc[UR52][R118.64], !P6 ;  /* 0x9800c00076f87fae */ /* 0x000fe2000f121874 */
[----:B------:R-:W-:Y:S01]  /*1cd30*/  IMAD.WIDE R132, R252, 0x4, R132 ;  /* 0x00000004fc847825 */ /* 0x000fe200078e0284 */
[----:B------:R-:W2:Y:S01]  /*1cd40*/  LDC R27, c[0x0][0x230] ;  /* 0x00008c00ff1b7b82 */ /* 0x000ea20000000800 */
[----:B------:R-:W-:-:S02]  /*1cd50*/  ISETP.GE.U32.AND P5, PT, R21, 0x7ffffeec, PT ;  /* 0x7ffffeec1500780c */ /* 0x000fc40003fa6070 */
[----:B------:R-:W-:Y:S01]  /*1cd60*/  ISETP.GE.U32.AND P6, PT, R20, 0x7ffffeeb, PT ;  /* 0x7ffffeeb1400780c */ /* 0x000fe20003fc6070 */
[----:B------:R-:W-:Y:S01]  /*1cd70*/  IMAD.WIDE R124, R252, 0x4, R124 ;  /* 0x00000004fc7c7825 */ /* 0x000fe200078e027c */
[----:B------:R-:W-:Y:S03]  /*1cd80*/  LDGSTS.E [R248+-0x64000], desc[UR52][R132.64], !P1 ;  /* 0x9c00000084f87fae */ /* 0x000fe6000c921874 */
[----:B------:R-:W-:Y:S01]  /*1cd90*/  VIADD R21, R28, 0xffffff69 ;  /* 0xffffff691c157836 */ /* 0x000fe20000000000 */
[----:B------:R-:W-:Y:S01]  /*1cda0*/  LDGSTS.E [R248+-0x63ffc], desc[UR52][R124.64], !P2 ;  /* 0x9c0040007cf87fae */ /* 0x000fe2000d121874 */
[----:B-1----:R-:W-:Y:S01]  /*1cdb0*/  VIADD R20, R25, 0xffffff68 ;  /* 0xffffff6819147836 */ /* 0x002fe20000000000 */
[----:B------:R-:W1:Y:S01]  /*1cdc0*/  LDC R28, c[0x0][0x230] ;  /* 0x00008c00ff1c7b82 */ /* 0x000e620000000800 */
[----:B------:R-:W-:Y:S01]  /*1cdd0*/  IMAD.WIDE R134, R252, 0x4, R134 ;  /* 0x00000004fc867825 */ /* 0x000fe200078e0286 */
[----:B------:R-:W-:-:S02]  /*1cde0*/  ISETP.GE.U32.AND P1, PT, R21, 0x7ffffeea, PT ;  /* 0x7ffffeea1500780c */ /* 0x000fc40003f26070 */
[----:B------:R-:W-:Y:S01]  /*1cdf0*/  ISETP.GE.U32.AND P2, PT, R20, 0x7ffffee9, PT ;  /* 0x7ffffee91400780c */ /* 0x000fe20003f46070 */
[----:B------:R-:W-:Y:S01]  /*1ce00*/  IMAD.WIDE R130, R252, 0x4, R130 ;  /* 0x00000004fc827825 */ /* 0x000fe200078e0282 */
[----:B------:R-:W-:Y:S02]  /*1ce10*/  LDGSTS.E [R248+-0x63ff8], desc[UR52][R134.64], !P3 ;  /* 0x9c00800086f87fae */ /* 0x000fe4000d921874 */
[----:B------:R-:W3:Y:S01]  /*1ce20*/  LDC R32, c[0x0][0x230] ;  /* 0x00008c00ff207b82 */ /* 0x000ee20000000800 */
[----:B------:R-:W-:Y:S01]  /*1ce30*/  VIADD R21, R30, 0xffffff4b ;  /* 0xffffff4b1e157836 */ /* 0x000fe20000000000 */
[----:B------:R4:W-:Y:S01]  /*1ce40*/  LDGSTS.E [R248+-0x63ff4], desc[UR52][R130.64], !P4 ;  /* 0x9c00c00082f87fae */ /* 0x0009e2000e121874 */
[----:B------:R-:W-:-:S03]  /*1ce50*/  VIADD R20, R31, 0xffffff4a ;  /* 0xffffff4a1f147836 */ /* 0x000fc60000000000 */
[----:B------:R-:W-:Y:S01]  /*1ce60*/  ISETP.GE.U32.AND P3, PT, R21, 0x7ffffecc, PT ;  /* 0x7ffffecc1500780c */ /* 0x000fe20003f66070 */
[----:B------:R1:W-:Y:S01]  /*1ce70*/  STL.64 [R1+0x14b0], R248 ;  /* 0x0014b0f801007387 */ /* 0x0003e20000100a00 */
[----:B------:R-:W-:Y:S01]  /*1ce80*/  ISETP.GE.U32.AND P4, PT, R20, 0x7ffffecb, PT ;  /* 0x7ffffecb1400780c */ /* 0x000fe20003f86070 */
[C---:B------:R-:W-:Y:S01]  /*1ce90*/  IMAD.WIDE R20, R252.reuse, 0x4, R216 ;  /* 0x00000004fc147825 */ /* 0x040fe200078e02d8 */
[----:B------:R-:W3:Y:S01]  /*1cea0*/  LDC R30, c[0x0][0x230] ;  /* 0x00008c00ff1e7b82 */ /* 0x000ee20000000800 */
[----:B------:R-:W3:Y:S02]  /*1ceb0*/  LDL.LU.64 R216, [R1+0x28] ;  /* 0x0000280001d87983 */ /* 0x000ee40000300a00 */
[----:B------:R-:W-:Y:S02]  /*1cec0*/  IMAD.WIDE R22, R252, 0x4, R232 ;  /* 0x00000004fc167825 */ /* 0x000fe400078e02e8 */
[----:B------:R-:W3:Y:S02]  /*1ced0*/  LDL.LU.64 R232, [R1+0x20] ;  /* 0x0000200001e87983 */ /* 0x000ee40000300a00 */
[----:B------:R-:W-:Y:S01]  /*1cee0*/  VIADD R26, R26, 0xffffff49 ;  /* 0xffffff491a1a7836 */ /* 0x000fe20000000000 */
[----:B------:R-:W3:Y:S01]  /*1cef0*/  LDC R31, c[0x0][0x230] ;  /* 0x00008c00ff1f7b82 */ /* 0x000ee20000000800 */
[----:B------:R-:W-:Y:S01]  /*1cf00*/  LDGSTS.E [R247+-0x70000], desc[UR52][R20.64], !P5 ;  /* 0x9000000014f77fae */ /* 0x000fe2000e921874 */
[----:B--2---:R-:W-:-:S02]  /*1cf10*/  VIADD R27, R27, 0xffffff48 ;  /* 0xffffff481b1b7836 */ /* 0x004fc40000000000 */
[----:B------:R-:W-:Y:S01]  /*1cf20*/  ISETP.GE.U32.AND P5, PT, R26, 0x7ffffeca, PT ;  /* 0x7ffffeca1a00780c */ /* 0x000fe20003fa6070 */
[----:B-1----:R-:W-:Y:S01]  /*1cf30*/  VIADD R26, R28, 0xffffff2b ;  /* 0xffffff2b1c1a7836 */ /* 0x002fe20000000000 */
[----:B------:R-:W-:Y:S01]  /*1cf40*/  LDGSTS.E [R247+-0x6fffc], desc[UR52][R22.64], !P6 ;  /* 0x9000400016f77fae */ /* 0x000fe2000f121874 */
[----:B------:R-:W-:Y:S01]  /*1cf50*/  ISETP.GE.U32.AND P6, PT, R27, 0x7ffffec9, PT ;  /* 0x7ffffec91b00780c */ /* 0x000fe20003fc6070 */
[C---:B------:R-:W-:Y:S01]  /*1cf60*/  IMAD.WIDE R136, R252.reuse, 0x4, R136 ;  /* 0x00000004fc887825 */ /* 0x040fe200078e0288 */
[----:B------:R-:W1:Y:S03]  /*1cf70*/  LDC R249, c[0x0][0x230] ;  /* 0x00008c00fff97b82 */ /* 0x000e660000000800 */
[----:B------:R-:W-:Y:S02]  /*1cf80*/  VIADD R28, R33, 0xffffff29 ;  /* 0xffffff29211c7836 */ /* 0x000fe40000000000 */
[----:B------:R-:W-:-:S03]  /*1cf90*/  IMAD.WIDE R144, R252, 0x4, R144 ;  /* 0x00000004fc907825 */ /* 0x000fc600078e0290 */
[----:B------:R-:W2:Y:S01]  /*1cfa0*/  LDC R33, c[0x0][0x230] ;  /* 0x00008c00ff217b82 */ /* 0x000ea20000000800 */
[----:B------:R-:W-:-:S04]  /*1cfb0*/  IMAD.WIDE R138, R252, 0x4, R138 ;  /* 0x00000004fc8a7825 */ /* 0x000fc800078e028a */
[----:B------:R-:W-:Y:S02]  /*1cfc0*/  VIADD R29, R29, 0xffffff2a ;  /* 0xffffff2a1d1d7836 */ /* 0x000fe40000000000 */
[C---:B------:R-:W-:Y:S01]  /*1cfd0*/  IMAD.WIDE R166, R252.reuse, 0x4, R166 ;  /* 0x00000004fca67825 */ /* 0x040fe200078e02a6 */
[----:B----4-:R-:W4:Y:S03]  /*1cfe0*/  LDC R248, c[0x0][0x230] ;  /* 0x00008c00fff87b82 */ /* 0x010f260000000800 */
[----:B------:R-:W-:-:S04]  /*1cff0*/  IMAD.WIDE R140, R252, 0x4, R140 ;  /* 0x00000004fc8c7825 */ /* 0x000fc800078e028c */
[C---:B------:R-:W-:Y:S01]  /*1d000*/  IMAD.WIDE R142, R252.reuse, 0x4, R142 ;  /* 0x00000004fc8e7825 */ /* 0x040fe200078e028e */
[----:B------:R-:W4:Y:S03]  /*1d010*/  LDC R250, c[0x0][0x230] ;  /* 0x00008c00fffa7b82 */ /* 0x000f260000000800 */
[----:B------:R-:W-:-:S04]  /*1d020*/  IMAD.WIDE R154, R252, 0x4, R154 ;  /* 0x00000004fc9a7825 */ /* 0x000fc800078e029a */
[----:B------:R-:W-:-:S04]  /*1d030*/  IMAD.WIDE R146, R252, 0x4, R146 ;  /* 0x00000004fc927825 */ /* 0x000fc800078e0292 */
[----:B------:R-:W-:-:S04]  /*1d040*/  IMAD.WIDE R156, R252, 0x4, R156 ;  /* 0x00000004fc9c7825 */ /* 0x000fc800078e029c */
[----:B------:R-:W-:-:S04]  /*1d050*/  IMAD.WIDE R150, R252, 0x4, R150 ;  /* 0x00000004fc967825 */ /* 0x000fc800078e0296 */
[----:B------:R-:W-:-:S04]  /*1d060*/  IMAD.WIDE R178, R252, 0x4, R178 ;  /* 0x00000004fcb27825 */ /* 0x000fc800078e02b2 */
[----:B------:R-:W-:-:S04]  /*1d070*/  IMAD.WIDE R152, R252, 0x4, R152 ;  /* 0x00000004fc987825 */ /* 0x000fc800078e0298 */
[----:B------:R-:W-:Y:S02]  /*1d080*/  IMAD.WIDE R24, R252, 0x4, R8 ;  /* 0x00000004fc187825 */ /* 0x000fe400078e0208 */
[----:B------:R-:W4:Y:S04]  /*1d090*/  LDL.LU.64 R8, [R1+0x18] ;  /* 0x0000180001087983 */ /* 0x000f280000300a00 */
[----:B------:R-:W-:Y:S01]  /*1d0a0*/  LDGSTS.E [R247+-0x6fff8], desc[UR52][R24.64], !P1 ;  /* 0x9000800018f77fae */ /* 0x000fe2000c921874 */
[----:B------:R-:W-:Y:S01]  /*1d0b0*/  ISETP.GE.U32.AND P1, PT, R26, 0x7ffffeac, PT ;  /* 0x7ffffeac1a00780c */ /* 0x000fe20003f26070 */
[----:B------:R-:W-:Y:S02]  /*1d0c0*/  IMAD.WIDE R26, R252, 0x4, R6 ;  /* 0x00000004fc1a7825 */ /* 0x000fe400078e0206 */
[----:B------:R-:W4:Y:S04]  /*1d0d0*/  LDL.LU.64 R6, [R1+0x10] ;  /* 0x0000100001067983 */ /* 0x000f280000300a00 */
[----:B------:R-:W-:Y:S04]  /*1d0e0*/  LDGSTS.E [R247+-0x6fff4], desc[UR52][R26.64], !P2 ;  /* 0x9000c0001af77fae */ /* 0x000fe8000d121874 */
[----:B------:R-:W-:Y:S01]  /*1d0f0*/  LDGSTS.E [R247+-0x6c000], desc[UR52][R136.64], !P3 ;  /* 0x9400000088f77fae */ /* 0x000fe2000d921874 */
[----:B------:R-:W-:Y:S01]  /*1d100*/  ISETP.GE.U32.AND P3, PT, R28, 0x7ffffeaa, PT ;  /* 0x7ffffeaa1c00780c */ /* 0x000fe20003f66070 */
[----:B------:R-:W-:-:S02]  /*1d110*/  VIADD R28, R36, 0xffffff0b ;  /* 0xffffff0b241c7836 */ /* 0x000fc40000000000 */
[----:B------:R-:W-:Y:S01]  /*1d120*/  LDGSTS.E [R247+-0x6bffc], desc[UR52][R144.64], !P4 ;  /* 0x9400400090f77fae */ /* 0x000fe2000e121874 */
[----:B------:R-:W-:Y:S01]  /*1d130*/  ISETP.GE.U32.AND P2, PT, R29, 0x7ffffeab, PT ;  /* 0x7ffffeab1d00780c */ /* 0x000fe20003f46070 */
[----:B------:R-:W-:Y:S01]  /*1d140*/  VIADD R29, R35, 0xffffff28 ;  /* 0xffffff28231d7836 */ /* 0x000fe20000000000 */
[----:B------:R-:W1:Y:S01]  /*1d150*/  LDC R36, c[0x0][0x230] ;  /* 0x00008c00ff247b82 */ /* 0x000e620000000800 */
[----:B------:R-:W-:Y:S01]  /*1d160*/  LDGSTS.E [R247+-0x6bff8], desc[UR52][R138.64], !P5 ;  /* 0x940080008af77fae */ /* 0x000fe2000e921874 */
[----:B------:R-:W-:Y:S02]  /*1d170*/  ISETP.GE.U32.AND P5, PT, R28, 0x7ffffe8c, PT ;  /* 0x7ffffe8c1c00780c */ /* 0x000fe40003fa6070 */
[----:B---3--:R-:W-:Y:S01]  /*1d180*/  IADD3 R28, R30, -0xf6, RZ ;  /* 0xffffff0a1e1c7810 */ /* 0x008fe20007ffe0ff */
[----:B------:R-:W-:Y:S03]  /*1d190*/  LDGSTS.E [R247+-0x6bff4], desc[UR52][R166.64], !P6 ;  /* 0x9400c000a6f77fae */ /* 0x000fe6000f121874 */
[----:B------:R-:W3:Y:S01]  /*1d1a0*/  LDC R30, c[0x0][0x230] ;  /* 0x00008c00ff1e7b82 */ /* 0x000ee20000000800 */
[----:B------:R-:W-:Y:S01]  /*1d1b0*/  ISETP.GE.U32.AND P4, PT, R29, 0x7ffffea9, PT ;  /* 0x7ffffea91d00780c */ /* 0x000fe20003f86070 */
[----:B------:R-:W-:Y:S01]  /*1d1c0*/  VIADD R29, R31, 0xffffff09 ;  /* 0xffffff091f1d7836 */ /* 0x000fe20000000000 */
[----:B------:R-:W-:Y:S01]  /*1d1d0*/  ISETP.GE.U32.AND P6, PT, R28, 0x7ffffe8b, PT ;  /* 0x7ffffe8b1c00780c */ /* 0x000fe20003fc6070 */
[----:B------:R-:W-:Y:S01]  /*1d1e0*/  VIADD R28, R32, 0xffffff08 ;  /* 0xffffff08201c7836 */ /* 0x000fe20000000000 */
[----:B------:R-:W-:Y:S03]  /*1d1f0*/  LDGSTS.E [R247+-0x68000], desc[UR52][R140.64], !P1 ;  /* 0x980000008cf77fae */ /* 0x000fe6000c921874 */
[----:B------:R-:W1:Y:S08]  /*1d200*/  LDC R31, c[0x0][0x230] ;  /* 0x00008c00ff1f7b82 */ /* 0x000e700000000800 */
[----:B------:R-:W1:Y:S01]  /*1d210*/  LDC R32, c[0x0][0x230] ;  /* 0x00008c00ff207b82 */ /* 0x000e620000000800 */
[----:B------:R-:W-:Y:S01]  /*1d220*/  ISETP.GE.U32.AND P1, PT, R29, 0x7ffffe8a, PT ;  /* 0x7ffffe8a1d00780c */ /* 0x000fe20003f26070 */
[----:B------:R-:W-:Y:S01]  /*1d230*/  LDGSTS.E [R247+-0x67ffc], desc[UR52][R142.64], !P2 ;  /* 0x980040008ef77fae */ /* 0x000fe2000d121874 */
[----:B------:R-:W-:Y:S01]  /*1d240*/  ISETP.GE.U32.AND P2, PT, R28, 0x7ffffe89, PT ;  /* 0x7ffffe891c00780c */ /* 0x000fe20003f46070 */
[----:B------:R-:W-:-:S02]  /*1d250*/  VIADD R29, R34, 0xffffff67 ;  /* 0xffffff67221d7836 */ /* 0x000fc40000000000 */
[----:B--2---:R-:W-:Y:S01]  /*1d260*/  VIADD R28, R33, 0xffffff66 ;  /* 0xffffff66211c7836 */ /* 0x004fe20000000000 */
[----:B------:R-:W-:Y:S01]  /*1d270*/  LDGSTS.E [R247+-0x67ff8], desc[UR52][R154.64], !P3 ;  /* 0x980080009af77fae */ /* 0x000fe2000d921874 */
[----:B---3--:R-:W-:Y:S01]  /*1d280*/  VIADD R30, R30, 0xffffff47 ;  /* 0xffffff471e1e7836 */ /* 0x008fe20000000000 */
[----:B------:R-:W-:Y:S01]  /*1d290*/  ISETP.GE.U32.AND P3, PT, R29, 0x7ffffee8, PT ;  /* 0x7ffffee81d00780c */ /* 0x000fe20003f66070 */
[----:B------:R-:W2:Y:S01]  /*1d2a0*/  LDC R35, c[0x0][0x230] ;  /* 0x00008c00ff237b82 */ /* 0x000ea20000000800 */
[----:B------:R-:W-:Y:S01]  /*1d2b0*/  LDGSTS.E [R247+-0x67ff4], desc[UR52][R146.64], !P4 ;  /* 0x9800c00092f77fae */ /* 0x000fe2000e121874 */
[----:B------:R-:W-:Y:S01]  /*1d2c0*/  ISETP.GE.U32.AND P4, PT, R28, 0x7ffffee7, PT ;  /* 0x7ffffee71c00780c */ /* 0x000fe20003f86070 */
[----:B-1----:R-:W-:Y:S02]  /*1d2d0*/  VIADD R29, R36, 0xffffff65 ;  /* 0xffffff65241d7836 */ /* 0x002fe40000000000 */
[----:B------:R-:W-:Y:S01]  /*1d2e0*/  VIADD R28, R37, 0xffffff64 ;  /* 0xffffff64251c7836 */ /* 0x000fe20000000000 */
[----:B------:R-:W-:Y:S02]  /*1d2f0*/  LDGSTS.E [R247+-0x64000], desc[UR52][R156.64], !P5 ;  /* 0x9c0000009cf77fae */ /* 0x000fe4000e921874 */
[----:B------:R-:W-:Y:S01]  /*1d300*/  ISETP.GE.U32.AND P5, PT, R29, 0x7ffffee6, PT ;  /* 0x7ffffee61d00780c */ /* 0x000fe20003fa6070 */
[----:B------:R-:W-:Y:S01]  /*1d310*/  VIADD R31, R31, 0xffffff46 ;  /* 0xffffff461f1f7836 */ /* 0x000fe20000000000 */
[----:B------:R-:W-:Y:S01]  /*1d320*/  LDGSTS.E [R247+-0x63ffc], desc[UR52][R150.64], !P6 ;  /* 0x9c00400096f77fae */ /* 0x000fe2000f121874 */
[----:B------:R-:W-:Y:S01]  /*1d330*/  ISETP.GE.U32.AND P6, PT, R28, 0x7ffffee5, PT ;  /* 0x7ffffee51c00780c */ /* 0x000fe20003fc6070 */
[----:B------:R-:W1:Y:S02]  /*1d340*/  LDC R34, c[0x0][0x230] ;  /* 0x00008c00ff227b82 */ /* 0x000e640000000800 */
[----:B------:R-:W-:Y:S01]  /*1d350*/  LDGSTS.E [R247+-0x63ff8], desc[UR52][R178.64], !P1 ;  /* 0x9c008000b2f77fae */ /* 0x000fe2000c921874 */
[----:B------:R-:W-:Y:S01]  /*1d360*/  ISETP.GE.U32.AND P1, PT, R30, 0x7ffffec8, PT ;  /* 0x7ffffec81e00780c */ /* 0x000fe20003f26070 */
[----:B------:R-:W-:-:S02]  /*1d370*/  VIADD R30, R32, 0xffffff45 ;  /* 0xffffff45201e7836 */ /* 0x000fc40000000000 */
[----:B------:R-:W-:Y:S01]  /*1d380*/  LDGSTS.E [R247+-0x63ff4], desc[UR52][R152.64], !P2 ;  /* 0x9c00c00098f77fae */ /* 0x000fe2000d121874 */
[----:B------:R-:W-:Y:S01]  /*1d390*/  ISETP.GE.U32.AND P2, PT, R31, 0x7ffffec7, PT ;  /* 0x7ffffec71f00780c */ /* 0x000fe20003f46070 */
[----:B------:R-:W3:Y:S08]  /*1d3a0*/  LDC R36, c[0x0][0x230] ;  /* 0x00008c00ff247b82 */ /* 0x000ef00000000800 */
[----:B------:R-:W3:Y:S01]  /*1d3b0*/  LDC R37, c[0x0][0x230] ;  /* 0x00008c00ff257b82 */ /* 0x000ee20000000800 */
[----:B------:R-:W-:-:S02]  /*1d3c0*/  IMAD.WIDE R28, R252, 0x4, R216 ;  /* 0x00000004fc1c7825 */ /* 0x000fc400078e02d8 */
[----:B------:R-:W4:Y:S04]  /*1d3d0*/  LDL.LU.64 R216, [R1+0x8] ;  /* 0x0000080001d87983 */ /* 0x000f280000300a00 */
[----:B------:R-:W-:Y:S01]  /*1d3e0*/  LDGSTS.E [R246+-0x70000], desc[UR52][R28.64], !P3 ;  /* 0x900000001cf67fae */ /* 0x000fe2000d921874 */
[----:B------:R-:W-:Y:S01]  /*1d3f0*/  ISETP.GE.U32.AND P3, PT, R30, 0x7ffffec6, PT ;  /* 0x7ffffec61e00780c */ /* 0x000fe20003f66070 */
[----:B------:R-:W-:Y:S02]  /*1d400*/  IMAD.WIDE R30, R252, 0x4, R232 ;  /* 0x00000004fc1e7825 */ /* 0x000fe400078e02e8 */
[----:B------:R-:W4:Y:S02]  /*1d410*/  LDL.LU.64 R232, [R1] ;  /* 0x0000000001e87983 */ /* 0x000f240000300a00 */
[----:B--2---:R-:W-:-:S02]  /*1d420*/  VIADD R35, R35, 0xffffff44 ;  /* 0xffffff4423237836 */ /* 0x004fc40000000000 */
[----:B-1----:R-:W-:Y:S01]  /*1d430*/  VIADD R34, R34, 0xffffff27 ;  /* 0xffffff2722227836 */ /* 0x002fe20000000000 */
[----:B------:R-:W-:Y:S02]  /*1d440*/  LDGSTS.E [R246+-0x6fffc], desc[UR52][R30.64], !P4 ;  /* 0x900040001ef67fae */ /* 0x000fe4000e121874 */
[----:B------:R-:W-:Y:S01]  /*1d450*/  ISETP.GE.U32.AND P4, PT, R35, 0x7ffffec5, PT ;  /* 0x7ffffec52300780c */ /* 0x000fe20003f86070 */
[----:B------:R-:W-:-:S04]  /*1d460*/  IMAD.WIDE R158, R252, 0x4, R158 ;  /* 0x00000004fc9e7825 */ /* 0x000fc800078e029e */
[----:B---3--:R-:W-:Y:S02]  /*1d470*/  VIADD R36, R36, 0xffffff25 ;  /* 0xffffff2524247836 */ /* 0x008fe40000000000 */
[----:B------:R-:W-:Y:S01]  /*1d480*/  IMAD.WIDE R206, R252, 0x4, R206 ;  /* 0x00000004fcce7825 */ /* 0x000fe200078e02ce */
[----:B------:R-:W-:-:S03]  /*1d490*/  IADD3 R37, R37, -0xda, RZ ;  /* 0xffffff2625257810 */ /* 0x000fc60007ffe0ff */
[----:B------:R-:W-:-:S04]  /*1d4a0*/  IMAD.WIDE R160, R252, 0x4, R160 ;  /* 0x00000004fca07825 */ /* 0x000fc800078e02a0 */
        /* <DEDUP_REMOVED lines=13> */
[----:B------:R-:W-:Y:S01]  /*1d580*/  VIADD R215, R215, 0xffffff22 ;  /* 0xffffff22d7d77836 */ /* 0x000fe20000000000 */
[----:B------:R1:W-:Y:S01]  /*1d590*/  STL.64 [R1+0x14b8], R246 ;  /* 0x0014b8f601007387 */ /* 0x0003e20000100a00 */
[----:B----4-:R-:W-:Y:S02]  /*1d5a0*/  IMAD.WIDE R32, R252, 0x4, R8 ;  /* 0x00000004fc207825 */ /* 0x010fe400078e0208 */
[----:B------:R-:W2:Y:S03]  /*1d5b0*/  LDC R9, c[0x0][0x230] ;  /* 0x00008c00ff097b82 */ /* 0x000ea60000000800 */
[----:B------:R-:W-:Y:S01]  /*1d5c0*/  LDGSTS.E [R246+-0x6fff8], desc[UR52][R32.64], !P5 ;  /* 0x9000800020f67fae */ /* 0x000fe2000e921874 */
[----:B------:R-:W-:-:S04]  /*1d5d0*/  ISETP.GE.U32.AND P5, PT, R34, 0x7ffffea8, PT ;  /* 0x7ffffea82200780c */ /* 0x000fc80003fa6070 */
[----:B------:R-:W3:Y:S01]  /*1d5e0*/  LDC R8, c[0x0][0x230] ;  /* 0x00008c00ff087b82 */ /* 0x000ee20000000800 */
[----:B------:R-:W-:-:S05]  /*1d5f0*/  IMAD.WIDE R34, R252, 0x4, R6 ;  /* 0x00000004fc227825 */ /* 0x000fca00078e0206 */
[----:B------:R-:W-:Y:S02]  /*1d600*/  LDGSTS.E [R246+-0x6fff4], desc[UR52][R34.64], !P6 ;  /* 0x9000c00022f67fae */ /* 0x000fe4000f121874 */
[----:B------:R-:W4:Y:S02]  /*1d610*/  LDC R7, c[0x0][0x230] ;  /* 0x00008c00ff077b82 */ /* 0x000f240000000800 */
[----:B------:R-:W-:Y:S01]  /*1d620*/  LDGSTS.E [R246+-0x6c000], desc[UR52][R158.64], !P1 ;  /* 0x940000009ef67fae */ /* 0x000fe2000c921874 */
[----:B------:R-:W-:Y:S01]  /*1d630*/  ISETP.GE.U32.AND P1, PT, R36, 0x7ffffea6, PT ;  /* 0x7ffffea62400780c */ /* 0x000fe20003f26070 */
[----:B------:R-:W-:Y:S01]  /*1d640*/  VIADD R36, R38, 0xffffff24 ;  /* 0xffffff2426247836 */ /* 0x000fe20000000000 */
[----:B------:R-:W-:Y:S01]  /*1d650*/  ISETP.GE.U32.AND P6, PT, R37, 0x7ffffea7, PT ;  /* 0x7ffffea72500780c */ /* 0x000fe20003fc6070 */
[----:B------:R-:W-:Y:S01]  /*1d660*/  LDGSTS.E [R246+-0x6bffc], desc[UR52][R206.64], !P2 ;  /* 0x94004000cef67fae */ /* 0x000fe2000d121874 */
[----:B------:R-:W-:Y:S01]  /*1d670*/  VIADD R37, R39, 0xffffff07 ;  /* 0xffffff0727257836 */ /* 0x000fe20000000000 */
[----:B------:R-:W1:Y:S01]  /*1d680*/  LDC R6, c[0x0][0x230] ;  /* 0x00008c00ff067b82 */ /* 0x000e620000000800 */
[----:B------:R-:W-:Y:S01]  /*1d690*/  ISETP.GE.U32.AND P2, PT, R36, 0x7ffffea5, PT ;  /* 0x7ffffea52400780c */ /* 0x000fe20003f46070 */
[----:B------:R-:W-:Y:S01]  /*1d6a0*/  VIADD R36, R214, 0xffffff06 ;  /* 0xffffff06d6247836 */ /* 0x000fe20000000000 */
[----:B------:R-:W-:Y:S01]  /*1d6b0*/  LDGSTS.E [R246+-0x6bff8], desc[UR52][R160.64], !P3 ;  /* 0x94008000a0f67fae */ /* 0x000fe2000d921874 */
[----:B------:R-:W-:Y:S01]  /*1d6c0*/  ISETP.GE.U32.AND P3, PT, R37, 0x7ffffe88, PT ;  /* 0x7ffffe882500780c */ /* 0x000fe20003f66070 */
[----:B--2---:R-:W-:-:S02]  /*1d6d0*/  VIADD R37, R9, 0xffffff05 ;  /* 0xffffff0509257836 */ /* 0x004fc40000000000 */
[----:B------:R-:W-:Y:S01]  /*1d6e0*/  LDGSTS.E [R246+-0x6bff4], desc[UR52][R162.64], !P4 ;  /* 0x9400c000a2f67fae */ /* 0x000fe2000e121874 */
[----:B------:R-:W-:Y:S01]  /*1d6f0*/  ISETP.GE.U32.AND P4, PT, R36, 0x7ffffe87, PT ;  /* 0x7ffffe872400780c */ /* 0x000fe20003f86070 */
[----:B------:R-:W2:Y:S01]  /*1d700*/  LDC R39, c[0x0][0x230] ;  /* 0x00008c00ff277b82 */ /* 0x000ea20000000800 */
[----:B---3--:R-:W-:Y:S01]  /*1d710*/  VIADD R36, R8, 0xffffff04 ;  /* 0xffffff0408247836 */ /* 0x008fe20000000000 */
[----:B------:R-:W-:Y:S01]  /*1d720*/  LDGSTS.E [R246+-0x68000], desc[UR52][R174.64], !P5 ;  /* 0x98000000aef67fae */ /* 0x000fe2000e921874 */
[----:B------:R-:W-:-:S05]  /*1d730*/  ISETP.GE.U32.AND P5, PT, R37, 0x7ffffe86, PT ;  /* 0x7ffffe862500780c */ /* 0x000fca0003fa6070 */
[----:B------:R-:W3:Y:S01]  /*1d740*/  LDC R8, c[0x0][0x230] ;  /* 0x00008c00ff087b82 */ /* 0x000ee20000000800 */
[----:B----4-:R-:W-:Y:S01]  /*1d750*/  VIADD R37, R7, 0xffffff63 ;  /* 0xffffff6307257836 */ /* 0x010fe20000000000 */
[----:B------:R-:W-:Y:S06]  /*1d760*/  LDGSTS.E [R246+-0x67ffc], desc[UR52][R164.64], !P6 ;  /* 0x98004000a4f67fae */ /* 0x000fec000f121874 */
[----:B------:R-:W4:Y:S08]  /*1d770*/  LDC R38, c[0x0][0x230] ;  /* 0x00008c00ff267b82 */ /* 0x000f300000000800 */
[----:B------:R-:W4:Y:S08]  /*1d780*/  LDC R7, c[0x0][0x230] ;  /* 0x00008c00ff077b82 */ /* 0x000f300000000800 */
[----:B------:R-:W4:Y:S01]  /*1d790*/  LDC R214, c[0x0][0x230] ;  /* 0x00008c00ffd67b82 */ /* 0x000f220000000800 */
[----:B------:R-:W-:Y:S01]  /*1d7a0*/  ISETP.GE.U32.AND P6, PT, R36, 0x7ffffe85, PT ;  /* 0x7ffffe852400780c */ /* 0x000fe20003fc6070 */
[----:B-1----:R-:W-:Y:S01]  /*1d7b0*/  VIADD R36, R6, 0xffffff62 ;  /* 0xffffff6206247836 */ /* 0x002fe20000000000 */
[----:B------:R-:W-:Y:S01]  /*1d7c0*/  LDGSTS.E [R246+-0x67ff8], desc[UR52][R176.64], !P1 ;  /* 0x98008000b0f67fae */ /* 0x000fe2000c921874 */
[----:B------:R-:W-:Y:S01]  /*1d7d0*/  ISETP.GE.U32.AND P1, PT, R37, 0x7ffffee4, PT ;  /* 0x7ffffee42500780c */ /* 0x000fe20003f26070 */
[----:B--2---:R-:W-:Y:S01]  /*1d7e0*/  VIADD R37, R39, 0xffffff60 ;  /* 0xffffff6027257836 */ /* 0x004fe20000000000 */
[----:B---3--:R-:W-:Y:S01]  /*1d7f0*/  IADD3 R39, R8, -0xbe, RZ ;  /* 0xffffff4208277810 */ /* 0x008fe20007ffe0ff */
[----:B------:R-:W-:Y:S01]  /*1d800*/  LDGSTS.E [R246+-0x67ff4], desc[UR52][R168.64], !P2 ;  /* 0x9800c000a8f67fae */ /* 0x000fe2000d121874 */
[----:B------:R-:W-:Y:S01]  /*1d810*/  ISETP.GE.U32.AND P2, PT, R36, 0x7ffffee3, PT ;  /* 0x7ffffee32400780c */ /* 0x000fe20003f46070 */
[----:B----4-:R-:W-:Y:S01]  /*1d820*/  VIADD R36, R38, 0xffffff61 ;  /* 0xffffff6126247836 */ /* 0x010fe20000000000 */
[----:B------:R-:W1:Y:S01]  /*1d830*/  LDC R8, c[0x0][0x230] ;  /* 0x00008c00ff087b82 */ /* 0x000e620000000800 */
[----:B------:R-:W-:Y:S03]  /*1d840*/  LDGSTS.E [R246+-0x64000], desc[UR52][R188.64], !P3 ;  /* 0x9c000000bcf67fae */ /* 0x000fe6000d921874 */
[----:B------:R-:W-:Y:S01]  /*1d850*/  ISETP.GE.U32.AND P3, PT, R36, 0x7ffffee2, PT ;  /* 0x7ffffee22400780c */ /* 0x000fe20003f66070 */
[----:B------:R-:W-:Y:S01]  /*1d860*/  LDGSTS.E [R246+-0x63ffc], desc[UR52][R170.64], !P4 ;  /* 0x9c004000aaf67fae */ /* 0x000fe2000e121874 */
[----:B------:R-:W-:-:S02]  /*1d870*/  VIADD R38, R7, 0xffffff41 ;  /* 0xffffff4107267836 */ /* 0x000fc40000000000 */
[----:B------:R-:W2:Y:S01]  /*1d880*/  LDC R7, c[0x0][0x230] ;  /* 0x00008c00ff077b82 */ /* 0x000ea20000000800 */
[----:B------:R-:W-:Y:S01]  /*1d890*/  LDGSTS.E [R246+-0x63ff8], desc[UR52][R172.64], !P5 ;  /* 0x9c008000acf67fae */ /* 0x000fe2000e921874 */
[----:B------:R-:W-:Y:S01]  /*1d8a0*/  VIADD R36, R214, 0xffffff43 ;  /* 0xffffff43d6247836 */ /* 0x000fe20000000000 */
[----:B------:R-:W-:-:S05]  /*1d8b0*/  ISETP.GE.U32.AND P4, PT, R37, 0x7ffffee1, PT ;  /* 0x7ffffee12500780c */ /* 0x000fca0003f86070 */
[----:B------:R-:W3:Y:S01]  /*1d8c0*/  LDC R9, c[0x0][0x230] ;  /* 0x00008c00ff097b82 */ /* 0x000ee20000000800 */
[----:B------:R4:W-:Y:S01]  /*1d8d0*/  LDGSTS.E [R246+-0x63ff4], desc[UR52][R186.64], !P6 ;  /* 0x9c00c000baf67fae */ /* 0x0009e2000f121874 */
[----:B------:R-:W-:Y:S02]  /*1d8e0*/  ISETP.GE.U32.AND P5, PT, R36, 0x7ffffec4, PT ;  /* 0x7ffffec42400780c */ /* 0x000fe40003fa6070 */
[----:B------:R-:W-:-:S04]  /*1d8f0*/  ISETP.GE.U32.AND P6, PT, R39, 0x7ffffec3, PT ;  /* 0x7ffffec32700780c */ /* 0x000fc80003fc6070 */
[----:B------:R-:W3:Y:S01]  /*1d900*/  LDC R6, c[0x0][0x230] ;  /* 0x00008c00ff067b82 */ /* 0x000ee20000000800 */
[----:B------:R-:W-:-:S07]  /*1d910*/  IMAD.WIDE R36, R252, 0x4, R216 ;  /* 0x00000004fc247825 */ /* 0x000fce00078e02d8 */
[----:B------:R-:W3:Y:S01]  /*1d920*/  LDC R214, c[0x0][0x230] ;  /* 0x00008c00ffd67b82 */ /* 0x000ee20000000800 */
[----:B------:R-:W-:Y:S01]  /*1d930*/  LDGSTS.E [R245+-0x70000], desc[UR52][R36.64], !P1 ;  /* 0x9000000024f57fae */ /* 0x000fe2000c921874 */
[----:B------:R-:W-:Y:S01]  /*1d940*/  ISETP.GE.U32.AND P1, PT, R38, 0x7ffffec2, PT ;  /* 0x7ffffec22600780c */ /* 0x000fe20003f26070 */
[----:B------:R-:W-:-:S05]  /*1d950*/  IMAD.WIDE R38, R252, 0x4, R232 ;  /* 0x00000004fc267825 */ /* 0x000fca00078e02e8 */
[----:B----4-:R-:W4:Y:S01]  /*1d960*/  LDC R246, c[0x0][0x230] ;  /* 0x00008c00fff67b82 */ /* 0x010f220000000800 */
[----:B-1----:R-:W-:Y:S01]  /*1d970*/  VIADD R8, R8, 0xffffff20 ;  /* 0xffffff2008087836 */ /* 0x002fe20000000000 */
[----:B------:R-:W-:Y:S04]  /*1d980*/  LDGSTS.E [R245+-0x6fffc], desc[UR52][R38.64], !P2 ;  /* 0x9000400026f57fae */ /* 0x000fe8000d121874 */
[----:B------:R-:W-:Y:S04]  /*1d990*/  LDGSTS.E [R245+-0x6fff8], desc[UR52][R180.64], !P3 ;  /* 0x90008000b4f57fae */ /* 0x000fe8000d921874 */
[----:B------:R-:W-:Y:S04]  /*1d9a0*/  LDGSTS.E [R245+-0x6fff4], desc[UR52][R192.64], !P4 ;  /* 0x9000c000c0f57fae */ /* 0x000fe8000e121874 */
[----:B------:R-:W-:Y:S04]  /*1d9b0*/  LDGSTS.E [R245+-0x6c000], desc[UR52][R182.64], !P5 ;  /* 0x94000000b6f57fae */ /* 0x000fe8000e921874 */
[----:B------:R-:W-:Y:S01]  /*1d9c0*/  LDGSTS.E [R245+-0x6bffc], desc[UR52][R184.64], !P6 ;  /* 0x94004000b8f57fae */ /* 0x000fe2000f121874 */
[----:B------:R-:W-:Y:S01]  /*1d9d0*/  ISETP.GE.U32.AND P6, PT, R8, 0x7ffffea1, PT ;  /* 0x7ffffea10800780c */ /* 0x000fe20003fc6070 */
[----:B--2---:R-:W-:-:S02]  /*1d9e0*/  VIADD R8, R7, 0xffffff03 ;  /* 0xffffff0307087836 */ /* 0x004fc40000000000 */
[----:B------:R-:W1:Y:S01]  /*1d9f0*/  S2R R7, SR_TID.X ;  /* 0x0000000000077919 */ /* 0x000e620000002100 */
[----:B---3--:R-:W-:Y:S02]  /*1da00*/  VIADD R216, R9, 0xffffff40 ;  /* 0xffffff4009d87836 */ /* 0x008fe40000000000 */
[----:B------:R-:W-:Y:S01]  /*1da10*/  VIADD R6, R6, 0xffffff23 ;  /* 0xffffff2306067836 */ /* 0x000fe20000000000 */
[----:B------:R-:W2:Y:S04]  /*1da20*/  LDC R9, c[0x0][0x230] ;  /* 0x00008c00ff097b82 */ /* 0x000ea80000000800 */
[----:B------:R-:W-:-:S04]  /*1da30*/  ISETP.GE.U32.AND P3, PT, R6, 0x7ffffea4, PT ;  /* 0x7ffffea40600780c */ /* 0x000fc80003f66070 */
[----:B------:R-:W3:Y:S01]  /*1da40*/  LDC R6, c[0x0][0x230] ;  /* 0x00008c00ff067b82 */ /* 0x000ee20000000800 */
[----:B------:R-:W-:Y:S01]  /*1da50*/  VIADD R214, R214, 0xffffff21 ;  /* 0xffffff21d6d67836 */ /* 0x000fe20000000000 */
[----:B------:R-:W-:Y:S02]  /*1da60*/  ISETP.GE.U32.AND P2, PT, R216, 0x7ffffec1, PT ;  /* 0x7ffffec1d800780c */ /* 0x000fe40003f46070 */
[----:B------:R-:W-:Y:S02]  /*1da70*/  ISETP.GE.U32.AND P4, PT, R215, 0x7ffffea3, PT ;  /* 0x7ffffea3d700780c */ /* 0x000fe40003f86070 */
[----:B------:R-:W-:Y:S02]  /*1da80*/  ISETP.GE.U32.AND P5, PT, R214, 0x7ffffea2, PT ;  /* 0x7ffffea2d600780c */ /* 0x000fe40003fa6070 */
[----:B------:R-:W4:Y:S01]  /*1da90*/  LDL.LU.64 R214, [R1+0x400] ;  /* 0x0004000001d67983 */ /* 0x000f220000300a00 */
[----:B------:R-:W-:-:S03]  /*1daa0*/  IMAD.WIDE R14, R252, 0x4, R14 ;  /* 0x00000004fc0e7825 */ /* 0x000fc600078e020e */
[----:B------:R-:W4:Y:S01]  /*1dab0*/  LDL.LU.64 R230, [R1+0x3f0] ;  /* 0x0003f00001e67983 */ /* 0x000f220000300a00 */
[----:B------:R-:W-:-:S03]  /*1dac0*/  IMAD.WIDE R190, R252, 0x4, R190 ;  /* 0x00000004fcbe7825 */ /* 0x000fc600078e02be */
[----:B------:R-:W4:Y:S01]  /*1dad0*/  LDL.LU.64 R242, [R1+0x3e0] ;  /* 0x0003e00001f27983 */ /* 0x000f220000300a00 */
[----:B--2---:R-:W-:Y:S01]  /*1dae0*/  VIADD R247, R9, 0xffffff00 ;  /* 0xffffff0009f77836 */ /* 0x004fe20000000000 */
[----:B-1----:R-:W-:Y:S02]  /*1daf0*/  LOP3.LUT R7, R7, 0x7f, RZ, 0xc0, !PT ;  /* 0x0000007f07077812 */ /* 0x002fe400078ec0ff */
[----:B------:R-:W2:Y:S04]  /*1db00*/  LDL.LU.64 R216, [R1+0x3d0] ;  /* 0x0003d00001d87983 */ /* 0x000ea80000300a00 */
[----:B------:R-:W-:Y:S01]  /*1db10*/  LDGSTS.E [R245+-0x6bff8], desc[UR52][R14.64], !P1 ;  /* 0x940080000ef57fae */ /* 0x000fe2000c921874 */
[----:B------:R-:W-:-:S03]  /*1db20*/  ISETP.GE.U32.AND P1, PT, R8, 0x7ffffe84, PT ;  /* 0x7ffffe840800780c */ /* 0x000fc60003f26070 */
[----:B------:R-:W2:Y:S01]  /*1db30*/  LDL.LU.64 R232, [R1+0x3c0] ;  /* 0x0003c00001e87983 */ /* 0x000ea20000300a00 */
[----:B---3--:R-:W-:-:S03]  /*1db40*/  VIADD R251, R6, 0xffffff02 ;  /* 0xffffff0206fb7836 */ /* 0x008fc60000000000 */
[----:B------:R-:W-:Y:S01]  /*1db50*/  LDGSTS.E [R245+-0x6bff4], desc[UR52][R190.64], !P2 ;  /* 0x9400c000bef57fae */ /* 0x000fe2000d121874 */
[----:B------:R-:W-:-:S03]  /*1db60*/  ISETP.GE.AND P2, PT, R7, R247, PT ;  /* 0x000000f70700720c */ /* 0x000fc60003f46270 */
[----:B------:R-:W3:Y:S04]  /*1db70*/  LDL.LU.64 R8, [R1+0x3b0] ;  /* 0x0003b00001087983 */ /* 0x000ee80000300a00 */
[----:B------:R-:W3:Y:S01]  /*1db80*/  LDL.LU.64 R6, [R1+0x3a0] ;  /* 0x0003a00001067983 */ /* 0x000ee20000300a00 */
[----:B----4-:R-:W-:-:S04]  /*1db90*/  IMAD.WIDE R214, R252, 0x4, R214 ;  /* 0x00000004fcd67825 */ /* 0x010fc800078e02d6 */
[C---:B------:R-:W-:Y:S01]  /*1dba0*/  IMAD.WIDE R230, R252.reuse, 0x4, R230 ;  /* 0x00000004fce67825 */ /* 0x040fe200078e02e6 */
[----:B------:R1:W-:Y:S03]  /*1dbb0*/  STL.64 [R1+0xb28], R214 ;  /* 0x000b28d601007387 */ /* 0x0003e60000100a00 */
[----:B------:R-:W-:-:S04]  /*1dbc0*/  IMAD.WIDE R242, R252, 0x4, R242 ;  /* 0x00000004fcf27825 */ /* 0x000fc800078e02f2 */
[C---:B--2---:R-:W-:Y:S01]  /*1dbd0*/  IMAD.WIDE R216, R252.reuse, 0x4, R216 ;  /* 0x00000004fcd87825 */ /* 0x044fe200078e02d8 */
[----:B-1----:R-:W2:Y:S04]  /*1dbe0*/  LDL.LU.64 R214, [R1+0x1678] ;  /* 0x0016780001d67983 */ /* 0x002ea80000300a00 */
[----:B------:R1:W-:Y:S01]  /*1dbf0*/  STL.64 [R1+0xb30], R230 ;  /* 0x000b30e601007387 */ /* 0x0003e20000100a00 */
[----:B------:R-:W-:-:S04]  /*1dc00*/  IMAD.WIDE R232, R252, 0x4, R232 ;  /* 0x00000004fce87825 */ /* 0x000fc800078e02e8 */
[C---:B---3--:R-:W-:Y:S01]  /*1dc10*/  IMAD.WIDE R8, R252.reuse, 0x4, R8 ;  /* 0x00000004fc087825 */ /* 0x048fe200078e0208 */
[----:B-1----:R-:W3:Y:S03]  /*1dc20*/  LDL.LU.64 R230, [R1+0x1670] ;  /* 0x0016700001e67983 */ /* 0x002ee60000300a00 */
[C---:B------:R-:W-:Y:S01]  /*1dc30*/  IMAD.WIDE R6, R252.reuse, 0x4, R6 ;  /* 0x00000004fc067825 */ /* 0x040fe200078e0206 */
[----:B------:R1:W-:Y:S04]  /*1dc40*/  STL.64 [R1+0xb38], R242 ;  /* 0x000b38f201007387 */ /* 0x0003e80000100a00 */
[----:B-1----:R-:W4:Y:S04]  /*1dc50*/  LDL.LU.64 R242, [R1+0x1668] ;  /* 0x0016680001f27983 */ /* 0x002f280000300a00 */
[----:B------:R1:W-:Y:S04]  /*1dc60*/  STL.64 [R1+0xb40], R216 ;  /* 0x000b40d801007387 */ /* 0x0003e80000100a00 */
[----:B-1----:R-:W4:Y:S04]  /*1dc70*/  LDL.LU.64 R216, [R1+0x1660] ;  /* 0x0016600001d87983 */ /* 0x002f280000300a00 */
[----:B------:R1:W-:Y:S04]  /*1dc80*/  STL.64 [R1+0xca0], R232 ;  /* 0x000ca0e801007387 */ /* 0x0003e80000100a00 */
[----:B-1----:R-:W4:Y:S04]  /*1dc90*/  LDL.LU.64 R232, [R1+0x1658] ;  /* 0x0016580001e87983 */ /* 0x002f280000300a00 */
[----:B------:R1:W-:Y:S04]  /*1dca0*/  STL.64 [R1+0xcb0], R8 ;  /* 0x000cb00801007387 */ /* 0x0003e80000100a00 */
[----:B-1----:R-:W4:Y:S04]  /*1dcb0*/  LDL.LU.64 R8, [R1+0x1650] ;  /* 0x0016500001087983 */ /* 0x002f280000300a00 */
[----:B------:R1:W-:Y:S04]  /*1dcc0*/  STL.64 [R1+0xcc0], R6 ;  /* 0x000cc00601007387 */ /* 0x0003e80000100a00 */
[----:B-1----:R-:W4:Y:S01]  /*1dcd0*/  LDL.LU.64 R6, [R1+0x1648] ;  /* 0x0016480001067983 */ /* 0x002f220000300a00 */
        /* <DEDUP_REMOVED lines=18> */
[----:B--2---:R-:W-:-:S04]  /*1de00*/  IMAD.WIDE R214, R252, 0x4, R214 ;  /* 0x00000004fcd67825 */ /* 0x004fc800078e02d6 */
[----:B---3--:R-:W-:-:S04]  /*1de10*/  IMAD.WIDE R230, R252, 0x4, R230 ;  /* 0x00000004fce67825 */ /* 0x008fc800078e02e6 */
[----:B----4-:R-:W-:-:S04]  /*1de20*/  IMAD.WIDE R242, R252, 0x4, R242 ;  /* 0x00000004fcf27825 */ /* 0x010fc800078e02f2 */
[----:B------:R-:W-:-:S04]  /*1de30*/  IMAD.WIDE R216, R252, 0x4, R216 ;  /* 0x00000004fcd87825 */ /* 0x000fc800078e02d8 */
[----:B------:R-:W-:-:S04]  /*1de40*/  IMAD.WIDE R232, R252, 0x4, R232 ;  /* 0x00000004fce87825 */ /* 0x000fc800078e02e8 */
[----:B------:R-:W-:-:S04]  /*1de50*/  IMAD.WIDE R8, R252, 0x4, R8 ;  /* 0x00000004fc087825 */ /* 0x000fc800078e0208 */
[----:B------:R-:W-:-:S05]  /*1de60*/  IMAD.WIDE R6, R252, 0x4, R6 ;  /* 0x00000004fc067825 */ /* 0x000fca00078e0206 */
[----:B------:R1:W-:Y:S04]  /*1de70*/  STL.64 [R1+0xcd0], R6 ;  /* 0x000cd00601007387 */ /* 0x0003e80000100a00 */
[----:B-1----:R-:W2:Y:S04]  /*1de80*/  LDL.LU.64 R6, [R1+0x1640] ;  /* 0x0016400001067983 */ /* 0x002ea80000300a00 */
[----:B------:R1:W-:Y:S04]  /*1de90*/  STL.64 [R1+0xf70], R8 ;  /* 0x000f700801007387 */ /* 0x0003e80000100a00 */
[----:B-1----:R-:W3:Y:S04]  /*1dea0*/  LDL.LU.64 R8, [R1+0x1638] ;  /* 0x0016380001087983 */ /* 0x002ee80000300a00 */
[----:B------:R1:W-:Y:S04]  /*1deb0*/  STL.64 [R1+0xf78], R232 ;  /* 0x000f78e801007387 */ /* 0x0003e80000100a00 */
[----:B-1----:R-:W4:Y:S04]  /*1dec0*/  LDL.LU.64 R232, [R1+0x1630] ;  /* 0x0016300001e87983 */ /* 0x002f280000300a00 */
[----:B------:R1:W-:Y:S04]  /*1ded0*/  STL.64 [R1+0xf80], R216 ;  /* 0x000f80d801007387 */ /* 0x0003e80000100a00 */
[----:B-1----:R-:W2:Y:S04]  /*1dee0*/  LDL.LU.64 R216, [R1+0x1628] ;  /* 0x0016280001d87983 */ /* 0x002ea80000300a00 */
[----:B------:R1:W-:Y:S04]  /*1def0*/  STL.64 [R1+0xf88], R242 ;  /* 0x000f88f201007387 */ /* 0x0003e80000100a00 */
[----:B-1----:R-:W3:Y:S04]  /*1df00*/  LDL.LU.64 R242, [R1+0x1620] ;  /* 0x0016200001f27983 */ /* 0x002ee80000300a00 */
        /* <DEDUP_REMOVED lines=9> */
[----:B-1----:R-:W4:Y:S04]  /*1dfa0*/  LDL.LU.64 R212, [R1+0x15f8] ;  /* 0x0015f80001d47983 */ /* 0x002f280000300a00 */
[----:B------:R1:W-:Y:S04]  /*1dfb0*/  STL.64 [R1+0xb10], R226 ;  /* 0x000b10e201007387 */ /* 0x0003e80000100a00 */
[----:B-1----:R-:W3:Y:S04]  /*1dfc0*/  LDL.LU.64 R226, [R1+0x15f0] ;  /* 0x0015f00001e27983 */ /* 0x002ee80000300a00 */
[----:B------:R1:W-:Y:S04]  /*1dfd0*/  STL.64 [R1+0xb18], R210 ;  /* 0x000b18d201007387 */ /* 0x0003e80000100a00 */
[----:B-1----:R-:W4:Y:S04]  /*1dfe0*/  LDL.LU.64 R210, [R1+0x15e8] ;  /* 0x0015e80001d27983 */ /* 0x002f280000300a00 */
[----:B------:R1:W-:Y:S04]  /*1dff0*/  STL.64 [R1+0xb20], R240 ;  /* 0x000b20f001007387 */ /* 0x0003e80000100a00 */
[----:B-1----:R-:W3:Y:S04]  /*1e000*/  LDL.LU.64 R240, [R1+0x15e0] ;  /* 0x0015e00001f07983 */ /* 0x002ee80000300a00 */
        /* <DEDUP_REMOVED lines=18> */
[----:B------:R1:W-:Y:S02]  /*1e130*/  STL.64 [R1+0x1058], R204 ;  /* 0x001058cc01007387 */ /* 0x0003e40000100a00 */
[----:B-1----:R-:W-:-:S04]  /*1e140*/  IMAD.WIDE R204, R252, 0x4, R70 ;  /* 0x00000004fccc7825 */ /* 0x002fc800078e0246 */
[C---:B------:R-:W-:Y:S01]  /*1e150*/  IMAD.WIDE R70, R252.reuse, 0x4, R60 ;  /* 0x00000004fc467825 */ /* 0x040fe200078e023c */
[----:B------:R-:W-:Y:S03]  /*1e160*/  STL.64 [R1+0x1060], R204 ;  /* 0x001060cc01007387 */ /* 0x000fe60000100a00 */
[C---:B------:R-:W-:Y:S01]  /*1e170*/  IMAD.WIDE R60, R252.reuse, 0x4, R58 ;  /* 0x00000004fc3c7825 */ /* 0x040fe200078e023a */
[----:B------:R-:W-:Y:S03]  /*1e180*/  STL.64 [R1+0x1068], R82 ;  /* 0x0010685201007387 */ /* 0x000fe60000100a00 */
[C---:B------:R-:W-:Y:S01]  /*1e190*/  IMAD.WIDE R58, R252.reuse, 0x4, R56 ;  /* 0x00000004fc3a7825 */ /* 0x040fe200078e0238 */
[----:B------:R-:W-:Y:S03]  /*1e1a0*/  STL.64 [R1+0xae8], R70 ;  /* 0x000ae84601007387 */ /* 0x000fe60000100a00 */
[C---:B------:R-:W-:Y:S01]  /*1e1b0*/  IMAD.WIDE R56, R252.reuse, 0x4, R54 ;  /* 0x00000004fc387825 */ /* 0x040fe200078e0236 */
[----:B------:R-:W-:Y:S03]  /*1e1c0*/  STL.64 [R1+0xaf0], R60 ;  /* 0x000af03c01007387 */ /* 0x000fe60000100a00 */
[C---:B------:R-:W-:Y:S01]  /*1e1d0*/  IMAD.WIDE R54, R252.reuse, 0x4, R68 ;  /* 0x00000004fc367825 */ /* 0x040fe200078e0244 */
[----:B------:R1:W-:Y:S04]  /*1e1e0*/  STL.64 [R1+0xaf8], R58 ;  /* 0x000af83a01007387 */ /* 0x0003e80000100a00 */
[----:B------:R1:W-:Y:S04]  /*1e1f0*/  STL.64 [R1+0xb00], R56 ;  /* 0x000b003801007387 */ /* 0x0003e80000100a00 */
[----:B------:R1:W-:Y:S02]  /*1e200*/  STL.64 [R1+0xbe8], R54 ;  /* 0x000be83601007387 */ /* 0x0003e40000100a00 */
[----:B-1----:R-:W-:-:S04]  /*1e210*/  IMAD.WIDE R58, R252, 0x4, R62 ;  /* 0x00000004fc3a7825 */ /* 0x002fc800078e023e */
[C---:B------:R-:W-:Y:S01]  /*1e220*/  IMAD.WIDE R56, R252.reuse, 0x4, R90 ;  /* 0x00000004fc387825 */ /* 0x040fe200078e025a */
[----:B------:R1:W-:Y:S03]  /*1e230*/  STL.64 [R1+0xbf0], R58 ;  /* 0x000bf03a01007387 */ /* 0x0003e60000100a00 */
[C---:B------:R-:W-:Y:S01]  /*1e240*/  IMAD.WIDE R54, R252.reuse, 0x4, R64 ;  /* 0x00000004fc367825 */ /* 0x040fe200078e0240 */
[----:B------:R1:W-:Y:S04]  /*1e250*/  STL.64 [R1+0xc00], R56 ;  /* 0x000c003801007387 */ /* 0x0003e80000100a00 */
[----:B------:R2:W-:Y:S01]  /*1e260*/  STL.64 [R1+0xc10], R54 ;  /* 0x000c103601007387 */ /* 0x0005e20000100a00 */
[----:B-1----:R-:W-:-:S04]  /*1e270*/  IMAD.WIDE R58, R252, 0x4, R66 ;  /* 0x00000004fc3a7825 */ /* 0x002fc800078e0242 */
[C---:B------:R-:W-:Y:S01]  /*1e280*/  IMAD.WIDE R56, R252.reuse, 0x4, R78 ;  /* 0x00000004fc387825 */ /* 0x040fe200078e024e */
[----:B------:R1:W-:Y:S03]  /*1e290*/  STL.64 [R1+0xec0], R58 ;  /* 0x000ec03a01007387 */ /* 0x0003e60000100a00 */
[C---:B--2---:R-:W-:Y:S01]  /*1e2a0*/  IMAD.WIDE R54, R252.reuse, 0x4, R126 ;  /* 0x00000004fc367825 */ /* 0x044fe200078e027e */
[----:B------:R2:W-:Y:S04]  /*1e2b0*/  STL.64 [R1+0xed0], R56 ;  /* 0x000ed03801007387 */ /* 0x0005e80000100a00 */
[----:B------:R2:W-:Y:S01]  /*1e2c0*/  STL.64 [R1+0xee0], R54 ;  /* 0x000ee03601007387 */ /* 0x0005e20000100a00 */
[----:B-1----:R-:W-:-:S04]  /*1e2d0*/  IMAD.WIDE R58, R252, 0x4, R80 ;  /* 0x00000004fc3a7825 */ /* 0x002fc800078e0250 */
[C---:B--2---:R-:W-:Y:S01]  /*1e2e0*/  IMAD.WIDE R56, R252.reuse, 0x4, R72 ;  /* 0x00000004fc387825 */ /* 0x044fe200078e0248 */
[----:B------:R1:W-:Y:S03]  /*1e2f0*/  STL.64 [R1+0xef0], R58 ;  /* 0x000ef03a01007387 */ /* 0x0003e60000100a00 */
[C---:B------:R-:W-:Y:S01]  /*1e300*/  IMAD.WIDE R54, R252.reuse, 0x4, R104 ;  /* 0x00000004fc367825 */ /* 0x040fe200078e0268 */
[----:B------:R2:W-:Y:S03]  /*1e310*/  STL.64 [R1+0x1030], R56 ;  /* 0x0010303801007387 */ /* 0x0005e60000100a00 */
[C---:B------:R-:W-:Y:S01]  /*1e320*/  IMAD.WIDE R18, R252.reuse, 0x4, R18 ;  /* 0x00000004fc127825 */ /* 0x040fe200078e0212 */
[----:B------:R2:W-:Y:S03]  /*1e330*/  STL.64 [R1+0x1038], R54 ;  /* 0x0010383601007387 */ /* 0x0005e60000100a00 */
[C---:B------:R-:W-:Y:S01]  /*1e340*/  IMAD.WIDE R194, R252.reuse, 0x4, R194 ;  /* 0x00000004fcc27825 */ /* 0x040fe200078e02c2 */
[----:B------:R2:W-:Y:S03]  /*1e350*/  LDGSTS.E [R245+-0x68000], desc[UR52][R18.64], !P3 ;  /* 0x9800000012f57fae */ /* 0x0005e6000d921874 */
[C---:B------:R-:W-:Y:S01]  /*1e360*/  IMAD.WIDE R16, R252.reuse, 0x4, R16 ;  /* 0x00000004fc107825 */ /* 0x040fe200078e0210 */
[----:B------:R-:W-:Y:S03]  /*1e370*/  LDGSTS.E [R245+-0x67ffc], desc[UR52][R194.64], !P4 ;  /* 0x98004000c2f57fae */ /* 0x000fe6000e121874 */
[C---:B------:R-:W-:Y:S01]  /*1e380*/  IMAD.WIDE R12, R252.reuse, 0x4, R12 ;  /* 0x00000004fc0c7825 */ /* 0x040fe200078e020c */
[----:B------:R-:W-:Y:S03]  /*1e390*/  LDGSTS.E [R245+-0x67ff8], desc[UR52][R16.64], !P5 ;  /* 0x9800800010f57fae */ /* 0x000fe6000e921874 */
[C---:B------:R-:W-:Y:S01]  /*1e3a0*/  IMAD.WIDE R196, R252.reuse, 0x4, R196 ;  /* 0x00000004fcc47825 */ /* 0x040fe200078e02c4 */
[----:B------:R4:W-:Y:S03]  /*1e3b0*/  LDGSTS.E [R245+-0x67ff4], desc[UR52][R12.64], !P6 ;  /* 0x9800c0000cf57fae */ /* 0x0009e6000f121874 */
[----:B------:R-:W-:-:S04]  /*1e3c0*/  IMAD.WIDE R198, R252, 0x4, R198 ;  /* 0x00000004fcc67825 */ /* 0x000fc800078e02c6 */
[----:B------:R-:W-:-:S04]  /*1e3d0*/  IMAD.WIDE R200, R252, 0x4, R200 ;  /* 0x00000004fcc87825 */ /* 0x000fc800078e02c8 */
[----:B------:R-:W-:-:S04]  /*1e3e0*/  IMAD.WIDE R202, R252, 0x4, R202 ;  /* 0x00000004fcca7825 */ /* 0x000fc800078e02ca */
[----:B------:R-:W-:Y:S02]  /*1e3f0*/  VIADD R249, R249, 0xffffff01 ;  /* 0xffffff01f9f97836 */ /* 0x000fe40000000000 */
[----:B------:R-:W-:Y:S01]  /*1e400*/  VIADD R248, R248, 0xfffffefe ;  /* 0xfffffefef8f87836 */ /* 0x000fe20000000000 */
[----:B------:R-:W-:Y:S01]  /*1e410*/  IADD3 R250, R250, -0x101, RZ ;  /* 0xfffffefffafa7810 */ /* 0x000fe20007ffe0ff */
[C---:B-1----:R-:W-:Y:S01]  /*1e420*/  IMAD.WIDE R58, R252.reuse, 0x4, R74 ;  /* 0x00000004fc3a7825 */ /* 0x042fe200078e024a */
[----:B------:R-:W-:Y:S01]  /*1e430*/  USHF.L.U32 UR7, UR7, 0x7, URZ ;  /* 0x0000000707077899 */ /* 0x000fe2000800063f */
[----:B------:R-:W1:Y:S02]  /*1e440*/  LDC R105, c[0x0][0x230] ;  /* 0x00008c00ff697b82 */ /* 0x000e640000000800 */
[C---:B--2---:R-:W-:Y:S01]  /*1e450*/  IMAD.WIDE R56, R252.reuse, 0x4, R76 ;  /* 0x00000004fc387825 */ /* 0x044fe200078e024c */
        /* <DEDUP_REMOVED lines=8> */
[----:B------:R2:W-:Y:S03]  /*1e4e0*/  STL.64 [R1+0xad8], R50 ;  /* 0x000ad83201007387 */ /* 0x0005e60000100a00 */
[C---:B------:R-:W-:Y:S01]  /*1e4f0*/  IMAD.WIDE R46, R252.reuse, 0x4, R112 ;  /* 0x00000004fc2e7825 */ /* 0x040fe200078e0270 */
[----:B------:R2:W-:Y:S04]  /*1e500*/  STL.64 [R1+0xae0], R48 ;  /* 0x000ae03001007387 */ /* 0x0005e80000100a00 */
[----:B------:R1:W-:Y:S01]  /*1e510*/  STL.64 [R1+0xbc8], R46 ;  /* 0x000bc82e01007387 */ /* 0x0003e20000100a00 */
[----:B--2---:R-:W-:-:S04]  /*1e520*/  IMAD.WIDE R50, R252, 0x4, R84 ;  /* 0x00000004fc327825 */ /* 0x004fc800078e0254 */
[----:B------:R-:W-:-:S04]  /*1e530*/  IMAD.WIDE R18, R252, 0x4, R18 ;  /* 0x00000004fc127825 */ /* 0x000fc800078e0212 */
[----:B------:R-:W-:Y:S01]  /*1e540*/  VIADD R246, R246, 0x7f ;  /* 0x0000007ff6f67836 */ /* 0x000fe20000000000 */
[----:B------:R-:W-:Y:S01]  /*1e550*/  ISETP.GE.U32.AND P5, PT, R247, 0x7ffffe81, PT ;  /* 0x7ffffe81f700780c */ /* 0x000fe20003fa6070 */
[C---:B------:R-:W-:Y:S01]  /*1e560*/  IMAD.WIDE R48, R252.reuse, 0x4, R86 ;  /* 0x00000004fc307825 */ /* 0x040fe200078e0256 */
[----:B------:R2:W-:Y:S01]  /*1e570*/  STL.64 [R1+0xbd0], R50 ;  /* 0x000bd03201007387 */ /* 0x0005e20000100a00 */
[----:B------:R-:W3:Y:S02]  /*1e580*/  LDC R247, c[0x0][0x230] ;  /* 0x00008c00fff77b82 */ /* 0x000ee40000000800 */
[C---:B-1----:R-:W-:Y:S01]  /*1e590*/  IMAD.WIDE R46, R252.reuse, 0x4, R98 ;  /* 0x00000004fc2e7825 */ /* 0x042fe200078e0262 */
[----:B------:R1:W-:Y:S04]  /*1e5a0*/  STL.64 [R1+0xbd8], R48 ;  /* 0x000bd83001007387 */ /* 0x0003e80000100a00 */
[----:B------:R4:W-:Y:S01]  /*1e5b0*/  STL.64 [R1+0xbe0], R46 ;  /* 0x000be02e01007387 */ /* 0x0009e20000100a00 */
[----:B--2---:R-:W-:-:S03]  /*1e5c0*/  IMAD.WIDE R50, R252, 0x4, R88 ;  /* 0x00000004fc327825 */ /* 0x004fc600078e0258 */
[----:B------:R-:W-:Y:S01]  /*1e5d0*/  LDGSTS.E [R245+-0x64000], desc[UR52][R196.64], !P1 ;  /* 0x9c000000c4f57fae */ /* 0x000fe2000c921874 */
[----:B-1----:R-:W-:-:S03]  /*1e5e0*/  IMAD.WIDE R48, R252, 0x4, R100 ;  /* 0x00000004fc307825 */ /* 0x002fc600078e0264 */
[----:B------:R1:W-:Y:S01]  /*1e5f0*/  STL.64 [R1+0xe60], R50 ;  /* 0x000e603201007387 */ /* 0x0003e20000100a00 */
[----:B----4-:R-:W-:-:S03]  /*1e600*/  IMAD.WIDE R46, R252, 0x4, R92 ;  /* 0x00000004fc2e7825 */ /* 0x010fc600078e025c */
[----:B------:R2:W-:Y:S04]  /*1e610*/  STL.64 [R1+0xe70], R48 ;  /* 0x000e703001007387 */ /* 0x0005e80000100a00 */
[----:B------:R4:W-:Y:S01]  /*1e620*/  STL.64 [R1+0xe80], R46 ;  /* 0x000e802e01007387 */ /* 0x0009e20000100a00 */
[----:B-1----:R-:W-:-:S04]  /*1e630*/  IMAD.WIDE R50, R252, 0x4, R128 ;  /* 0x00000004fc327825 */ /* 0x002fc800078e0280 */
[C---:B--2---:R-:W-:Y:S01]  /*1e640*/  IMAD.WIDE R48, R252.reuse, 0x4, R94 ;  /* 0x00000004fc307825 */ /* 0x044fe200078e025e */
[----:B------:R1:W-:Y:S03]  /*1e650*/  STL.64 [R1+0xe90], R50 ;  /* 0x000e903201007387 */ /* 0x0003e60000100a00 */
[C---:B----4-:R-:W-:Y:S01]  /*1e660*/  IMAD.WIDE R46, R252.reuse, 0x4, R96 ;  /* 0x00000004fc2e7825 */ /* 0x050fe200078e0260 */
[----:B------:R2:W-:Y:S04]  /*1e670*/  STL.64 [R1+0x1010], R48 ;  /* 0x0010103001007387 */ /* 0x0005e80000100a00 */
[----:B------:R4:W-:Y:S01]  /*1e680*/  STL.64 [R1+0x1018], R46 ;  /* 0x0010182e01007387 */ /* 0x0009e20000100a00 */
[----:B-1----:R-:W-:-:S04]  /*1e690*/  IMAD.WIDE R50, R252, 0x4, R108 ;  /* 0x00000004fc327825 */ /* 0x002fc800078e026c */
[C---:B--2---:R-:W-:Y:S01]  /*1e6a0*/  IMAD.WIDE R48, R252.reuse, 0x4, R102 ;  /* 0x00000004fc307825 */ /* 0x044fe200078e0266 */
[----:B------:R-:W-:Y:S03]  /*1e6b0*/  STL.64 [R1+0x1020], R50 ;  /* 0x0010203201007387 */ /* 0x000fe60000100a00 */
[C---:B----4-:R-:W-:Y:S01]  /*1e6c0*/  IMAD.WIDE R46, R252.reuse, 0x4, R44 ;  /* 0x00000004fc2e7825 */ /* 0x050fe200078e022c */
        /* <DEDUP_REMOVED lines=31> */
[----:B------:R1:W-:Y:S03]  /*1e8c0*/  STL.64 [R1+0x1008], R4 ;  /* 0x0010080401007387 */ /* 0x0003e60000100a00 */
[C---:B------:R-:W-:Y:S01]  /*1e8d0*/  IMAD.WIDE R20, R252.reuse, 0x4, R22 ;  /* 0x00000004fc147825 */ /* 0x040fe200078e0216 */
[----:B------:R-:W-:Y:S03]  /*1e8e0*/  STL.64 [R1+0xa80], R40 ;  /* 0x000a802801007387 */ /* 0x000fe60000100a00 */
[C---:B------:R-:W-:Y:S01]  /*1e8f0*/  IMAD.WIDE R22, R252.reuse, 0x4, R26 ;  /* 0x00000004fc167825 */ /* 0x040fe200078e021a */
[----:B------:R2:W-:Y:S03]  /*1e900*/  STL.64 [R1+0xa88], R20 ;  /* 0x000a881401007387 */ /* 0x0005e60000100a00 */
[----:B-1----:R-:W-:-:S05]  /*1e910*/  IMAD.WIDE R4, R252, 0x4, R24 ;  /* 0x00000004fc047825 */ /* 0x002fca00078e0218 */
[----:B------:R1:W-:Y:S01]  /*1e920*/  STL.64 [R1+0xa90], R4 ;  /* 0x000a900401007387 */ /* 0x0003e20000100a00 */
[----:B--2---:R-:W-:-:S03]  /*1e930*/  IMAD.WIDE R20, R252, 0x4, R136 ;  /* 0x00000004fc147825 */ /* 0x004fc600078e0288 */
        /* <DEDUP_REMOVED lines=66> */
[----:B------:R-:W-:Y:S04]  /*1ed60*/  STL.64 [R1+0xb48], R22 ;  /* 0x000b481601007387 */ /* 0x000fe80000100a00 */
[----:B------:R-:W-:Y:S01]  /*1ed70*/  STL.64 [R1+0xb50], R20 ;  /* 0x000b501401007387 */ /* 0x000fe20000100a00 */
[----:B-1----:R-:W-:-:S04]  /*1ed80*/  IMAD.WIDE R4, R252, 0x4, R14 ;  /* 0x00000004fc047825 */ /* 0x002fc800078e020e */
[C---:B------:R-:W-:Y:S01]  /*1ed90*/  IMAD.WIDE R14, R252.reuse, 0x4, R190 ;  /* 0x00000004fc0e7825 */ /* 0x040fe200078e02be */
[----:B------:R1:W-:Y:S04]  /*1eda0*/  STL.64 [R1+0xb58], R4 ;  /* 0x000b580401007387 */ /* 0x0003e80000100a00 */
[----:B------:R2:W-:Y:S04]  /*1edb0*/  STL.64 [R1+0xb60], R14 ;  /* 0x000b600e01007387 */ /* 0x0005e80000100a00 */
[----:B------:R-:W-:Y:S01]  /*1edc0*/  STL.64 [R1+0xce0], R18 ;  /* 0x000ce01201007387 */ /* 0x000fe20000100a00 */
[----:B-1----:R-:W-:-:S04]  /*1edd0*/  IMAD.WIDE R4, R252, 0x4, R194 ;  /* 0x00000004fc047825 */ /* 0x002fc800078e02c2 */
[C---:B--2---:R-:W-:Y:S01]  /*1ede0*/  IMAD.WIDE R14, R252.reuse, 0x4, R16 ;  /* 0x00000004fc0e7825 */ /* 0x044fe200078e0210 */
[----:B------:R1:W-:Y:S04]  /*1edf0*/  STL.64 [R1+0xcf0], R4 ;  /* 0x000cf00401007387 */ /* 0x0003e80000100a00 */
[----:B------:R-:W-:Y:S01]  /*1ee00*/  STL.64 [R1+0xd00], R14 ;  /* 0x000d000e01007387 */ /* 0x000fe20000100a00 */
[----:B-1----:R-:W-:-:S04]  /*1ee10*/  IMAD.WIDE R4, R252, 0x4, R12 ;  /* 0x00000004fc047825 */ /* 0x002fc800078e020c */
[----:B------:R-:W-:Y:S01]  /*1ee20*/  IMAD.WIDE R12, R252, 0x4, R196 ;  /* 0x00000004fc0c7825 */ /* 0x000fe200078e02c4 */
[----:B------:R1:W-:Y:S01]  /*1ee30*/  STL.64 [R1+0xd10], R4 ;  /* 0x000d100401007387 */ /* 0x0003e20000100a00 */
[----:B------:R-:W-:Y:S02]  /*1ee40*/  ISETP.GT.AND P3, PT, R246, 0x17f, PT ;  /* 0x0000017ff600780c */ /* 0x000fe40003f64270 */
[----:B------:R-:W-:Y:S01]  /*1ee50*/  SEL R246, RZ, 0x4, P2 ;  /* 0x00000004fff67807 */ /* 0x000fe20001000000 */
[----:B------:R2:W-:Y:S01]  /*1ee60*/  STL.64 [R1+0xf90], R12 ;  /* 0x000f900c01007387 */ /* 0x0005e20000100a00 */
[----:B-1----:R-:W-:Y:S02]  /*1ee70*/  IMAD.WIDE R4, R252, 0x4, R198 ;  /* 0x00000004fc047825 */ /* 0x002fe400078e02c6 */
[----:B------:R-:W-:Y:S02]  /*1ee80*/  SEL R246, R246, RZ, P3 ;  /* 0x000000fff6f67207 */ /* 0x000fe40001800000 */
[----:B--2---:R-:W-:Y:S01]  /*1ee90*/  IMAD.WIDE R12, R252, 0x4, R200 ;  /* 0x00000004fc0c7825 */ /* 0x004fe200078e02c8 */
[----:B------:R1:W-:Y:S01]  /*1eea0*/  STL.64 [R1+0xf98], R4 ;  /* 0x000f980401007387 */ /* 0x0003e20000100a00 */
[----:B------:R-:W-:-:S02]  /*1eeb0*/  ISETP.NE.U32.AND P3, PT, R246, RZ, PT ;  /* 0x000000fff600720c */ /* 0x000fc40003f65070 */
[----:B------:R-:W2:Y:S01]  /*1eec0*/  LDC R246, c[0x0][0x230] ;  /* 0x00008c00fff67b82 */ /* 0x000ea20000000800 */
[----:B------:R-:W-:Y:S04]  /*1eed0*/  STL.64 [R1+0xfa0], R12 ;  /* 0x000fa00c01007387 */ /* 0x000fe80000100a00 */
[----:B------:R-:W-:Y:S01]  /*1eee0*/  STL.64 [R1+0x14c0], R244 ;  /* 0x0014c0f401007387 */ /* 0x000fe20000100a00 */
[----:B-1----:R-:W-:Y:S01]  /*1eef0*/  IMAD.WIDE R4, R252, 0x4, R202 ;  /* 0x00000004fc047825 */ /* 0x002fe200078e02ca */
[----:B------:R-:W-:Y:S01]  /*1ef00*/  ISETP.GE.U32.AND P4, PT, R249, 0x7ffffe82, PT ;  /* 0x7ffffe82f900780c */ /* 0x000fe20003f86070 */
[----:B------:R-:W1:Y:S03]  /*1ef10*/  LDC R252, c[0x0][0x230] ;  /* 0x00008c00fffc7b82 */ /* 0x000e660000000800 */
[----:B------:R3:W-:Y:S04]  /*1ef20*/  STL.64 [R1+0xfa8], R4 ;  /* 0x000fa80401007387 */ /* 0x0007e80000100a00 */
[----:B------:R-:W4:Y:S01]  /*1ef30*/  LDL.LU.64 R72, [R1+0x278] ;  /* 0x0002780001487983 */ /* 0x000f220000300a00 */
[----:B------:R-:W1:Y:S03]  /*1ef40*/  LDC R249, c[0x0][0x230] ;  /* 0x00008c00fff97b82 */ /* 0x000e660000000800 */
[----:B------:R-:W4:Y:S04]  /*1ef50*/  LDL.LU.64 R80, [R1+0x270] ;  /* 0x0002700001507983 */ /* 0x000f280000300a00 */
[----:B------:R-:W4:Y:S04]  /*1ef60*/  LDL.LU.64 R126, [R1+0x268] ;  /* 0x00026800017e7983 */ /* 0x000f280000300a00 */
[----:B------:R-:W4:Y:S04]  /*1ef70*/  LDL.LU.64 R78, [R1+0x260] ;  /* 0x00026000014e7983 */ /* 0x000f280000300a00 */
[----:B------:R-:W4:Y:S01]  /*1ef80*/  LDL.LU.64 R66, [R1+0x258] ;  /* 0x0002580001427983 */ /* 0x000f220000300a00 */
[----:B------:R-:W-:-:S03]  /*1ef90*/  ISETP.GE.U32.AND P2, PT, R251, 0x7ffffe83, PT ;  /* 0x7ffffe83fb00780c */ /* 0x000fc60003f46070 */
[----:B------:R-:W4:Y:S04]  /*1efa0*/  LDL.LU.64 R64, [R1+0x250] ;  /* 0x0002500001407983 */ /* 0x000f280000300a00 */
[----:B------:R-:W4:Y:S04]  /*1efb0*/  LDL.LU.64 R90, [R1+0x248] ;  /* 0x00024800015a7983 */ /* 0x000f280000300a00 */
[----:B------:R-:W4:Y:S04]  /*1efc0*/  LDL.LU.64 R62, [R1+0x240] ;  /* 0x00024000013e7983 */ /* 0x000f280000300a00 */
[----:B------:R-:W4:Y:S04]  /*1efd0*/  LDL.LU.64 R68, [R1+0x238] ;  /* 0x0002380001447983 */ /* 0x000f280000300a00 */
[----:B------:R-:W4:Y:S04]  /*1efe0*/  LDL.LU.64 R54, [R1+0x230] ;  /* 0x0002300001367983 */ /* 0x000f280000300a00 */
[----:B------:R-:W4:Y:S01]  /*1eff0*/  LDL.LU.64 R56, [R1+0x228] ;  /* 0x0002280001387983 */ /* 0x000f220000300a00 */
[----:B---3--:R-:W-:-:S03]  /*1f000*/  VIADD R5, R247, 0xfffffefc ;  /* 0xfffffefcf7057836 */ /* 0x008fc60000000000 */
[----:B------:R-:W3:Y:S01]  /*1f010*/  LDL.LU.64 R58, [R1+0x220] ;  /* 0x00022000013a7983 */ /* 0x000ee20000300a00 */
[----:B--2---:R-:W-:-:S03]  /*1f020*/  VIADD R4, R246, 0xfffffefb ;  /* 0xfffffefbf6047836 */ /* 0x004fc60000000000 */
[----:B------:R-:W2:Y:S04]  /*1f030*/  LDL.LU.64 R60, [R1+0x218] ;  /* 0x00021800013c7983 */ /* 0x000ea80000300a00 */
[----:B------:R-:W2:Y:S01]  /*1f040*/  LDL.LU.64 R246, [R1+0x210] ;  /* 0x0002100001f67983 */ /* 0x000ea20000300a00 */
[----:B-1----:R-:W-:-:S03]  /*1f050*/  VIADD R12, R249, 0xfffffefd ;  /* 0xfffffefdf90c7836 */ /* 0x002fc60000000000 */
[----:B------:R-:W-:Y:S04]  /*1f060*/  LDGSTS.E [R245+-0x63ffc], desc[UR52][R198.64], !P2 ;  /* 0x9c004000c6f57fae */ /* 0x000fe8000d121874 */
[----:B------:R-:W-:Y:S04]  /*1f070*/  LDGSTS.E [R245+-0x63ff8], desc[UR52][R200.64], !P4 ;  /* 0x9c008000c8f57fae */ /* 0x000fe8000e121874 */
[----:B------:R1:W-:Y:S01]  /*1f080*/  LDGSTS.E [R245+-0x63ff4], desc[UR52][R202.64], !P5 ;  /* 0x9c00c000caf57fae */ /* 0x0003e2000e921874 */
[----:B------:R-:W-:-:S03]  /*1f090*/  ISETP.GE.U32.AND P5, PT, R248, 0x7ffffe7f, PT ;  /* 0x7ffffe7ff800780c */ /* 0x000fc60003fa6070 */
[----:B------:R-:W2:Y:S04]  /*1f0a0*/  LDL.LU.64 R248, [R1+0x208] ;  /* 0x0002080001f87983 */ /* 0x000ea80000300a00 */
[----:B------:R-:W2:Y:S01]  /*1f0b0*/  LDL.LU.64 R82, [R1+0x200] ;  /* 0x0002000001527983 */ /* 0x000ea20000300a00 */
[----:B------:R-:W-:-:S03]  /*1f0c0*/  ISETP.GE.U32.AND P6, PT, R250, 0x7ffffe80, PT ;  /* 0x7ffffe80fa00780c */ /* 0x000fc60003fc6070 */
[----:B------:R-:W2:Y:S04]  /*1f0d0*/  LDL.LU.64 R70, [R1+0x1f8] ;  /* 0x0001f80001467983 */ /* 0x000ea80000300a00 */
[----:B------:R-:W2:Y:S04]  /*1f0e0*/  LDL.LU.64 R250, [R1+0x1f0] ;  /* 0x0001f00001fa7983 */ /* 0x000ea80000300a00 */
[----:B------:R-:W2:Y:S01]  /*1f0f0*/  LDL.LU.64 R204, [R1+0x1e8] ;  /* 0x0001e80001cc7983 */ /* 0x000ea20000300a00 */
[----:B------:R-:W-:Y:S01]  /*1f100*/  ISETP.GE.U32.AND P1, PT, R4, 0x7ffffe7c, PT ;  /* 0x7ffffe7c0400780c */ /* 0x000fe20003f26070 */
[----:B------:R-:W-:Y:S01]  /*1f110*/  IMAD.U32 R4, RZ, RZ, UR7 ;  /* 0x00000007ff047e24 */ /* 0x000fe2000f8e00ff */
[----:B------:R-:W-:Y:S01]  /*1f120*/  ISETP.GE.U32.AND P4, PT, R12, 0x7ffffe7e, PT ;  /* 0x7ffffe7e0c00780c */ /* 0x000fe20003f86070 */
[----:B------:R-:W0:Y:S02]  /*1f130*/  LDGDEPBAR ;  /* 0x00000000000079af */ /* 0x000e240000000000 */
[----:B----4-:R-:W-:-:S04]  /*1f140*/  IMAD.WIDE R16, R4, 0x4, R72 ;  /* 0x0000000404107825 */ /* 0x010fc800078e0248 */
[C---:B------:R-:W-:Y:S01]  /*1f150*/  IMAD.WIDE R14, R4.reuse, 0x4, R80 ;  /* 0x00000004040e7825 */ /* 0x040fe200078e0250 */
[----:B------:R4:W-:Y:S03]  /*1f160*/  STL.64 [R1+0x658], R16 ;  /* 0x0006581001007387 */ /* 0x0009e60000100a00 */
[C---:B------:R-:W-:Y:S01]  /*1f170*/  IMAD.WIDE R12, R4.reuse, 0x4, R126 ;  /* 0x00000004040c7825 */ /* 0x040fe200078e027e */
[----:B------:R1:W-:Y:S04]  /*1f180*/  STL.64 [R1+0x648], R14 ;  /* 0x0006480e01007387 */ /* 0x0003e80000100a00 */
[----:B------:R1:W-:Y:S01]  /*1f190*/  STL.64 [R1+0x638], R12 ;  /* 0x0006380c01007387 */ /* 0x0003e20000100a00 */
[----:B----4-:R-:W-:-:S04]  /*1f1a0*/  IMAD.WIDE R16, R4, 0x4, R78 ;  /* 0x0000000404107825 */ /* 0x010fc800078e024e */
[C---:B-1----:R-:W-:Y:S01]  /*1f1b0*/  IMAD.WIDE R14, R4.reuse, 0x4, R66 ;  /* 0x00000004040e7825 */ /* 0x042fe200078e0242 */
[----:B------:R1:W-:Y:S03]  /*1f1c0*/  STL.64 [R1+0x628], R16 ;  /* 0x0006281001007387 */ /* 0x0003e60000100a00 */
[C---:B------:R-:W-:Y:S01]  /*1f1d0*/  IMAD.WIDE R12, R4.reuse, 0x4, R64 ;  /* 0x00000004040c7825 */ /* 0x040fe200078e0240 */
[----:B------:R4:W-:Y:S04]  /*1f1e0*/  STL.64 [R1+0x618], R14 ;  /* 0x0006180e01007387 */ /* 0x0009e80000100a00 */
[----:B------:R3:W-:Y:S01]  /*1f1f0*/  STL.64 [R1+0x608], R12 ;  /* 0x0006080c01007387 */ /* 0x0007e20000100a00 */
[----:B-1----:R-:W-:-:S04]  /*1f200*/  IMAD.WIDE R16, R4, 0x4, R90 ;  /* 0x0000000404107825 */ /* 0x002fc800078e025a */
[C---:B----4-:R-:W-:Y:S01]  /*1f210*/  IMAD.WIDE R14, R4.reuse, 0x4, R62 ;  /* 0x00000004040e7825 */ /* 0x050fe200078e023e */
[----:B------:R1:W-:Y:S03]  /*1f220*/  STL.64 [R1+0x5f8], R16 ;  /* 0x0005f81001007387 */ /* 0x0003e60000100a00 */
[C---:B---3--:R-:W-:Y:S01]  /*1f230*/  IMAD.WIDE R12, R4.reuse, 0x4, R68 ;  /* 0x00000004040c7825 */ /* 0x048fe200078e0244 */
[----:B------:R3:W-:Y:S04]  /*1f240*/  STL.64 [R1+0x5e8], R14 ;  /* 0x0005e80e01007387 */ /* 0x0007e80000100a00 */
[----:B------:R4:W-:Y:S01]  /*1f250*/  STL.64 [R1+0x5d8], R12 ;  /* 0x0005d80c01007387 */ /* 0x0009e20000100a00 */
[----:B-1----:R-:W-:-:S04]  /*1f260*/  IMAD.WIDE R16, R4, 0x4, R54 ;  /* 0x0000000404107825 */ /* 0x002fc800078e0236 */
[C---:B---3--:R-:W-:Y:S01]  /*1f270*/  IMAD.WIDE R14, R4.reuse, 0x4, R56 ;  /* 0x00000004040e7825 */ /* 0x048fe200078e0238 */
[----:B------:R2:W-:Y:S03]  /*1f280*/  STL.64 [R1+0x5c8], R16 ;  /* 0x0005c81001007387 */ /* 0x0005e60000100a00 */
[C---:B----4-:R-:W-:Y:S01]  /*1f290*/  IMAD.WIDE R12, R4.reuse, 0x4, R58 ;  /* 0x00000004040c7825 */ /* 0x050fe200078e023a */
[----:B------:R1:W-:Y:S04]  /*1f2a0*/  STL.64 [R1+0x5c0], R14 ;  /* 0x0005c00e01007387 */ /* 0x0003e80000100a00 */
[----:B------:R3:W-:Y:S01]  /*1f2b0*/  STL.64 [R1+0x5b0], R12 ;  /* 0x0005b00c01007387 */ /* 0x0007e20000100a00 */
[----:B--2---:R-:W-:-:S04]  /*1f2c0*/  IMAD.WIDE R16, R4, 0x4, R60 ;  /* 0x0000000404107825 */ /* 0x004fc800078e023c */
[C---:B-1----:R-:W-:Y:S01]  /*1f2d0*/  IMAD.WIDE R14, R4.reuse, 0x4, R246 ;  /* 0x00000004040e7825 */ /* 0x042fe200078e02f6 */
[----:B------:R1:W-:Y:S03]  /*1f2e0*/  STL.64 [R1+0x5a8], R16 ;  /* 0x0005a81001007387 */ /* 0x0003e60000100a00 */
[C---:B---3--:R-:W-:Y:S01]  /*1f2f0*/  IMAD.WIDE R12, R4.reuse, 0x4, R248 ;  /* 0x00000004040c7825 */ /* 0x048fe200078e02f8 */
[----:B------:R-:W2:Y:S04]  /*1f300*/  LDL.LU.64 R246, [R1+0x1e0] ;  /* 0x0001e00001f67983 */ /* 0x000ea80000300a00 */
[----:B------:R3:W-:Y:S04]  /*1f310*/  STL.64 [R1+0x5a0], R14 ;  /* 0x0005a00e01007387 */ /* 0x0007e80000100a00 */
[----:B------:R-:W4:Y:S01]  /*1f320*/  LDL.LU.64 R248, [R1+0x1d8] ;  /* 0x0001d80001f87983 */ /* 0x000f220000300a00 */
[----:B-1----:R-:W-:-:S03]  /*1f330*/  IMAD.WIDE R16, R4, 0x4, R82 ;  /* 0x0000000404107825 */ /* 0x002fc600078e0252 */
[----:B------:R1:W-:Y:S01]  /*1f340*/  STL.64 [R1+0x590], R12 ;  /* 0x0005900c01007387 */ /* 0x0003e20000100a00 */
[----:B---3--:R-:W-:-:S03]  /*1f350*/  IMAD.WIDE R14, R4, 0x4, R250 ;  /* 0x00000004040e7825 */ /* 0x008fc600078e02fa */
[----:B------:R-:W-:Y:S04]  /*1f360*/  STL.64 [R1+0x580], R16 ;  /* 0x0005801001007387 */ /* 0x000fe80000100a00 */
[----:B------:R-:W3:Y:S01]  /*1f370*/  LDL.LU.64 R250, [R1+0x1d0] ;  /* 0x0001d00001fa7983 */ /* 0x000ee20000300a00 */
[----:B-1----:R-:W-:-:S05]  /*1f380*/  IMAD.WIDE R12, R4, 0x4, R70 ;  /* 0x00000004040c7825 */ /* 0x002fca00078e0246 */
[----:B------:R1:W-:Y:S04]  /*1f390*/  STL.64 [R1+0x570], R12 ;  /* 0x0005700c01007387 */ /* 0x0003e80000100a00 */
[----:B------:R2:W-:Y:S04]  /*1f3a0*/  STL.64 [R1+0x560], R14 ;  /* 0x0005600e01007387 */ /* 0x0005e80000100a00 */
[----:B------:R-:W3:Y:S01]  /*1f3b0*/  LDL.LU.64 R84, [R1+0x1c8] ;  /* 0x0001c80001547983 */ /* 0x000ee20000300a00 */
[----:B-1----:R-:W-:-:S03]  /*1f3c0*/  IMAD.WIDE R12, R4, 0x4, R204 ;  /* 0x00000004040c7825 */ /* 0x002fc600078e02cc */
[----:B------:R-:W3:Y:S04]  /*1f3d0*/  LDL.LU.64 R112, [R1+0x1c0] ;  /* 0x0001c00001707983 */ /* 0x000ee80000300a00 */
[----:B------:R4:W-:Y:S04]  /*1f3e0*/  STL.64 [R1+0x550], R12 ;  /* 0x0005500c01007387 */ /* 0x0009e80000100a00 */
[----:B------:R-:W3:Y:S04]  /*1f3f0*/  LDL.LU.64 R46, [R1+0x1b8] ;  /* 0x0001b800012e7983 */ /* 0x000ee80000300a00 */
[----:B------:R-:W3:Y:S04]  /*1f400*/  LDL.LU.64 R48, [R1+0x1b0] ;  /* 0x0001b00001307983 */ /* 0x000ee80000300a00 */
[----:B------:R-:W3:Y:S04]  /*1f410*/  LDL.LU.64 R50, [R1+0x1a8] ;  /* 0x0001a80001327983 */ /* 0x000ee80000300a00 */
[----:B------:R-:W3:Y:S01]  /*1f420*/  LDL.LU.64 R52, [R1+0x1a0] ;  /* 0x0001a00001347983 */ /* 0x000ee20000300a00 */
[----:B------:R-:W-:-:S03]  /*1f430*/  ISETP.GE.U32.AND P2, PT, R5, 0x7ffffe7d, PT ;  /* 0x7ffffe7d0500780c */ /* 0x000fc60003f46070 */
[----:B------:R-:W3:Y:S01]  /*1f440*/  LDL.LU.64 R76, [R1+0x198] ;  /* 0x00019800014c7983 */ /* 0x000ee20000300a00 */
[----:B------:R-:W-:-:S03]  /*1f450*/  VIADD R5, R105, 0xfffffefa ;  /* 0xfffffefa69057836 */ /* 0x000fc60000000000 */
[----:B------:R-:W3:Y:S04]  /*1f460*/  LDL.LU.64 R74, [R1+0x190] ;  /* 0x00019000014a7983 */ /* 0x000ee80000300a00 */
        /* <DEDUP_REMOVED lines=16> */
[----:B------:R-:W3:Y:S01]  /*1f570*/  LDL.LU.64 R204, [R1+0x100] ;  /* 0x0001000001cc7983 */ /* 0x000ee20000300a00 */
[----:B--2---:R-:W-:-:S05]  /*1f580*/  IMAD.WIDE R14, R4, 0x4, R246 ;  /* 0x00000004040e7825 */ /* 0x004fca00078e02f6 */
[----:B------:R3:W-:Y:S01]  /*1f590*/  STL.64 [R1+0x540], R14 ;  /* 0x0005400e01007387 */ /* 0x0007e20000100a00 */
[----:B----4-:R-:W-:-:S03]  /*1f5a0*/  IMAD.WIDE R12, R4, 0x4, R248 ;  /* 0x00000004040c7825 */ /* 0x010fc600078e02f8 */
[----:B------:R-:W2:Y:S04]  /*1f5b0*/  LDL.LU.64 R246, [R1+0xf8] ;  /* 0x0000f80001f67983 */ /* 0x000ea80000300a00 */
[----:B------:R1:W-:Y:S04]  /*1f5c0*/  STL.64 [R1+0x530], R12 ;  /* 0x0005300c01007387 */ /* 0x0003e80000100a00 */
[----:B------:R-:W4:Y:S01]  /*1f5d0*/  LDL.LU.64 R248, [R1+0xf0] ;  /* 0x0000f00001f87983 */ /* 0x000f220000300a00 */
[----:B---3--:R-:W-:-:S03]  /*1f5e0*/  IMAD.WIDE R14, R4, 0x4, R250 ;  /* 0x00000004040e7825 */ /* 0x008fc600078e02fa */
[----:B------:R-:W3:Y:S04]  /*1f5f0*/  LDL.LU.64 R250, [R1+0xe8] ;  /* 0x0000e80001fa7983 */ /* 0x000ee80000300a00 */
[----:B------:R1:W-:Y:S02]  /*1f600*/  STL.64 [R1+0x520], R14 ;  /* 0x0005200e01007387 */ /* 0x0003e40000100a00 */
[----:B-1----:R-:W-:-:S04]  /*1f610*/  IMAD.WIDE R12, R4, 0x4, R84 ;  /* 0x00000004040c7825 */ /* 0x002fc800078e0254 */
[C---:B------:R-:W-:Y:S01]  /*1f620*/  IMAD.WIDE R16, R4.reuse, 0x4, R112 ;  /* 0x0000000404107825 */ /* 0x040fe200078e0270 */
[----:B------:R1:W-:Y:S04]  /*1f630*/  STL.64 [R1+0x510], R12 ;  /* 0x0005100c01007387 */ /* 0x0003e80000100a00 */
[----:B------:R1:W-:Y:S01]  /*1f640*/  STL.64 [R1+0x500], R16 ;  /* 0x0005001001007387 */ /* 0x0003e20000100a00 */
[----:B------:R-:W-:-:S04]  /*1f650*/  IMAD.WIDE R14, R4, 0x4, R46 ;  /* 0x00000004040e7825 */ /* 0x000fc800078e022e */
[C---:B-1----:R-:W-:Y:S01]  /*1f660*/  IMAD.WIDE R12, R4.reuse, 0x4, R48 ;  /* 0x00000004040c7825 */ /* 0x042fe200078e0230 */
[----:B------:R1:W-:Y:S03]  /*1f670*/  STL.64 [R1+0x4f0], R14 ;  /* 0x0004f00e01007387 */ /* 0x0003e60000100a00 */
[C---:B------:R-:W-:Y:S01]  /*1f680*/  IMAD.WIDE R16, R4.reuse, 0x4, R50 ;  /* 0x0000000404107825 */ /* 0x040fe200078e0232 */
[----:B------:R1:W-:Y:S04]  /*1f690*/  STL.64 [R1+0x4e0], R12 ;  /* 0x0004e00c01007387 */ /* 0x0003e80000100a00 */
[----:B------:R1:W-:Y:S02]  /*1f6a0*/  STL.64 [R1+0x4d0], R16 ;  /* 0x0004d01001007387 */ /* 0x0003e40000100a00 */
[----:B-1----:R-:W-:-:S04]  /*1f6b0*/  IMAD.WIDE R14, R4, 0x4, R52 ;  /* 0x00000004040e7825 */ /* 0x002fc800078e0234 */
[C---:B------:R-:W-:Y:S01]  /*1f6c0*/  IMAD.WIDE R12, R4.reuse, 0x4, R76 ;  /* 0x00000004040c7825 */ /* 0x040fe200078e024c */
        /* <DEDUP_REMOVED lines=35> */
[C---:B------:R-:W-:Y:S02]  /*1f900*/  IMAD.WIDE R12, R4.reuse, 0x4, R10 ;  /* 0x00000004040c7825 */ /* 0x040fe400078e020a */
[----:B------:R-:W3:Y:S02]  /*1f910*/  LDL.LU.64 R10, [R1+0x280] ;  /* 0x00028000010a7983 */ /* 0x000ee40000300a00 */
[C---:B------:R-:W-:Y:S02]  /*1f920*/  IMAD.WIDE R16, R4.reuse, 0x4, R204 ;  /* 0x0000000404107825 */ /* 0x040fe400078e02cc */
[----:B------:R-:W-:Y:S04]  /*1f930*/  STL.64 [R1+0x3a0], R14 ;  /* 0x0003a00e01007387 */ /* 0x000fe80000100a00 */
[----:B------:R-:W-:Y:S04]  /*1f940*/  STL.64 [R1+0x390], R12 ;  /* 0x0003900c01007387 */ /* 0x000fe80000100a00 */
[----:B------:R1:W-:Y:S04]  /*1f950*/  STL.64 [R1+0x380], R16 ;  /* 0x0003801001007387 */ /* 0x0003e80000100a00 */
[----:B------:R-:W3:Y:S01]  /*1f960*/  LDL.LU.64 R82, [R1+0x288] ;  /* 0x0002880001527983 */ /* 0x000ee20000300a00 */
[----:B-1----:R-:W-:-:S04]  /*1f970*/  IMAD.WIDE R16, R4, 0x4, R208 ;  /* 0x0000000404107825 */ /* 0x002fc800078e02d0 */
[----:B--2---:R-:W-:-:S04]  /*1f980*/  IMAD.WIDE R12, R4, 0x4, R246 ;  /* 0x00000004040c7825 */ /* 0x004fc800078e02f6 */
[C---:B----4-:R-:W-:Y:S01]  /*1f990*/  IMAD.WIDE R14, R4.reuse, 0x4, R248 ;  /* 0x00000004040e7825 */ /* 0x050fe200078e02f8 */
[----:B------:R3:W-:Y:S04]  /*1f9a0*/  STL.64 [R1+0x370], R12 ;  /* 0x0003700c01007387 */ /* 0x0007e80000100a00 */
[----:B------:R1:W-:Y:S04]  /*1f9b0*/  STL.64 [R1+0x360], R14 ;  /* 0x0003600e01007387 */ /* 0x0003e80000100a00 */
[----:B------:R-:W2:Y:S04]  /*1f9c0*/  LDL.LU.64 R56, [R1+0x290] ;  /* 0x0002900001387983 */ /* 0x000ea80000300a00 */
[----:B------:R-:W4:Y:S01]  /*1f9d0*/  LDL.LU.64 R248, [R1+0x298] ;  /* 0x0002980001f87983 */ /* 0x000f220000300a00 */
[----:B---3--:R-:W-:-:S04]  /*1f9e0*/  IMAD.WIDE R12, R4, 0x4, R250 ;  /* 0x00000004040c7825 */ /* 0x008fc800078e02fa */
[C---:B-1----:R-:W-:Y:S01]  /*1f9f0*/  IMAD.WIDE R14, R4.reuse, 0x4, R210 ;  /* 0x00000004040e7825 */ /* 0x042fe200078e02d2 */
[----:B------:R1:W-:Y:S04]  /*1fa00*/  STL.64 [R1+0x350], R12 ;  /* 0x0003500c01007387 */ /* 0x0003e80000100a00 */
[----:B------:R3:W-:Y:S04]  /*1fa10*/  STL.64 [R1+0x340], R16 ;  /* 0x0003401001007387 */ /* 0x0007e80000100a00 */
[----:B------:R-:W4:Y:S01]  /*1fa20*/  LDL.LU.64 R70, [R1+0x2a0] ;  /* 0x0002a00001467983 */ /* 0x000f220000300a00 */
[----:B-1----:R-:W-:-:S03]  /*1fa30*/  IMAD.WIDE R12, R4, 0x4, R212 ;  /* 0x00000004040c7825 */ /* 0x002fc600078e02d4 */
[----:B------:R1:W-:Y:S04]  /*1fa40*/  STL.64 [R1+0x330], R14 ;  /* 0x0003300e01007387 */ /* 0x0003e80000100a00 */
[----:B------:R1:W-:Y:S01]  /*1fa50*/  STL.64 [R1+0x320], R12 ;  /* 0x0003200c01007387 */ /* 0x0003e20000100a00 */
[----:B---3--:R-:W-:-:S04]  /*1fa60*/  IMAD.WIDE R16, R4, 0x4, R218 ;  /* 0x0000000404107825 */ /* 0x008fc800078e02da */
[----:B-1----:R-:W-:-:S04]  /*1fa70*/  IMAD.WIDE R14, R4, 0x4, R214 ;  /* 0x00000004040e7825 */ /* 0x002fc800078e02d6 */
[C---:B------:R-:W-:Y:S01]  /*1fa80*/  IMAD.WIDE R12, R4.reuse, 0x4, R216 ;  /* 0x00000004040c7825 */ /* 0x040fe200078e02d8 */
[----:B------:R1:W-:Y:S04]  /*1fa90*/  STL.64 [R1+0x310], R14 ;  /* 0x0003100e01007387 */ /* 0x0003e80000100a00 */
[----:B------:R3:W-:Y:S04]  /*1faa0*/  STL.64 [R1+0x300], R12 ;  /* 0x0003000c01007387 */ /* 0x0007e80000100a00 */
[----:B------:R3:W-:Y:S01]  /*1fab0*/  STL.64 [R1+0x2f0], R16 ;  /* 0x0002f01001007387 */ /* 0x0007e20000100a00 */
[----:B-1----:R-:W-:-:S03]  /*1fac0*/  IMAD.WIDE R14, R4, 0x4, R220 ;  /* 0x00000004040e7825 */ /* 0x002fc600078e02dc */
[----:B------:R-:W4:Y:S04]  /*1fad0*/  LDL.LU.64 R54, [R1+0x2a8] ;  /* 0x0002a80001367983 */ /* 0x000f280000300a00 */
[----:B------:R1:W-:Y:S04]  /*1fae0*/  STL.64 [R1+0x2e0], R14 ;  /* 0x0002e00e01007387 */ /* 0x0003e80000100a00 */
[----:B------:R-:W4:Y:S01]  /*1faf0*/  LDL.LU.64 R204, [R1+0x2b8] ;  /* 0x0002b80001cc7983 */ /* 0x000f220000300a00 */
[----:B---3--:R-:W-:-:S04]  /*1fb00*/  IMAD.WIDE R12, R4, 0x4, R222 ;  /* 0x00000004040c7825 */ /* 0x008fc800078e02de */
[C---:B------:R-:W-:Y:S01]  /*1fb10*/  IMAD.WIDE R16, R4.reuse, 0x4, R224 ;  /* 0x0000000404107825 */ /* 0x040fe200078e02e0 */
[----:B------:R3:W-:Y:S03]  /*1fb20*/  STL.64 [R1+0x2d0], R12 ;  /* 0x0002d00c01007387 */ /* 0x0007e60000100a00 */
[C---:B-1----:R-:W-:Y:S01]  /*1fb30*/  IMAD.WIDE R14, R4.reuse, 0x4, R228 ;  /* 0x00000004040e7825 */ /* 0x042fe200078e02e4 */
[----:B------:R1:W-:Y:S04]  /*1fb40*/  STL.64 [R1+0x2c0], R16 ;  /* 0x0002c01001007387 */ /* 0x0003e80000100a00 */
[----:B------:R-:W4:Y:S01]  /*1fb50*/  LDL.LU.64 R250, [R1+0x2c8] ;  /* 0x0002c80001fa7983 */ /* 0x000f220000300a00 */
[----:B---3--:R-:W-:-:S05]  /*1fb60*/  IMAD.WIDE R12, R4, 0x4, R226 ;  /* 0x00000004040c7825 */ /* 0x008fca00078e02e2 */
[----:B------:R3:W-:Y:S01]  /*1fb70*/  STL.64 [R1+0x2b0], R12 ;  /* 0x0002b00c01007387 */ /* 0x0007e20000100a00 */
[----:B-1----:R-:W-:-:S03]  /*1fb80*/  IMAD.WIDE R16, R4, 0x4, R232 ;  /* 0x0000000404107825 */ /* 0x002fc600078e02e8 */
[----:B------:R1:W-:Y:S01]  /*1fb90*/  STL.64 [R1+0x278], R14 ;  /* 0x0002780e01007387 */ /* 0x0003e20000100a00 */
[----:B---3--:R-:W-:-:S04]  /*1fba0*/  IMAD.WIDE R12, R4, 0x4, R230 ;  /* 0x00000004040c7825 */ /* 0x008fc800078e02e6 */
[C---:B-1----:R-:W-:Y:S01]  /*1fbb0*/  IMAD.WIDE R14, R4.reuse, 0x4, R234 ;  /* 0x00000004040e7825 */ /* 0x042fe200078e02ea */
[----:B------:R1:W-:Y:S04]  /*1fbc0*/  STL.64 [R1+0x270], R12 ;  /* 0x0002700c01007387 */ /* 0x0003e80000100a00 */
[----:B------:R-:W-:Y:S04]  /*1fbd0*/  STL.64 [R1+0x268], R16 ;  /* 0x0002681001007387 */ /* 0x000fe80000100a00 */
[----:B------:R-:W3:Y:S01]  /*1fbe0*/  LDL.LU.64 R58, [R1+0x2d8] ;  /* 0x0002d800013a7983 */ /* 0x000ee20000300a00 */
[----:B-1----:R-:W-:-:S03]  /*1fbf0*/  IMAD.WIDE R12, R4, 0x4, R236 ;  /* 0x00000004040c7825 */ /* 0x002fc600078e02ec */
[----:B------:R1:W-:Y:S04]  /*1fc00*/  STL.64 [R1+0x260], R14 ;  /* 0x0002600e01007387 */ /* 0x0003e80000100a00 */
[----:B------:R1:W-:Y:S04]  /*1fc10*/  STL.64 [R1+0x258], R12 ;  /* 0x0002580c01007387 */ /* 0x0003e80000100a00 */
[----:B------:R-:W3:Y:S01]  /*1fc20*/  LDL.LU.64 R246, [R1+0x2e8] ;  /* 0x0002e80001f67983 */ /* 0x000ee20000300a00 */
[----:B-1----:R-:W-:-:S04]  /*1fc30*/  IMAD.WIDE R14, R4, 0x4, R238 ;  /* 0x00000004040e7825 */ /* 0x002fc800078e02ee */
[C---:B------:R-:W-:Y:S01]  /*1fc40*/  IMAD.WIDE R12, R4.reuse, 0x4, R240 ;  /* 0x00000004040c7825 */ /* 0x040fe200078e02f0 */
[----:B------:R-:W-:Y:S04]  /*1fc50*/  STL.64 [R1+0x250], R14 ;  /* 0x0002500e01007387 */ /* 0x000fe80000100a00 */
[----:B------:R-:W3:Y:S04]  /*1fc60*/  LDL.LU.64 R74, [R1+0x2f8] ;  /* 0x0002f800014a7983 */ /* 0x000ee80000300a00 */
[----:B------:R-:W-:Y:S04]  /*1fc70*/  STL.64 [R1+0x248], R12 ;  /* 0x0002480c01007387 */ /* 0x000fe80000100a00 */
[----:B------:R-:W3:Y:S01]  /*1fc80*/  LDL.LU.64 R60, [R1+0x308] ;  /* 0x00030800013c7983 */ /* 0x000ee20000300a00 */
[----:B------:R-:W-:-:S05]  /*1fc90*/  IMAD.WIDE R10, R4, 0x4, R10 ;  /* 0x00000004040a7825 */ /* 0x000fca00078e020a */
[----:B------:R1:W-:Y:S04]  /*1fca0*/  STL.64 [R1+0x240], R10 ;  /* 0x0002400a01007387 */ /* 0x0003e80000100a00 */
[----:B-1----:R-:W3:Y:S01]  /*1fcb0*/  LDL.LU.64 R10, [R1+0x318] ;  /* 0x00031800010a7983 */ /* 0x002ee20000300a00 */
[----:B------:R-:W-:-:S03]  /*1fcc0*/  IMAD.WIDE R12, R4, 0x4, R82 ;  /* 0x00000004040c7825 */ /* 0x000fc600078e0252 */
[----:B------:R-:W3:Y:S04]  /*1fcd0*/  LDL.LU.64 R82, [R1+0x328] ;  /* 0x0003280001527983 */ /* 0x000ee80000300a00 */
[----:B------:R4:W-:Y:S04]  /*1fce0*/  STL.64 [R1+0x238], R12 ;  /* 0x0002380c01007387 */ /* 0x0009e80000100a00 */
[----:B------:R-:W3:Y:S01]  /*1fcf0*/  LDL.LU.64 R104, [R1+0x338] ;  /* 0x0003380001687983 */ /* 0x000ee20000300a00 */
[----:B--2---:R-:W-:-:S04]  /*1fd00*/  IMAD.WIDE R14, R4, 0x4, R56 ;  /* 0x00000004040e7825 */ /* 0x004fc800078e0238 */
[C---:B----4-:R-:W-:Y:S01]  /*1fd10*/  IMAD.WIDE R12, R4.reuse, 0x4, R248 ;  /* 0x00000004040c7825 */ /* 0x050fe200078e02f8 */
[----:B------:R-:W-:Y:S04]  /*1fd20*/  STL.64 [R1+0x230], R14 ;  /* 0x0002300e01007387 */ /* 0x000fe80000100a00 */
[----:B------:R-:W2:Y:S04]  /*1fd30*/  LDL.LU.64 R72, [R1+0x348] ;  /* 0x0003480001487983 */ /* 0x000ea80000300a00 */
[----:B------:R1:W-:Y:S04]  /*1fd40*/  STL.64 [R1+0x228], R12 ;  /* 0x0002280c01007387 */ /* 0x0003e80000100a00 */
[----:B------:R-:W4:Y:S04]  /*1fd50*/  LDL.LU.64 R248, [R1+0x358] ;  /* 0x0003580001f87983 */ /* 0x000f280000300a00 */
[----:B------:R-:W4:Y:S01]  /*1fd60*/  LDL.LU.64 R80, [R1+0x368] ;  /* 0x0003680001507983 */ /* 0x000f220000300a00 */
[----:B-1----:R-:W-:-:S03]  /*1fd70*/  IMAD.WIDE R12, R4, 0x4, R70 ;  /* 0x00000004040c7825 */ /* 0x002fc600078e0246 */
[----:B------:R-:W4:Y:S04]  /*1fd80*/  LDL.LU.64 R126, [R1+0x378] ;  /* 0x00037800017e7983 */ /* 0x000f280000300a00 */
[----:B------:R1:W-:Y:S04]  /*1fd90*/  STL.64 [R1+0x220], R12 ;  /* 0x0002200c01007387 */ /* 0x0003e80000100a00 */
[----:B------:R-:W4:Y:S04]  /*1fda0*/  LDL.LU.64 R78, [R1+0x388] ;  /* 0x00038800014e7983 */ /* 0x000f280000300a00 */
[----:B------:R-:W4:Y:S04]  /*1fdb0*/  LDL.LU.64 R56, [R1+0x398] ;  /* 0x0003980001387983 */ /* 0x000f280000300a00 */
[----:B------:R-:W4:Y:S04]  /*1fdc0*/  LDL.LU.64 R70, [R1+0x3a8] ;  /* 0x0003a80001467983 */ /* 0x000f280000300a00 */
[----:B------:R-:W4:Y:S01]  /*1fdd0*/  LDL.LU.64 R66, [R1+0x3b8] ;  /* 0x0003b80001427983 */ /* 0x000f220000300a00 */
[----:B------:R-:W-:-:S05]  /*1fde0*/  IMAD.WIDE R14, R4, 0x4, R54 ;  /* 0x00000004040e7825 */ /* 0x000fca00078e0236 */
[----:B------:R-:W-:Y:S01]  /*1fdf0*/  STL.64 [R1+0x218], R14 ;  /* 0x0002180e01007387 */ /* 0x000fe20000100a00 */
[----:B-1----:R-:W-:-:S03]  /*1fe00*/  IMAD.WIDE R12, R4, 0x4, R204 ;  /* 0x00000004040c7825 */ /* 0x002fc600078e02cc */
[----:B------:R-:W4:Y:S04]  /*1fe10*/  LDL.LU.64 R64, [R1+0x3c8] ;  /* 0x0003c80001407983 */ /* 0x000f280000300a00 */
        /* <DEDUP_REMOVED lines=8> */
[----:B------:R-:W4:Y:S01]  /*1fea0*/  LDL.LU.64 R54, [R1+0x428] ;  /* 0x0004280001367983 */ /* 0x000f220000300a00 */
[----:B---3--:R-:W-:-:S05]  /*1feb0*/  IMAD.WIDE R14, R4, 0x4, R58 ;  /* 0x00000004040e7825 */ /* 0x008fca00078e023a */
[----:B------:R-:W-:Y:S04]  /*1fec0*/  STL.64 [R1+0x200], R14 ;  /* 0x0002000e01007387 */ /* 0x000fe80000100a00 */
[----:B------:R-:W3:Y:S01]  /*1fed0*/  LDL.LU.64 R58, [R1+0x438] ;  /* 0x00043800013a7983 */ /* 0x000ee20000300a00 */
[----:B-1----:R-:W-:-:S03]  /*1fee0*/  IMAD.WIDE R12, R4, 0x4, R246 ;  /* 0x00000004040c7825 */ /* 0x002fc600078e02f6 */
[----:B------:R-:W3:Y:S04]  /*1fef0*/  LDL.LU.64 R246, [R1+0x448] ;  /* 0x0004480001f67983 */ /* 0x000ee80000300a00 */
[----:B------:R1:W-:Y:S01]  /*1ff00*/  STL.64 [R1+0x1f8], R12 ;  /* 0x0001f80c01007387 */ /* 0x0003e20000100a00 */
[----:B------:R-:W-:-:S05]  /*1ff10*/  IMAD.WIDE R16, R4, 0x4, R74 ;  /* 0x0000000404107825 */ /* 0x000fca00078e024a */
[----:B------:R-:W-:Y:S01]  /*1ff20*/  STL.64 [R1+0x1f0], R16 ;  /* 0x0001f01001007387 */ /* 0x000fe20000100a00 */
[----:B-1----:R-:W-:-:S04]  /*1ff30*/  IMAD.WIDE R12, R4, 0x4, R60 ;  /* 0x00000004040c7825 */ /* 0x002fc800078e023c */
[C---:B------:R-:W-:Y:S02]  /*1ff40*/  IMAD.WIDE R14, R4.reuse, 0x4, R10 ;  /* 0x00000004040e7825 */ /* 0x040fe400078e020a */
[----:B------:R-:W3:Y:S04]  /*1ff50*/  LDL.LU.64 R10, [R1+0x458] ;  /* 0x00045800010a7983 */ /* 0x000ee80000300a00 */
[----:B------:R1:W-:Y:S04]  /*1ff60*/  STL.64 [R1+0x1e8], R12 ;  /* 0x0001e80c01007387 */ /* 0x0003e80000100a00 */
[----:B------:R2:W-:Y:S04]  /*1ff70*/  STL.64 [R1+0x1e0], R14 ;  /* 0x0001e00e01007387 */ /* 0x0005e80000100a00 */
[----:B------:R-:W3:Y:S01]  /*1ff80*/  LDL.LU.64 R60, [R1+0x468] ;  /* 0x00046800013c7983 */ /* 0x000ee20000300a00 */
[----:B-1----:R-:W-:-:S03]  /*1ff90*/  IMAD.WIDE R12, R4, 0x4, R82 ;  /* 0x00000004040c7825 */ /* 0x002fc600078e0252 */
[----:B------:R-:W3:Y:S01]  /*1ffa0*/  LDL.LU.64 R82, [R1+0x478] ;  /* 0x0004780001527983 */ /* 0x000ee20000300a00 */
[----:B------:R-:W-:-:S03]  /*1ffb0*/  IMAD.WIDE R16, R4, 0x4, R104 ;  /* 0x0000000404107825 */ /* 0x000fc600078e0268 */
[----:B------:R4:W-:Y:S04]  /*1ffc0*/  STL.64 [R1+0x1d8], R12 ;  /* 0x0001d80c01007387 */ /* 0x0009e80000100a00 */
[----:B------:R-:W-:Y:S01]  /*1ffd0*/  STL.64 [R1+0x1d0], R16 ;  /* 0x0001d01001007387 */ /* 0x000fe20000100a00 */
[----:B--2---:R-:W-:-:S04]  /*1ffe0*/  IMAD.WIDE R14, R4, 0x4, R72 ;  /* 0x00000004040e7825 */ /* 0x004fc800078e0248 */
[C---:B----4-:R-:W-:Y:S02]  /*1fff0*/  IMAD.WIDE R12, R4.reuse, 0x4, R248 ;  /* 0x00000004040c7825 */ /* 0x050fe400078e02f8 */
[----:B------:R-:W2:Y:S04]  /*20000*/  LDL.LU.64 R248, [R1+0x498] ;  /* 0x0004980001f87983 */ /* 0x000ea80000300a00 */
[----:B------:R1:W-:Y:S04]  /*20010*/  STL.64 [R1+0x1c8], R14 ;  /* 0x0001c80e01007387 */ /* 0x0003e80000100a00 */
[----:B------:R4:W-:Y:S01]  /*20020*/  STL.64 [R1+0x1c0], R12 ;  /* 0x0001c00c01007387 */ /* 0x0009e20000100a00 */
[----:B-1----:R-:W-:-:S04]  /*20030*/  IMAD.WIDE R14, R4, 0x4, R80 ;  /* 0x00000004040e7825 */ /* 0x002fc800078e0250 */
[C---:B----4-:R-:W-:Y:S01]  /*20040*/  IMAD.WIDE R12, R4.reuse, 0x4, R126 ;  /* 0x00000004040c7825 */ /* 0x050fe200078e027e */
[----:B------:R1:W-:Y:S03]  /*20050*/  STL.64 [R1+0x1b8], R14 ;  /* 0x0001b80e01007387 */ /* 0x0003e60000100a00 */
[C---:B------:R-:W-:Y:S01]  /*20060*/  IMAD.WIDE R16, R4.reuse, 0x4, R78 ;  /* 0x0000000404107825 */ /* 0x040fe200078e024e */
[----:B------:R4:W-:Y:S04]  /*20070*/  STL.64 [R1+0x1b0], R12 ;  /* 0x0001b00c01007387 */ /* 0x0009e80000100a00 */
[----:B------:R4:W-:Y:S01]  /*20080*/  STL.64 [R1+0x1a8], R16 ;  /* 0x0001a81001007387 */ /* 0x0009e20000100a00 */
[----:B-1----:R-:W-:-:S03]  /*20090*/  IMAD.WIDE R14, R4, 0x4, R56 ;  /* 0x00000004040e7825 */ /* 0x002fc600078e0238 */
[----:B------:R-:W2:Y:S01]  /*200a0*/  LDL.LU.64 R56, [R1+0x4a8] ;  /* 0x0004a80001387983 */ /* 0x000ea20000300a00 */
[----:B----4-:R-:W-:-:S03]  /*200b0*/  IMAD.WIDE R12, R4, 0x4, R70 ;  /* 0x00000004040c7825 */ /* 0x010fc600078e0246 */
[----:B------:R-:W-:Y:S01]  /*200c0*/  STL.64 [R1+0x1a0], R14 ;  /* 0x0001a00e01007387 */ /* 0x000fe20000100a00 */
[----:B------:R-:W-:-:S03]  /*200d0*/  IMAD.WIDE R16, R4, 0x4, R66 ;  /* 0x0000000404107825 */ /* 0x000fc600078e0242 */
[----:B------:R-:W4:Y:S04]  /*200e0*/  LDL.LU.64 R70, [R1+0x4b8] ;  /* 0x0004b80001467983 */ /* 0x000f280000300a00 */
[----:B------:R1:W-:Y:S04]  /*200f0*/  STL.64 [R1+0x198], R12 ;  /* 0x0001980c01007387 */ /* 0x0003e80000100a00 */
[----:B------:R1:W-:Y:S02]  /*20100*/  STL.64 [R1+0x190], R16 ;  /* 0x0001901001007387 */ /* 0x0003e40000100a00 */
[----:B-1----:R-:W-:-:S02]  /*20110*/  IMAD.WIDE R12, R4, 0x4, R204 ;  /* 0x00000004040c7825 */ /* 0x002fc400078e02cc */
[----:B------:R-:W4:Y:S02]  /*20120*/  LDL.LU.64 R204, [R1+0x4c8] ;  /* 0x0004c80001cc7983 */ /* 0x000f240000300a00 */
[----:B------:R-:W-:-:S05]  /*20130*/  IMAD.WIDE R14, R4, 0x4, R64 ;  /* 0x00000004040e7825 */ /* 0x000fca00078e0240 */
[----:B------:R1:W-:Y:S01]  /*20140*/  STL.64 [R1+0x188], R14 ;  /* 0x0001880e01007387 */ /* 0x0003e20000100a00 */
[----:B------:R-:W-:-:S03]  /*20150*/  IMAD.WIDE R16, R4, 0x4, R62 ;  /* 0x0000000404107825 */ /* 0x000fc600078e023e */
[----:B------:R1:W-:Y:S02]  /*20160*/  STL.64 [R1+0x180], R12 ;  /* 0x0001800c01007387 */ /* 0x0003e40000100a00 */
[----:B-1----:R-:W-:-:S04]  /*20170*/  IMAD.WIDE R14, R4, 0x4, R90 ;  /* 0x00000004040e7825 */ /* 0x002fc800078e025a */
[C---:B------:R-:W-:Y:S01]  /*20180*/  IMAD.WIDE R12, R4.reuse, 0x4, R68 ;  /* 0x00000004040c7825 */ /* 0x040fe200078e0244 */
[----:B------:R1:W-:Y:S04]  /*20190*/  STL.64 [R1+0x178], R14 ;  /* 0x0001780e01007387 */ /* 0x0003e80000100a00 */
[----:B------:R-:W-:Y:S01]  /*201a0*/  STL.64 [R1+0x170], R16 ;  /* 0x0001701001007387 */ /* 0x000fe20000100a00 */
[----:B-1----:R-:W-:-:S03]  /*201b0*/  IMAD.WIDE R14, R4, 0x4, R250 ;  /* 0x00000004040e7825 */ /* 0x002fc600078e02fa */
[----:B------:R-:W4:Y:S04]  /*201c0*/  LDL.LU.64 R250, [R1+0x4d8] ;  /* 0x0004d80001fa7983 */ /* 0x000f280000300a00 */
[----:B------:R1:W-:Y:S04]  /*201d0*/  STL.64 [R1+0x168], R12 ;  /* 0x0001680c01007387 */ /* 0x0003e80000100a00 */
[----:B------:R3:W-:Y:S04]  /*201e0*/  STL.64 [R1+0x160], R14 ;  /* 0x0001600e01007387 */ /* 0x0007e80000100a00 */
[----:B------:R-:W4:Y:S01]  /*201f0*/  LDL.LU.64 R78, [R1+0x4e8] ;  /* 0x0004e800014e7983 */ /* 0x000f220000300a00 */
[----:B-1----:R-:W-:-:S04]  /*20200*/  IMAD.WIDE R12, R4, 0x4, R54 ;  /* 0x00000004040c7825 */ /* 0x002fc800078e0236 */
[C---:B---3--:R-:W-:Y:S01]  /*20210*/  IMAD.WIDE R14, R4.reuse, 0x4, R58 ;  /* 0x00000004040e7825 */ /* 0x048fe200078e023a */
[----:B------:R1:W-:Y:S03]  /*20220*/  STL.64 [R1+0x158], R12 ;  /* 0x0001580c01007387 */ /* 0x0003e60000100a00 */
[C---:B-1----:R-:W-:Y:S02]  /*20230*/  IMAD.WIDE R12, R4.reuse, 0x4, R246 ;  /* 0x00000004040c7825 */ /* 0x042fe400078e02f6 */
[----:B------:R-:W3:Y:S04]  /*20240*/  LDL.LU.64 R246, [R1+0x508] ;  /* 0x0005080001f67983 */ /* 0x000ee80000300a00 */
[----:B------:R-:W-:Y:S04]  /*20250*/  STL.64 [R1+0x150], R14 ;  /* 0x0001500e01007387 */ /* 0x000fe80000100a00 */
[----:B------:R-:W3:Y:S04]  /*20260*/  LDL.LU.64 R66, [R1+0x518] ;  /* 0x0005180001427983 */ /* 0x000ee80000300a00 */
[----:B------:R1:W-:Y:S04]  /*20270*/  STL.64 [R1+0x148], R12 ;  /* 0x0001480c01007387 */ /* 0x0003e80000100a00 */
[----:B------:R-:W3:Y:S01]  /*20280*/  LDL.LU.64 R58, [R1+0x528] ;  /* 0x00052800013a7983 */ /* 0x000ee20000300a00 */
[----:B-1----:R-:W-:-:S03]  /*20290*/  IMAD.WIDE R12, R4, 0x4, R10 ;  /* 0x00000004040c7825 */ /* 0x002fc600078e020a */
[----:B------:R-:W3:Y:S01]  /*202a0*/  LDL.LU.64 R10, [R1+0x538] ;  /* 0x00053800010a7983 */ /* 0x000ee20000300a00 */
[----:B------:R-:W-:-:S03]  /*202b0*/  IMAD.WIDE R14, R4, 0x4, R60 ;  /* 0x00000004040e7825 */ /* 0x000fc600078e023c */
[----:B------:R1:W-:Y:S01]  /*202c0*/  STL.64 [R1+0x140], R12 ;  /* 0x0001400c01007387 */ /* 0x0003e20000100a00 */
[----:B------:R-:W-:-:S03]  /*202d0*/  IMAD.WIDE R244, R4, 0x4, R8 ;  /* 0x0000000404f47825 */ /* 0x000fc600078e0208 */
[----:B------:R-:W-:Y:S04]  /*202e0*/  STL.64 [R1+0x138], R14 ;  /* 0x0001380e01007387 */ /* 0x000fe80000100a00 */
[----:B------:R-:W3:Y:S01]  /*202f0*/  LDL.LU.64 R64, [R1+0x548] ;  /* 0x0005480001407983 */ /* 0x000ee20000300a00 */
[----:B-1----:R-:W-:-:S05]  /*20300*/  IMAD.WIDE R12, R4, 0x4, R82 ;  /* 0x00000004040c7825 */ /* 0x002fca00078e0252 */
[----:B------:R2:W-:Y:S04]  /*20310*/  STL.64 [R1+0x130], R12 ;  /* 0x0001300c01007387 */ /* 0x0005e80000100a00 */
[----:B------:R-:W3:Y:S04]  /*20320*/  LDL.LU.64 R8, [R1+0x558] ;  /* 0x0005580001087983 */ /* 0x000ee80000300a00 */
[----:B------:R-:W3:Y:S04]  /*20330*/  LDL.LU.64 R90, [R1+0x568] ;  /* 0x00056800015a7983 */ /* 0x000ee80000300a00 */
[----:B------:R-:W3:Y:S01]  /*20340*/  LDL.LU.64 R68, [R1+0x578] ;  /* 0x0005780001447983 */ /* 0x000ee20000300a00 */
[----:B--2---:R-:W-:-:S05]  /*20350*/  IMAD.WIDE R12, R4, 0x4, R248 ;  /* 0x00000004040c7825 */ /* 0x004fca00078e02f8 */
[----:B------:R4:W-:Y:S04]  /*20360*/  STL.64 [R1+0x120], R12 ;  /* 0x0001200c01007387 */ /* 0x0009e80000100a00 */
[----:B------:R-:W2:Y:S04]  /*20370*/  LDL.LU.64 R248, [R1+0x588] ;  /* 0x0005880001f87983 */ /* 0x000ea80000300a00 */
[----:B------:R-:W2:Y:S04]  /*20380*/  LDL.LU.64 R60, [R1+0x598] ;  /* 0x00059800013c7983 */ /* 0x000ea80000300a00 */
[----:B------:R-:W2:Y:S04]  /*20390*/  LDL.LU.64 R82, [R1+0x5b8] ;  /* 0x0005b80001527983 */ /* 0x000ea80000300a00 */
[----:B------:R-:W2:Y:S01]  /*203a0*/  LDL.LU.64 R62, [R1+0x5d0] ;  /* 0x0005d000013e7983 */ /* 0x000ea20000300a00 */
[----:B------:R-:W-:-:S05]  /*203b0*/  IMAD.WIDE R14, R4, 0x4, R56 ;  /* 0x00000004040e7825 */ /* 0x000fca00078e0238 */
[----:B------:R-:W-:Y:S01]  /*203c0*/  STL.64 [R1+0x118], R14 ;  /* 0x0001180e01007387 */ /* 0x000fe20000100a00 */
[----:B----4-:R-:W-:-:S03]  /*203d0*/  IMAD.WIDE R12, R4, 0x4, R70 ;  /* 0x00000004040c7825 */ /* 0x010fc600078e0246 */
[----:B------:R-:W-:Y:S04]  /*203e0*/  STL.64 [R1+0x128], R244 ;  /* 0x000128f401007387 */ /* 0x000fe80000100a00 */
[----:B------:R1:W-:Y:S04]  /*203f0*/  STL.64 [R1+0x110], R12 ;  /* 0x0001100c01007387 */ /* 0x0003e80000100a00 */
[----:B------:R-:W-:Y:S04]  /*20400*/  STL.64 [R1+0x14c8], R244 ;  /* 0x0014c8f401007387 */ /* 0x000fe80000100a00 */
[----:B------:R-:W4:Y:S04]  /*20410*/  LDL.LU.64 R54, [R1+0x5e0] ;  /* 0x0005e00001367983 */ /* 0x000f280000300a00 */
[----:B------:R-:W4:Y:S01]  /*20420*/  LDL.LU.64 R56, [R1+0x5f0] ;  /* 0x0005f00001387983 */ /* 0x000f220000300a00 */
[----:B-1----:R-:W-:-:S05]  /*20430*/  IMAD.WIDE R12, R4, 0x4, R204 ;  /* 0x00000004040c7825 */ /* 0x002fca00078e02cc */
[----:B------:R1:W-:Y:S04]  /*20440*/  STL.64 [R1+0x108], R12 ;  /* 0x0001080c01007387 */ /* 0x0003e80000100a00 */
[----:B------:R-:W4:Y:S04]  /*20450*/  LDL.LU.64 R70, [R1+0x600] ;  /* 0x0006000001467983 */ /* 0x000f280000300a00 */
[----:B------:R-:W4:Y:S01]  /*20460*/  LDL.LU.64 R204, [R1+0x610] ;  /* 0x0006100001cc7983 */ /* 0x000f220000300a00 */
[----:B-1----:R-:W-:-:S03]  /*20470*/  IMAD.WIDE R12, R4, 0x4, R250 ;  /* 0x00000004040c7825 */ /* 0x002fc600078e02fa */
[----:B------:R-:W4:Y:S04]  /*20480*/  LDL.LU.64 R250, [R1+0x620] ;  /* 0x0006200001fa7983 */ /* 0x000f280000300a00 */
[----:B------:R1:W-:Y:S01]  /*20490*/  STL.64 [R1+0x100], R12 ;  /* 0x0001000c01007387 */ /* 0x0003e20000100a00 */
[----:B------:R-:W-:-:S04]  /*204a0*/  IMAD.WIDE R14, R4, 0x4, R78 ;  /* 0x00000004040e7825 */ /* 0x000fc800078e024e */
[C---:B-1----:R-:W-:Y:S02]  /*204b0*/  IMAD.WIDE R12, R4.reuse, 0x4, R242 ;  /* 0x00000004040c7825 */ /* 0x042fe400078e02f2 */
[----:B------:R-:W4:Y:S04]  /*204c0*/  LDL.LU.64 R242, [R1+0x630] ;  /* 0x0006300001f27983 */ /* 0x000f280000300a00 */
[----:B------:R-:W-:Y:S04]  /*204d0*/  STL.64 [R1+0xf8], R14 ;  /* 0x0000f80e01007387 */ /* 0x000fe80000100a00 */
[----:B------:R1:W-:Y:S01]  /*204e0*/  STL.64 [R1+0xf0], R12 ;  /* 0x0000f00c01007387 */ /* 0x0003e20000100a00 */
[----:B---3--:R-:W-:-:S04]  /*204f0*/  IMAD.WIDE R246, R4, 0x4, R246 ;  /* 0x0000000404f67825 */ /* 0x008fc800078e02f6 */
[----:B-1----:R-:W-:-:S04]  /*20500*/  IMAD.WIDE R12, R4, 0x4, R66 ;  /* 0x00000004040c7825 */ /* 0x002fc800078e0242 */
[C---:B------:R-:W-:Y:S02]  /*20510*/  IMAD.WIDE R14, R4.reuse, 0x4, R58 ;  /* 0x00000004040e7825 */ /* 0x040fe400078e023a */
[----:B------:R-:W3:Y:S04]  /*20520*/  LDL.LU.64 R58, [R1+0x640] ;  /* 0x00064000013a7983 */ /* 0x000ee80000300a00 */
[----:B------:R1:W-:Y:S04]  /*20530*/  STL.64 [R1+0xe0], R12 ;  /* 0x0000e00c01007387 */ /* 0x0003e80000100a00 */
[----:B------:R1:W-:Y:S02]  /*20540*/  STL.64 [R1+0xd8], R14 ;  /* 0x0000d80e01007387 */ /* 0x0003e40000100a00 */
[----:B-1----:R-:W-:-:S02]  /*20550*/  IMAD.WIDE R12, R4, 0x4, R10 ;  /* 0x00000004040c7825 */ /* 0x002fc400078e020a */
[----:B------:R-:W3:Y:S02]  /*20560*/  LDL.LU.64 R10, [R1+0x650] ;  /* 0x00065000010a7983 */ /* 0x000ee40000300a00 */
[C---:B------:R-:W-:Y:S02]  /*20570*/  IMAD.WIDE R14, R4.reuse, 0x4, R64 ;  /* 0x00000004040e7825 */ /* 0x040fe400078e0240 */
[----:B------:R-:W-:Y:S04]  /*20580*/  STL.64 [R1+0xe8], R246 ;  /* 0x0000e8f601007387 */ /* 0x000fe80000100a00 */
[----:B------:R1:W-:Y:S04]  /*20590*/  STL.64 [R1+0xd0], R12 ;  /* 0x0000d00c01007387 */ /* 0x0003e80000100a00 */
[----:B------:R-:W-:Y:S01]  /*205a0*/  STL.64 [R1+0x14d0], R246 ;  /* 0x0014d0f601007387 */ /* 0x000fe20000100a00 */
[----:B-1----:R-:W-:-:S03]  /*205b0*/  IMAD.WIDE R12, R4, 0x4, R8 ;  /* 0x00000004040c7825 */ /* 0x002fc600078e0208 */
[----:B------:R-:W3:Y:S04]  /*205c0*/  LDL.LU.64 R8, [R1+0x660] ;  /* 0x0006600001087983 */ /* 0x000ee80000300a00 */
[----:B------:R1:W-:Y:S04]  /*205d0*/  STL.64 [R1+0xc8], R14 ;  /* 0x0000c80e01007387 */ /* 0x0003e80000100a00 */
[----:B------:R1:W-:Y:S02]  /*205e0*/  STL.64 [R1+0xc0], R12 ;  /* 0x0000c00c01007387 */ /* 0x0003e40000100a00 */
[----:B-1----:R-:W-:-:S04]  /*205f0*/  IMAD.WIDE R14, R4, 0x4, R90 ;  /* 0x00000004040e7825 */ /* 0x002fc800078e025a */
[C---:B------:R-:W-:Y:S01]  /*20600*/  IMAD.WIDE R12, R4.reuse, 0x4, R68 ;  /* 0x00000004040c7825 */ /* 0x040fe200078e0244 */
[----:B------:R2:W-:Y:S04]  /*20610*/  STL.64 [R1+0xb8], R14 ;  /* 0x0000b80e01007387 */ /* 0x0005e80000100a00 */
[----:B------:R1:W-:Y:S04]  /*20620*/  STL.64 [R1+0xb0], R12 ;  /* 0x0000b00c01007387 */ /* 0x0003e80000100a00 */
[----:B------:R-:W3:Y:S01]  /*20630*/  LDL.LU.64 R68, [R1+0x668] ;  /* 0x0006680001447983 */ /* 0x000ee20000300a00 */
[----:B--2---:R-:W-:-:S04]  /*20640*/  IMAD.WIDE R14, R4, 0x4, R60 ;  /* 0x00000004040e7825 */ /* 0x004fc800078e023c */
[C---:B-1----:R-:W-:Y:S01]  /*20650*/  IMAD.WIDE R12, R4.reuse, 0x4, R82 ;  /* 0x00000004040c7825 */ /* 0x042fe200078e0252 */
[----:B------:R-:W-:Y:S04]  /*20660*/  STL.64 [R1+0xa0], R14 ;  /* 0x0000a00e01007387 */ /* 0x000fe80000100a00 */
[----:B------:R-:W2:Y:S01]  /*20670*/  LDL.LU.64 R60, [R1+0x670] ;  /* 0x00067000013c7983 */ /* 0x000ea20000300a00 */
[----:B------:R-:W-:-:S03]  /*20680*/  IMAD.WIDE R248, R4, 0x4, R248 ;  /* 0x0000000404f87825 */ /* 0x000fc600078e02f8 */
[----:B------:R1:W-:Y:S04]  /*20690*/  STL.64 [R1+0x98], R12 ;  /* 0x0000980c01007387 */ /* 0x0003e80000100a00 */
[----:B------:R-:W2:Y:S04]  /*206a0*/  LDL.LU.64 R82, [R1+0x678] ;  /* 0x0006780001527983 */ /* 0x000ea80000300a00 */
[----:B------:R-:W-:Y:S01]  /*206b0*/  STL.64 [R1+0xa8], R248 ;  /* 0x0000a8f801007387 */ /* 0x000fe20000100a00 */
[----:B-1----:R-:W-:-:S03]  /*206c0*/  IMAD.WIDE R12, R4, 0x4, R62 ;  /* 0x00000004040c7825 */ /* 0x002fc600078e023e */
[----:B------:R-:W-:Y:S04]  /*206d0*/  STL.64 [R1+0x14d8], R248 ;  /* 0x0014d8f801007387 */ /* 0x000fe80000100a00 */
[----:B------:R4:W-:Y:S02]  /*206e0*/  STL.64 [R1+0x90], R12 ;  /* 0x0000900c01007387 */ /* 0x0009e40000100a00 */
[----:B----4-:R-:W-:-:S05]  /*206f0*/  IMAD.WIDE R12, R4, 0x4, R54 ;  /* 0x00000004040c7825 */ /* 0x010fca00078e0236 */
[----:B------:R1:W-:Y:S01]  /*20700*/  STL.64 [R1+0x88], R12 ;  /* 0x0000880c01007387 */ /* 0x0003e20000100a00 */
[----:B------:R-:W-:-:S04]  /*20710*/  IMAD.WIDE R248, R4, 0x4, R56 ;  /* 0x0000000404f87825 */ /* 0x000fc800078e0238 */
[C---:B------:R-:W-:Y:S02]  /*20720*/  IMAD.WIDE R246, R4.reuse, 0x4, R70 ;  /* 0x0000000404f67825 */ /* 0x040fe400078e0246 */
[----:B------:R-:W4:Y:S02]  /*20730*/  LDL.LU.64 R70, [R1+0x688] ;  /* 0x0006880001467983 */ /* 0x000f240000300a00 */
[----:B-1----:R-:W-:-:S05]  /*20740*/  IMAD.WIDE R12, R4, 0x4, R204 ;  /* 0x00000004040c7825 */ /* 0x002fca00078e02cc */
[----:B------:R3:W-:Y:S04]  /*20750*/  STL.64 [R1+0x70], R12 ;  /* 0x0000700c01007387 */ /* 0x0007e80000100a00 */
[----:B------:R-:W-:Y:S04]  /*20760*/  STL.64 [R1+0x80], R248 ;  /* 0x000080f801007387 */ /* 0x000fe80000100a00 */
[----:B------:R-:W-:Y:S04]  /*20770*/  STL.64 [R1+0x1560], R248 ;  /* 0x001560f801007387 */ /* 0x000fe80000100a00 */
[----:B------:R-:W4:Y:S04]  /*20780*/  LDL.LU.64 R204, [R1+0x690] ;  /* 0x0006900001cc7983 */ /* 0x000f280000300a00 */
[----:B------:R-:W-:Y:S04]  /*20790*/  STL.64 [R1+0x78], R246 ;  /* 0x000078f601007387 */ /* 0x000fe80000100a00 */
[----:B------:R-:W-:Y:S01]  /*207a0*/  STL.64 [R1+0x1558], R246 ;  /* 0x001558f601007387 */ /* 0x000fe20000100a00 */
[----:B------:R-:W-:-:S03]  /*207b0*/  IMAD.WIDE R250, R4, 0x4, R250 ;  /* 0x0000000404fa7825 */ /* 0x000fc600078e02fa */
[----:B------:R-:W4:Y:S01]  /*207c0*/  LDL.LU.64 R78, [R1+0x698] ;  /* 0x00069800014e7983 */ /* 0x000f220000300a00 */
[----:B------:R-:W-:-:S05]  /*207d0*/  IMAD.WIDE R242, R4, 0x4, R242 ;  /* 0x0000000404f27825 */ /* 0x000fca00078e02f2 */
[----:B------:R-:W-:Y:S01]  /*207e0*/  STL.64 [R1+0x60], R242 ;  /* 0x000060f201007387 */ /* 0x000fe20000100a00 */
[----:B---3--:R-:W-:-:S05]  /*207f0*/  IMAD.WIDE R12, R4, 0x4, R58 ;  /* 0x00000004040c7825 */ /* 0x008fca00078e023a */
[----:B------:R1:W-:Y:S04]  /*20800*/  STL.64 [R1+0x58], R12 ;  /* 0x0000580c01007387 */ /* 0x0003e80000100a00 */
[----:B------:R-:W3:Y:S04]  /*20810*/  LDL.LU.64 R54, [R1+0x6a0] ;  /* 0x0006a00001367983 */ /* 0x000ee80000300a00 */
[----:B------:R-:W-:Y:S04]  /*20820*/  STL.64 [R1+0x68], R250 ;  /* 0x000068fa01007387 */ /* 0x000fe80000100a00 */
[----:B------:R-:W-:Y:S01]  /*20830*/  STL.64 [R1+0x14e0], R250 ;  /* 0x0014e0fa01007387 */ /* 0x000fe20000100a00 */
[----:B------:R-:W-:-:S04]  /*20840*/  IMAD.WIDE R10, R4, 0x4, R10 ;  /* 0x00000004040a7825 */ /* 0x000fc800078e020a */
[C---:B-1----:R-:W-:Y:S02]  /*20850*/  IMAD.WIDE R12, R4.reuse, 0x4, R8 ;  /* 0x00000004040c7825 */ /* 0x042fe400078e0208 */
[----:B------:R-:W3:Y:S04]  /*20860*/  LDL.LU.64 R8, [R1+0x6a8] ;  /* 0x0006a80001087983 */ /* 0x000ee80000300a00 */
[----:B------:R-:W3:Y:S04]  /*20870*/  LDL.LU.64 R56, [R1+0x6b0] ;  /* 0x0006b00001387983 */ /* 0x000ee80000300a00 */
[----:B------:R-:W-:Y:S04]  /*20880*/  STL.64 [R1+0x48], R12 ;  /* 0x0000480c01007387 */ /* 0x000fe80000100a00 */
[----:B------:R-:W3:Y:S04]  /*20890*/  LDL.LU.64 R58, [R1+0x6b8] ;  /* 0x0006b800013a7983 */ /* 0x000ee80000300a00 */
[----:B------:R-:W-:Y:S04]  /*208a0*/  STL.64 [R1+0x50], R10 ;  /* 0x0000500a01007387 */ /* 0x000fe80000100a00 */
[----:B------:R1:W-:Y:S04]  /*208b0*/  STL.64 [R1+0x1580], R10 ;  /* 0x0015800a01007387 */ /* 0x0003e80000100a00 */
[----:B------:R-:W3:Y:S01]  /*208c0*/  LDL.LU.64 R66, [R1+0x6c0] ;  /* 0x0006c00001427983 */ /* 0x000ee20000300a00 */
[----:B------:R-:W-:-:S04]  /*208d0*/  IMAD.WIDE R246, R4, 0x4, R68 ;  /* 0x0000000404f67825 */ /* 0x000fc800078e0244 */
[----:B--2---:R-:W-:-:S04]  /*208e0*/  IMAD.WIDE R244, R4, 0x4, R60 ;  /* 0x0000000404f47825 */ /* 0x004fc800078e023c */
[----:B-1----:R-:W-:-:S05]  /*208f0*/  IMAD.WIDE R10, R4, 0x4, R82 ;  /* 0x00000004040a7825 */ /* 0x002fca00078e0252 */
[----:B------:R4:W-:Y:S04]  /*20900*/  STL.64 [R1+0x30], R10 ;  /* 0x0000300a01007387 */ /* 0x0009e80000100a00 */
[----:B------:R-:W2:Y:S04]  /*20910*/  LDL.LU.64 R64, [R1+0x6c8] ;  /* 0x0006c80001407983 */ /* 0x000ea80000300a00 */
[----:B------:R-:W2:Y:S04]  /*20920*/  LDL.LU.64 R60, [R1+0x6d0] ;  /* 0x0006d000013c7983 */ /* 0x000ea80000300a00 */
[----:B------:R-:W2:Y:S04]  /*20930*/  LDL.LU.64 R82, [R1+0x6d8] ;  /* 0x0006d80001527983 */ /* 0x000ea80000300a00 */
[----:B------:R-:W-:Y:S04]  /*20940*/  STL.64 [R1+0x40], R246 ;  /* 0x000040f601007387 */ /* 0x000fe80000100a00 */
[----:B------:R3:W-:Y:S04]  /*20950*/  STL.64 [R1+0x1568], R246 ;  /* 0x001568f601007387 */ /* 0x0007e80000100a00 */
[----:B------:R-:W2:Y:S04]  /*20960*/  LDL.LU.64 R90, [R1+0x6e0] ;  /* 0x0006e000015a7983 */ /* 0x000ea80000300a00 */
[----:B------:R-:W2:Y:S01]  /*20970*/  LDL.LU.64 R62, [R1+0x6e8] ;  /* 0x0006e800013e7983 */ /* 0x000ea20000300a00 */
[----:B----4-:R-:W-:-:S03]  /*20980*/  IMAD.WIDE R10, R4, 0x4, R70 ;  /* 0x00000004040a7825 */ /* 0x010fc600078e0246 */
[----:B------:R-:W4:Y:S04]  /*20990*/  LDL.LU.64 R70, [R1+0x6f0] ;  /* 0x0006f00001467983 */ /* 0x000f280000300a00 */
[----:B------:R-:W4:Y:S04]  /*209a0*/  LDL.LU.64 R68, [R1+0x6f8] ;  /* 0x0006f80001447983 */ /* 0x000f280000300a00 */
[----:B------:R-:W-:Y:S04]  /*209b0*/  STL.64 [R1+0x38], R244 ;  /* 0x000038f401007387 */ /* 0x000fe80000100a00 */
[----:B------:R-:W-:Y:S01]  /*209c0*/  STL.64 [R1+0x1570], R244 ;  /* 0x001570f401007387 */ /* 0x000fe20000100a00 */
[----:B------:R-:W-:-:S03]  /*209d0*/  IMAD.WIDE R12, R4, 0x4, R204 ;  /* 0x00000004040c7825 */ /* 0x000fc600078e02cc */
[----:B------:R-:W4:Y:S01]  /*209e0*/  LDL.LU.64 R204, [R1+0x700] ;  /* 0x0007000001cc7983 */ /* 0x000f220000300a00 */
[----:B------:R-:W-:-:S03]  /*209f0*/  IMAD.WIDE R6, R4, 0x4, R6 ;  /* 0x0000000404067825 */ /* 0x000fc600078e0206 */
[----:B------:R-:W-:Y:S04]  /*20a00*/  STL.64 [R1+0x20], R10 ;  /* 0x0000200a01007387 */ /* 0x000fe80000100a00 */
[----:B------:R1:W-:Y:S01]  /*20a10*/  STL.64 [R1+0x18], R12 ;  /* 0x0000180c01007387 */ /* 0x0003e20000100a00 */
[----:B------:R-:W-:-:S03]  /*20a20*/  IMAD.WIDE R248, R4, 0x4, R78 ;  /* 0x0000000404f87825 */ /* 0x000fc600078e024e */
[----:B------:R-:W-:Y:S04]  /*20a30*/  STL.64 [R1+0x28], R6 ;  /* 0x0000280601007387 */ /* 0x000fe80000100a00 */
[----:B------:R-:W-:Y:S04]  /*20a40*/  STL.64 [R1+0x14e8], R6 ;  /* 0x0014e80601007387 */ /* 0x000fe80000100a00 */
[----:B------:R-:W-:Y:S04]  /*20a50*/  STL.64 [R1+0x10], R248 ;  /* 0x000010f801007387 */ /* 0x000fe80000100a00 */
[----:B------:R-:W-:Y:S01]  /*20a60*/  STL.64 [R1+0x1588], R248 ;  /* 0x001588f801007387 */ /* 0x000fe20000100a00 */
[----:B---3--:R-:W-:-:S03]  /*20a70*/  IMAD.WIDE R246, R4, 0x4, R54 ;  /* 0x0000000404f67825 */ /* 0x008fc600078e0236 */
[----:B------:R-:W3:Y:S01]  /*20a80*/  LDL.LU.64 R54, [R1+0x708] ;  /* 0x0007080001367983 */ /* 0x000ee20000300a00 */
[----:B------:R-:W-:-:S04]  /*20a90*/  IMAD.WIDE R8, R4, 0x4, R8 ;  /* 0x0000000404087825 */ /* 0x000fc800078e0208 */
[C---:B------:R-:W-:Y:S02]  /*20aa0*/  IMAD.WIDE R240, R4.reuse, 0x4, R56 ;  /* 0x0000000404f07825 */ /* 0x040fe400078e0238 */
[----:B------:R-:W3:Y:S02]  /*20ab0*/  LDL.LU.64 R56, [R1+0x710] ;  /* 0x0007100001387983 */ /* 0x000ee40000300a00 */
[C---:B------:R-:W-:Y:S02]  /*20ac0*/  IMAD.WIDE R238, R4.reuse, 0x4, R58 ;  /* 0x0000000404ee7825 */ /* 0x040fe400078e023a */
[----:B------:R-:W3:Y:S04]  /*20ad0*/  LDL.LU.64 R58, [R1+0x718] ;  /* 0x00071800013a7983 */ /* 0x000ee80000300a00 */
[----:B------:R-:W-:Y:S01]  /*20ae0*/  STL.64 [R1+0x8], R246 ;  /* 0x000008f601007387 */ /* 0x000fe20000100a00 */
[----:B------:R-:W-:-:S03]  /*20af0*/  IMAD.WIDE R236, R4, 0x4, R66 ;  /* 0x0000000404ec7825 */ /* 0x000fc600078e0242 */
[----:B------:R-:W-:Y:S04]  /*20b00*/  STL.64 [R1+0x1528], R238 ;  /* 0x001528ee01007387 */ /* 0x000fe80000100a00 */
[----:B------:R-:W-:Y:S04]  /*20b10*/  STL.64 [R1], R8 ;  /* 0x0000000801007387 */ /* 0x000fe80000100a00 */
[----:B------:R-:W-:Y:S01]  /*20b20*/  STL.64 [R1+0x14f0], R236 ;  /* 0x0014f0ec01007387 */ /* 0x000fe20000100a00 */
[----:B--2---:R-:W-:-:S03]  /*20b30*/  IMAD.WIDE R232, R4, 0x4, R60 ;  /* 0x0000000404e87825 */ /* 0x004fc600078e023c */
[----:B------:R-:W2:Y:S01]  /*20b40*/  LDL.LU.64 R60, [R1+0x720] ;  /* 0x00072000013c7983 */ /* 0x000ea20000300a00 */
[----:B------:R-:W-:-:S03]  /*20b50*/  IMAD.WIDE R230, R4, 0x4, R82 ;  /* 0x0000000404e67825 */ /* 0x000fc600078e0252 */
[----:B------:R-:W2:Y:S04]  /*20b60*/  LDL.LU.64 R82, [R1+0x728] ;  /* 0x0007280001527983 */ /* 0x000ea80000300a00 */
[----:B------:R-:W2:Y:S01]  /*20b70*/  LDL.LU.64 R48, [R1+0x730] ;  /* 0x0007300001307983 */ /* 0x000ea20000300a00 */
[----:B----4-:R-:W-:-:S03]  /*20b80*/  IMAD.WIDE R224, R4, 0x4, R70 ;  /* 0x0000000404e07825 */ /* 0x010fc600078e0246 */
[----:B------:R-:W4:Y:S01]  /*20b90*/  LDL.LU.64 R70, [R1+0x738] ;  /* 0x0007380001467983 */ /* 0x000f220000300a00 */
[----:B------:R-:W-:-:S03]  /*20ba0*/  IMAD.WIDE R222, R4, 0x4, R68 ;  /* 0x0000000404de7825 */ /* 0x000fc600078e0244 */
[----:B------:R-:W4:Y:S04]  /*20bb0*/  LDL.LU.64 R50, [R1+0x740] ;  /* 0x0007400001327983 */ /* 0x000f280000300a00 */
[----:B------:R-:W-:Y:S04]  /*20bc0*/  STL.64 [R1+0x1530], R222 ;  /* 0x001530de01007387 */ /* 0x000fe80000100a00 */
[----:B------:R-:W4:Y:S04]  /*20bd0*/  LDL.LU.64 R52, [R1+0x748] ;  /* 0x0007480001347983 */ /* 0x000f280000300a00 */
[----:B------:R-:W4:Y:S01]  /*20be0*/  LDL.LU.64 R76, [R1+0x750] ;  /* 0x00075000014c7983 */ /* 0x000f220000300a00 */
[----:B-1----:R-:W-:-:S03]  /*20bf0*/  IMAD.WIDE R12, R4, 0x4, R204 ;  /* 0x00000004040c7825 */ /* 0x002fc600078e02cc */
[----:B------:R-:W4:Y:S04]  /*20c00*/  LDL.LU.64 R74, [R1+0x758] ;  /* 0x00075800014a7983 */ /* 0x000f280000300a00 */
[----:B------:R-:W4:Y:S04]  /*20c10*/  LDL.LU.64 R104, [R1+0x760] ;  /* 0x0007600001687983 */ /* 0x000f280000300a00 */
[----:B------:R-:W4:Y:S04]  /*20c20*/  LDL.LU.64 R204, [R1+0x768] ;  /* 0x0007680001cc7983 */ /* 0x000f280000300a00 */
[----:B------:R-:W4:Y:S04]  /*20c30*/  LDL.LU.64 R72, [R1+0x770] ;  /* 0x0007700001487983 */ /* 0x000f280000300a00 */
[----:B------:R-:W4:Y:S01]  /*20c40*/  LDL.LU.64 R126, [R1+0x778] ;  /* 0x00077800017e7983 */ /* 0x000f220000300a00 */
[----:B------:R-:W-:-:S03]  /*20c50*/  IMAD.WIDE R234, R4, 0x4, R64 ;  /* 0x0000000404ea7825 */ /* 0x000fc600078e0240 */
[----:B------:R-:W-:Y:S01]  /*20c60*/  STL.64 [R1+0x14f8], R12 ;  /* 0x0014f80c01007387 */ /* 0x000fe20000100a00 */
[----:B------:R-:W-:-:S03]  /*20c70*/  IMAD.WIDE R228, R4, 0x4, R90 ;  /* 0x0000000404e47825 */ /* 0x000fc600078e025a */
[----:B------:R-:W4:Y:S04]  /*20c80*/  LDL.LU.64 R80, [R1+0x780] ;  /* 0x0007800001507983 */ /* 0x000f280000300a00 */
[----:B------:R-:W4:Y:S04]  /*20c90*/  LDL.LU.64 R78, [R1+0x788] ;  /* 0x00078800014e7983 */ /* 0x000f280000300a00 */
[----:B------:R-:W4:Y:S04]  /*20ca0*/  LDL.LU.64 R66, [R1+0x790] ;  /* 0x0007900001427983 */ /* 0x000f280000300a00 */
[----:B------:R-:W4:Y:S04]  /*20cb0*/  LDL.LU.64 R64, [R1+0x798] ;  /* 0x0007980001407983 */ /* 0x000f280000300a00 */
[----:B------:R-:W4:Y:S01]  /*20cc0*/  LDL.LU.64 R90, [R1+0x7a0] ;  /* 0x0007a000015a7983 */ /* 0x000f220000300a00 */
[----:B------:R-:W-:-:S04]  /*20cd0*/  IMAD.WIDE R226, R4, 0x4, R62 ;  /* 0x0000000404e27825 */ /* 0x000fc800078e023e */
[C---:B---3--:R-:W-:Y:S02]  /*20ce0*/  IMAD.WIDE R14, R4.reuse, 0x4, R54 ;  /* 0x00000004040e7825 */ /* 0x048fe400078e0236 */
[----:B------:R-:W3:Y:S02]  /*20cf0*/  LDL.LU.64 R54, [R1+0x7a8] ;  /* 0x0007a80001367983 */ /* 0x000ee40000300a00 */
[C---:B------:R-:W-:Y:S02]  /*20d00*/  IMAD.WIDE R16, R4.reuse, 0x4, R56 ;  /* 0x0000000404107825 */ /* 0x040fe400078e0238 */
[----:B------:R-:W3:Y:S02]  /*20d10*/  LDL.LU.64 R56, [R1+0x7b0] ;  /* 0x0007b00001387983 */ /* 0x000ee40000300a00 */
[C---:B------:R-:W-:Y:S02]  /*20d20*/  IMAD.WIDE R18, R4.reuse, 0x4, R58 ;  /* 0x0000000404127825 */ /* 0x040fe400078e023a */
[----:B------:R-:W3:Y:S02]  /*20d30*/  LDL.LU.64 R58, [R1+0x7b8] ;  /* 0x0007b800013a7983 */ /* 0x000ee40000300a00 */
[----:B--2---:R-:W-:-:S02]  /*20d40*/  IMAD.WIDE R20, R4, 0x4, R60 ;  /* 0x0000000404147825 */ /* 0x004fc400078e023c */
[----:B------:R-:W2:Y:S02]  /*20d50*/  LDL.LU.64 R60, [R1+0x7c0] ;  /* 0x0007c000013c7983 */ /* 0x000ea40000300a00 */
[C---:B------:R-:W-:Y:S02]  /*20d60*/  IMAD.WIDE R22, R4.reuse, 0x4, R82 ;  /* 0x0000000404167825 */ /* 0x040fe400078e0252 */
[----:B------:R-:W2:Y:S04]  /*20d70*/  LDL.LU.64 R62, [R1+0x7c8] ;  /* 0x0007c800013e7983 */ /* 0x000ea80000300a00 */
[----:B------:R-:W2:Y:S04]  /*20d80*/  LDL.LU.64 R68, [R1+0x7d0] ;  /* 0x0007d00001447983 */ /* 0x000ea80000300a00 */
[----:B------:R-:W2:Y:S01]  /*20d90*/  LDL.LU.64 R82, [R1+0x7d8] ;  /* 0x0007d80001527983 */ /* 0x000ea20000300a00 */
[----:B----4-:R-:W-:-:S03]  /*20da0*/  IMAD.WIDE R26, R4, 0x4, R70 ;  /* 0x00000004041a7825 */ /* 0x010fc600078e0246 */
[----:B------:R-:W4:Y:S01]  /*20db0*/  LDL.LU.64 R70, [R1+0x7e0] ;  /* 0x0007e00001467983 */ /* 0x000f220000300a00 */
[----:B------:R-:W-:-:S03]  /*20dc0*/  IMAD.WIDE R28, R4, 0x4, R50 ;  /* 0x00000004041c7825 */ /* 0x000fc600078e0232 */
[----:B------:R-:W-:Y:S04]  /*20dd0*/  STL.64 [R1+0x1538], R26 ;  /* 0x0015381a01007387 */ /* 0x000fe80000100a00 */
[----:B------:R-:W-:Y:S01]  /*20de0*/  STL.64 [R1+0x1500], R28 ;  /* 0x0015001c01007387 */ /* 0x000fe20000100a00 */
[----:B------:R-:W-:-:S03]  /*20df0*/  IMAD.WIDE R38, R4, 0x4, R204 ;  /* 0x0000000404267825 */ /* 0x000fc600078e02cc */
[----:B------:R-:W4:Y:S01]  /*20e00*/  LDL.LU.64 R204, [R1+0x7e8] ;  /* 0x0007e80001cc7983 */ /* 0x000f220000300a00 */
[----:B------:R-:W-:-:S03]  /*20e10*/  IMAD.WIDE R42, R4, 0x4, R126 ;  /* 0x00000004042a7825 */ /* 0x000fc600078e027e */
[----:B------:R-:W4:Y:S01]  /*20e20*/  LDL.LU.64 R126, [R1+0x7f0] ;  /* 0x0007f000017e7983 */ /* 0x000f220000300a00 */
[----:B------:R-:W-:-:S03]  /*20e30*/  IMAD.WIDE R44, R4, 0x4, R80 ;  /* 0x00000004042c7825 */ /* 0x000fc600078e0250 */
[----:B------:R-:W-:Y:S04]  /*20e40*/  STL.64 [R1+0x1540], R42 ;  /* 0x0015402a01007387 */ /* 0x000fe80000100a00 */
[----:B------:R-:W-:Y:S01]  /*20e50*/  STL.64 [R1+0x1508], R44 ;  /* 0x0015082c01007387 */ /* 0x000fe20000100a00 */
        /* <DEDUP_REMOVED lines=8> */
[----:B---3--:R-:W-:-:S05]  /*20ee0*/  IMAD.WIDE R58, R4, 0x4, R58 ;  /* 0x00000004043a7825 */ /* 0x008fca00078e023a */
[----:B------:R-:W-:Y:S01]  /*20ef0*/  STL.64 [R1+0x1548], R58 ;  /* 0x0015483a01007387 */ /* 0x000fe20000100a00 */
[----:B--2---:R-:W-:-:S05]  /*20f00*/  IMAD.WIDE R60, R4, 0x4, R60 ;  /* 0x00000004043c7825 */ /* 0x004fca00078e023c */
[----:B------:R-:W-:Y:S04]  /*20f10*/  STL.64 [R1+0x1510], R60 ;  /* 0x0015103c01007387 */ /* 0x000fe80000100a00 */
[----:B------:R-:W2:Y:S04]  /*20f20*/  LDL.LU.64 R74, [R1+0x7f8] ;  /* 0x0007f800014a7983 */ /* 0x000ea80000300a00 */
[----:B------:R-:W3:Y:S01]  /*20f30*/  LDL.LU.64 R76, [R1+0x800] ;  /* 0x00080000014c7983 */ /* 0x000ee20000300a00 */
[----:B------:R-:W-:-:S03]  /*20f40*/  IMAD.WIDE R66, R4, 0x4, R82 ;  /* 0x0000000404427825 */ /* 0x000fc600078e0252 */
[----:B------:R-:W2:Y:S04]  /*20f50*/  LDL.LU.64 R78, [R1+0x808] ;  /* 0x00080800014e7983 */ /* 0x000ea80000300a00 */
[----:B------:R-:W2:Y:S04]  /*20f60*/  LDL.LU.64 R80, [R1+0x810] ;  /* 0x0008100001507983 */ /* 0x000ea80000300a00 */
[----:B------:R-:W2:Y:S04]  /*20f70*/  LDL.LU.64 R82, [R1+0x818] ;  /* 0x0008180001527983 */ /* 0x000ea80000300a00 */
[----:B------:R-:W2:Y:S04]  /*20f80*/  LDL.LU.64 R84, [R1+0x820] ;  /* 0x0008200001547983 */ /* 0x000ea80000300a00 */
[----:B------:R-:W2:Y:S04]  /*20f90*/  LDL.LU.64 R86, [R1+0x828] ;  /* 0x0008280001567983 */ /* 0x000ea80000300a00 */
[----:B------:R-:W2:Y:S01]  /*20fa0*/  LDL.LU.64 R88, [R1+0x830] ;  /* 0x0008300001587983 */ /* 0x000ea20000300a00 */
[----:B------:R-:W-:-:S03]  /*20fb0*/  IMAD.WIDE R64, R4, 0x4, R68 ;  /* 0x0000000404407825 */ /* 0x000fc600078e0244 */
[----:B------:R-:W2:Y:S01]  /*20fc0*/  LDL.LU.64 R90, [R1+0x838] ;  /* 0x00083800015a7983 */ /* 0x000ea20000300a00 */
[----:B----4-:R-:W-:-:S03]  /*20fd0*/  IMAD.WIDE R68, R4, 0x4, R70 ;  /* 0x0000000404447825 */ /* 0x010fc600078e0246 */
[----:B------:R-:W4:Y:S04]  /*20fe0*/  LDL.LU.64 R92, [R1+0x840] ;  /* 0x00084000015c7983 */ /* 0x000f280000300a00 */
[----:B------:R-:W2:Y:S01]  /*20ff0*/  LDL.LU.64 R94, [R1+0x848] ;  /* 0x00084800015e7983 */ /* 0x000ea20000300a00 */
[----:B------:R-:W-:-:S03]  /*21000*/  IMAD.WIDE R70, R4, 0x4, R204 ;  /* 0x0000000404467825 */ /* 0x000fc600078e02cc */
[----:B------:R-:W2:Y:S01]  /*21010*/  LDL.LU.64 R204, [R1+0x850] ;  /* 0x0008500001cc7983 */ /* 0x000ea20000300a00 */
[----:B------:R-:W-:-:S03]  /*21020*/  IMAD.WIDE R36, R4, 0x4, R104 ;  /* 0x0000000404247825 */ /* 0x000fc600078e0268 */
[----:B------:R-:W2:Y:S04]  /*21030*/  LDL.LU.64 R98, [R1+0x858] ;  /* 0x0008580001627983 */ /* 0x000ea80000300a00 */
        /* <DEDUP_REMOVED lines=12> */
[----:B------:R-:W2:Y:S01]  /*21100*/  LDL.LU.64 R148, [R1+0x8c0] ;  /* 0x0008c00001947983 */ /* 0x000ea20000300a00 */
[----:B------:R-:W-:-:S04]  /*21110*/  IMAD.WIDE R40, R4, 0x4, R72 ;  /* 0x0000000404287825 */ /* 0x000fc800078e0248 */
[C---:B------:R-:W-:Y:S02]  /*21120*/  IMAD.WIDE R72, R4.reuse, 0x4, R126 ;  /* 0x0000000404487825 */ /* 0x040fe400078e027e */
[----:B------:R-:W2:Y:S04]  /*21130*/  LDL.LU.64 R126, [R1+0x8c8] ;  /* 0x0008c800017e7983 */ /* 0x000ea80000300a00 */
[----:B------:R-:W2:Y:S01]  /*21140*/  LDL.LU.64 R128, [R1+0x8d0] ;  /* 0x0008d00001807983 */ /* 0x000ea20000300a00 */
[----:B---3--:R-:W-:-:S05]  /*21150*/  IMAD.WIDE R76, R4, 0x4, R76 ;  /* 0x00000004044c7825 */ /* 0x008fca00078e024c */
[----:B------:R-:W-:Y:S01]  /*21160*/  STL.64 [R1+0x1518], R76 ;  /* 0x0015184c01007387 */ /* 0x000fe20000100a00 */
[----:B----4-:R-:W-:-:S05]  /*21170*/  IMAD.WIDE R92, R4, 0x4, R92 ;  /* 0x00000004045c7825 */ /* 0x010fca00078e025c */
[----:B------:R1:W-:Y:S01]  /*21180*/  STL.64 [R1+0x1520], R92 ;  /* 0x0015205c01007387 */ /* 0x0003e20000100a00 */
[----:B--2---:R-:W-:-:S03]  /*21190*/  IMAD.WIDE R96, R4, 0x4, R204 ;  /* 0x0000000404607825 */ /* 0x004fc600078e02cc */
[----:B------:R-:W2:Y:S04]  /*211a0*/  LDL.LU.64 R204, [R1+0x8d8] ;  /* 0x0008d80001cc7983 */ /* 0x000ea80000300a00 */
[----:B------:R-:W3:Y:S04]  /*211b0*/  LDL.LU.64 R132, [R1+0x8e0] ;  /* 0x0008e00001847983 */ /* 0x000ee80000300a00 */
[----:B------:R-:W4:Y:S04]  /*211c0*/  LDL.LU.64 R134, [R1+0x8e8] ;  /* 0x0008e80001867983 */ /* 0x000f280000300a00 */
[----:B------:R-:W4:Y:S04]  /*211d0*/  LDL.LU.64 R136, [R1+0x8f0] ;  /* 0x0008f00001887983 */ /* 0x000f280000300a00 */
[----:B------:R-:W4:Y:S04]  /*211e0*/  LDL.LU.64 R138, [R1+0x8f8] ;  /* 0x0008f800018a7983 */ /* 0x000f280000300a00 */
[----:B------:R-:W4:Y:S04]  /*211f0*/  LDL.LU.64 R140, [R1+0x900] ;  /* 0x00090000018c7983 */ /* 0x000f280000300a00 */
[----:B------:R-:W3:Y:S04]  /*21200*/  LDL.LU.64 R142, [R1+0x908] ;  /* 0x00090800018e7983 */ /* 0x000ee80000300a00 */
[----:B------:R-:W4:Y:S04]  /*21210*/  LDL.LU.64 R144, [R1+0x910] ;  /* 0x0009100001907983 */ /* 0x000f280000300a00 */
[----:B------:R-:W4:Y:S01]  /*21220*/  LDL.LU.64 R146, [R1+0x918] ;  /* 0x0009180001927983 */ /* 0x000f220000300a00 */
[----:B------:R-:W-:-:S03]  /*21230*/  IMAD.WIDE R124, R4, 0x4, R148 ;  /* 0x00000004047c7825 */ /* 0x000fc600078e0294 */
[----:B------:R-:W4:Y:S04]  /*21240*/  LDL.LU.64 R148, [R1+0x920] ;  /* 0x0009200001947983 */ /* 0x000f280000300a00 */
        /* <DEDUP_REMOVED lines=17> */
[----:B------:R-:W3:Y:S04]  /*21360*/  LDL.LU.64 R186, [R1+0x9b0] ;  /* 0x0009b00001ba7983 */ /* 0x000ee80000300a00 */
[----:B------:R-:W4:Y:S04]  /*21370*/  LDL.LU.64 R188, [R1+0x9b8] ;  /* 0x0009b80001bc7983 */ /* 0x000f280000300a00 */
[----:B------:R-:W4:Y:S01]  /*21380*/  LDL.LU.64 R206, [R1+0x9c0] ;  /* 0x0009c00001ce7983 */ /* 0x000f220000300a00 */
[----:B--2---:R-:W-:-:S03]  /*21390*/  IMAD.WIDE R130, R4, 0x4, R204 ;  /* 0x0000000404827825 */ /* 0x004fc600078e02cc */
[----:B------:R-:W2:Y:S04]  /*213a0*/  LDL.LU.64 R204, [R1+0x9c8] ;  /* 0x0009c80001cc7983 */ /* 0x000ea80000300a00 */
[----:B------:R-:W2:Y:S04]  /*213b0*/  LDL.LU.64 R192, [R1+0x9d0] ;  /* 0x0009d00001c07983 */ /* 0x000ea80000300a00 */
[----:B------:R-:W2:Y:S04]  /*213c0*/  LDL.LU.64 R194, [R1+0x9d8] ;  /* 0x0009d80001c27983 */ /* 0x000ea80000300a00 */
[----:B------:R-:W2:Y:S04]  /*213d0*/  LDL.LU.64 R196, [R1+0x9e0] ;  /* 0x0009e00001c47983 */ /* 0x000ea80000300a00 */
[----:B------:R-:W2:Y:S04]  /*213e0*/  LDL.LU.64 R198, [R1+0x9e8] ;  /* 0x0009e80001c67983 */ /* 0x000ea80000300a00 */
[----:B------:R-:W2:Y:S04]  /*213f0*/  LDL.LU.64 R200, [R1+0x9f0] ;  /* 0x0009f00001c87983 */ /* 0x000ea80000300a00 */
[----:B------:R-:W2:Y:S01]  /*21400*/  LDL.LU.64 R202, [R1+0x9f8] ;  /* 0x0009f80001ca7983 */ /* 0x000ea20000300a00 */
[----:B---3--:R-:W-:-:S04]  /*21410*/  IMAD.WIDE R184, R4, 0x4, R186 ;  /* 0x0000000404b87825 */ /* 0x008fc800078e02ba */
[----:B----4-:R-:W-:-:S04]  /*21420*/  IMAD.WIDE R186, R4, 0x4, R188 ;  /* 0x0000000404ba7825 */ /* 0x010fc800078e02bc */
[----:B------:R-:W-:-:S04]  /*21430*/  IMAD.WIDE R188, R4, 0x4, R206 ;  /* 0x0000000404bc7825 */ /* 0x000fc800078e02ce */
[C---:B--2---:R-:W-:Y:S02]  /*21440*/  IMAD.WIDE R190, R4.reuse, 0x4, R204 ;  /* 0x0000000404be7825 */ /* 0x044fe400078e02cc */
[----:B------:R-:W2:Y:S04]  /*21450*/  LDL.LU.64 R204, [R1+0xa00] ;  /* 0x000a000001cc7983 */ /* 0x000ea80000300a00 */
[----:B------:R-:W3:Y:S04]  /*21460*/  LDL.LU.64 R206, [R1+0xa08] ;  /* 0x000a080001ce7983 */ /* 0x000ee80000300a00 */
[----:B------:R-:W4:Y:S04]  /*21470*/  LDL.LU.64 R208, [R1+0xa10] ;  /* 0x000a100001d07983 */ /* 0x000f280000300a00 */
[----:B------:R-:W2:Y:S04]  /*21480*/  LDL.LU.64 R210, [R1+0xa18] ;  /* 0x000a180001d27983 */ /* 0x000ea80000300a00 */
[----:B------:R-:W2:Y:S04]  /*21490*/  LDL.LU.64 R212, [R1+0xa20] ;  /* 0x000a200001d47983 */ /* 0x000ea80000300a00 */
[----:B------:R-:W2:Y:S04]  /*214a0*/  LDL.LU.64 R214, [R1+0xa28] ;  /* 0x000a280001d67983 */ /* 0x000ea80000300a00 */
[----:B------:R-:W2:Y:S04]  /*214b0*/  LDL.LU.64 R216, [R1+0xa38] ;  /* 0x000a380001d87983 */ /* 0x000ea80000300a00 */
[----:B------:R-:W2:Y:S04]  /*214c0*/  LDL.LU.64 R218, [R1+0xa30] ;  /* 0x000a300001da7983 */ /* 0x000ea80000300a00 */
[----:B------:R-:W2:Y:S04]  /*214d0*/  LDL.LU.64 R220, [R1+0xab8] ;  /* 0x000ab80001dc7983 */ /* 0x000ea80000300a00 */
[----:B-1----:R-:W3:Y:S04]  /*214e0*/  LDL.64 R92, [R1+0x658] ;  /* 0x00065800015c7983 */ /* 0x002ee80000100a00 */
[----:B------:R-:W4:Y:S04]  /*214f0*/  LDL.64 R76, [R1+0x5d8] ;  /* 0x0005d800014c7983 */ /* 0x000f280000100a00 */
        /* <DEDUP_REMOVED lines=14> */
[----:B---3--:R-:W-:Y:S04]  /*215e0*/  LDGSTS.E [R2+0x20000], desc[UR52][R92.64], P0 ;  /* 0x200000005c027fae */ /* 0x008fe80008121874 */
[----:B----4-:R-:W-:Y:S04]  /*215f0*/  LDGSTS.E [R2+0x20400], desc[UR52][R76.64], P0 ;  /* 0x204000004c027fae */ /* 0x010fe80008121874 */
        /* <DEDUP_REMOVED lines=15> */
[----:B------:R-:W-:Y:S01]  /*216f0*/  LDGSTS.E [R2+0x24400], desc[UR52][R10.64], P0 ;  /* 0x244000000a027fae */ /* 0x000fe20008121874 */
[----:B------:R-:W-:-:S03]  /*21700*/  IMAD.WIDE R62, R4, 0x4, R62 ;  /* 0x00000004043e7825 */ /* 0x000fc600078e023e */
[----:B------:R-:W-:Y:S04]  /*21710*/  LDGSTS.E [R2+0x24800], desc[UR52][R234.64], P0 ;  /* 0x24800000ea027fae */ /* 0x000fe80008121874 */
[----:B------:R-:W2:Y:S04]  /*21720*/  LDL.LU.64 R242, [R1+0x1590] ;  /* 0x0015900001f27983 */ /* 0x000ea80000300a00 */
[----:B------:R-:W2:Y:S04]  /*21730*/  LDL.64 R92, [R1+0x648] ;  /* 0x00064800015c7983 */ /* 0x000ea80000100a00 */
[----:B------:R-:W3:Y:S04]  /*21740*/  LDL.64 R76, [R1+0x5c8] ;  /* 0x0005c800014c7983 */ /* 0x000ee80000100a00 */
        /* <DEDUP_REMOVED lines=13> */
[----:B------:R-:W4:Y:S01]  /*21820*/  LDL.64 R10, [R1+0x98] ;  /* 0x00009800010a7983 */ /* 0x000f220000100a00 */
[----:B------:R-:W-:-:S03]  /*21830*/  IMAD.WIDE R78, R4, 0x4, R78 ;  /* 0x00000004044e7825 */ /* 0x000fc600078e024e */
[----:B------:R-:W-:Y:S01]  /*21840*/  LDGSTS.E [R2+0x24c00], desc[UR52][R14.64], P0 ;  /* 0x24c000000e027fae */ /* 0x000fe20008121874 */
        /* <DEDUP_REMOVED lines=13> */
[----:B------:R-:W-:Y:S04]  /*21920*/  LDGSTS.E [R2+0x26800], desc[UR52][R126.64], P0 ;  /* 0x268000007e027fae */ /* 0x000fe80008121874 */
[----:B------:R-:W-:Y:S04]  /*21930*/  LDGSTS.E [R2+0x26c00], desc[UR52][R142.64], P0 ;  /* 0x26c000008e027fae */ /* 0x000fe80008121874 */
[----:B------:R-:W-:Y:S04]  /*21940*/  LDGSTS.E [R2+0x27000], desc[UR52][R158.64], P0 ;  /* 0x270000009e027fae */ /* 0x000fe80008121874 */
[----:B------:R-:W-:Y:S04]  /*21950*/  LDGSTS.E [R2+0x27400], desc[UR52][R174.64], P0 ;  /* 0x27400000ae027fae */ /* 0x000fe80008121874 */
[----:B------:R-:W-:Y:S04]  /*21960*/  LDGSTS.E [R2+0x27800], desc[UR52][R190.64], P0 ;  /* 0x27800000be027fae */ /* 0x000fe80008121874 */
[----:B------:R1:W-:Y:S04]  /*21970*/  LDGSTS.E [R2+0x27c00], desc[UR52][R206.64], P0 ;  /* 0x27c00000ce027fae */ /* 0x0003e80008121874 */
[----:B------:R-:W4:Y:S04]  /*21980*/  LDL.64 R250, [R1+0x58] ;  /* 0x0000580001fa7983 */ /* 0x000f280000100a00 */
[----:B--2---:R-:W-:Y:S04]  /*21990*/  LDGSTS.E [R243+0x20080], desc[UR52][R92.64], P0 ;  /* 0x200800005cf37fae */ /* 0x004fe80008121874 */
[----:B---3--:R-:W-:Y:S04]  /*219a0*/  LDGSTS.E [R243+0x20480], desc[UR52][R76.64], P0 ;  /* 0x204800004cf37fae */ /* 0x008fe80008121874 */
[----:B----4-:R-:W-:Y:S04]  /*219b0*/  LDGSTS.E [R243+0x20880], desc[UR52][R248.64], P0 ;  /* 0x20880000f8f37fae */ /* 0x010fe80008121874 */
[----:B------:R-:W-:Y:S04]  /*219c0*/  LDGSTS.E [R243+0x20c80], desc[UR52][R60.64], P0 ;  /* 0x20c800003cf37fae */ /* 0x000fe80008121874 */
[----:B------:R-:W-:Y:S04]  /*219d0*/  LDGSTS.E [R243+0x21080], desc[UR52][R58.64], P0 ;  /* 0x210800003af37fae */ /* 0x000fe80008121874 */
[----:B------:R-:W2:Y:S04]  /*219e0*/  LDL.64 R248, [R1+0x18] ;  /* 0x0000180001f87983 */ /* 0x000ea80000100a00 */
        /* <DEDUP_REMOVED lines=12> */
[----:B------:R-:W3:Y:S01]  /*21ab0*/  LDL.64 R92, [R1+0x5c0] ;  /* 0x0005c000015c7983 */ /* 0x000ee20000100a00 */
[----:B------:R-:W-:-:S03]  /*21ac0*/  IMAD.WIDE R112, R4, 0x4, R112 ;  /* 0x0000000404707825 */ /* 0x000fc600078e0270 */
[----:B------:R-:W4:Y:S04]  /*21ad0*/  LDL.64 R76, [R1+0x550] ;  /* 0x00055000014c7983 */ /* 0x000f280000100a00 */
[----:B------:R-:W3:Y:S01]  /*21ae0*/  LDL.64 R10, [R1+0x638] ;  /* 0x00063800010a7983 */ /* 0x000ee20000100a00 */
[----:B------:R-:W-:-:S03]  /*21af0*/  IMAD.WIDE R128, R4, 0x4, R128 ;  /* 0x0000000404807825 */ /* 0x000fc600078e0280 */
[----:B------:R-:W4:Y:S01]  /*21b00*/  LDL.64 R60, [R1+0x4d0] ;  /* 0x0004d000013c7983 */ /* 0x000f220000100a00 */
        /* <DEDUP_REMOVED lines=9> */
[----:B------:R-:W4:Y:S04]  /*21ba0*/  LDL.64 R26, [R1+0x250] ;  /* 0x00025000011a7983 */ /* 0x000f280000100a00 */
[----:B------:R-:W4:Y:S04]  /*21bb0*/  LDL.64 R12, [R1+0x210] ;  /* 0x00021000010c7983 */ /* 0x000f280000100a00 */
[----:B------:R-:W4:Y:S04]  /*21bc0*/  LDL.64 R222, [R1+0x1d0] ;  /* 0x0001d00001de7983 */ /* 0x000f280000100a00 */
[----:B------:R-:W4:Y:S04]  /*21bd0*/  LDL.64 R236, [R1+0x190] ;  /* 0x0001900001ec7983 */ /* 0x000f280000100a00 */
[----:B------:R-:W-:Y:S04]  /*21be0*/  LDGSTS.E [R243+0x24080], desc[UR52][R250.64], P0 ;  /* 0x24080000faf37fae */ /* 0x000fe80008121874 */
[----:B------:R-:W4:Y:S04]  /*21bf0*/  LDL.64 R238, [R1+0x150] ;  /* 0x0001500001ee7983 */ /* 0x000f280000100a00 */
[----:B------:R-:W4:Y:S04]  /*21c00*/  LDL.64 R6, [R1+0x110] ;  /* 0x0001100001067983 */ /* 0x000f280000100a00 */
[----:B------:R-:W4:Y:S04]  /*21c10*/  LDL.64 R244, [R1+0xd0] ;  /* 0x0000d00001f47983 */ /* 0x000f280000100a00 */
[----:B------:R-:W4:Y:S04]  /*21c20*/  LDL.64 R250, [R1+0x90] ;  /* 0x0000900001fa7983 */ /* 0x000f280000100a00 */
        /* <DEDUP_REMOVED lines=16> */
[----:B---3--:R-:W-:Y:S04]  /*21d30*/  LDGSTS.E [R242+0x20100], desc[UR52][R10.64], P0 ;  /* 0x201000000af27fae */ /* 0x008fe80008121874 */
[----:B------:R-:W-:Y:S04]  /*21d40*/  LDGSTS.E [R242+0x20500], desc[UR52][R92.64], P0 ;  /* 0x205000005cf27fae */ /* 0x000fe80008121874 */
[----:B----4-:R-:W-:Y:S04]  /*21d50*/  LDGSTS.E [R242+0x20900], desc[UR52][R76.64], P0 ;  /* 0x209000004cf27fae */ /* 0x010fe80008121874 */
[----:B------:R-:W3:Y:S04]  /*21d60*/  LDL.LU.64 R10, [R1+0x1580] ;  /* 0x00158000010a7983 */ /* 0x000ee80000300a00 */
        /* <DEDUP_REMOVED lines=13> */
[----:B---3--:R-:W-:Y:S04]  /*21e40*/  LDGSTS.E [R242+0x24100], desc[UR52][R10.64], P0 ;  /* 0x241000000af27fae */ /* 0x008fe80008121874 */
[----:B--2---:R-:W-:Y:S01]  /*21e50*/  LDGSTS.E [R242+0x24500], desc[UR52][R248.64], P0 ;  /* 0x24500000f8f27fae */ /* 0x004fe20008121874 */
        /* <DEDUP_REMOVED lines=40> */
[----:B---3--:R-:W-:Y:S04]  /*220e0*/  LDGSTS.E [R11+0x20580], desc[UR52][R92.64], P0 ;  /* 0x205800005c0b7fae */ /* 0x008fe80008121874 */
[----:B----4-:R-:W-:Y:S04]  /*220f0*/  LDGSTS.E [R11+0x20980], desc[UR52][R76.64], P0 ;  /* 0x209800004c0b7fae */ /* 0x010fe80008121874 */
        /* <DEDUP_REMOVED lines=87> */
[----:B--2---:R-:W-:Y:S04]  /*22670*/  LDGSTS.E [R10+0x24200], desc[UR52][R246.64], P0 ;  /* 0x24200000f60a7fae */ /* 0x004fe80008121874 */
[----:B------:R-:W-:Y:S04]  /*22680*/  LDGSTS.E [R10+0x24600], desc[UR52][R8.64], P0 ;  /* 0x24600000080a7fae */ /* 0x000fe80008121874 */
[----:B------:R-:W2:Y:S04]  /*22690*/  LDL.64 R248, [R1+0xb8] ;  /* 0x0000b80001f87983 */ /* 0x000ea80000100a00 */
[----:B------:R-:W3:Y:S04]  /*226a0*/  LDL.LU.64 R246, [R1+0x1558] ;  /* 0x0015580001f67983 */ /* 0x000ee80000300a00 */
[----:B------:R-:W4:Y:S01]  /*226b0*/  LDL.LU.64 R8, [R1+0x1550] ;  /* 0x0015500001087983 */ /* 0x000f220000300a00 */
        /* <DEDUP_REMOVED lines=27> */
[----:B------:R-:W-:Y:S04]  /*22870*/  LDGSTS.E [R9+0x20e80], desc[UR52][R58.64], P0 ;  /* 0x20e800003a097fae */ /* 0x000fe80008121874 */
[----:B------:R-:W-:Y:S04]  /*22880*/  LDGSTS.E [R9+0x21280], desc[UR52][R44.64], P0 ;  /* 0x212800002c097fae */ /* 0x000fe80008121874 */
[----:B------:R-:W-:Y:S04]  /*22890*/  LDGSTS.E [R9+0x21680], desc[UR52][R42.64], P0 ;  /* 0x216800002a097fae */ /* 0x000fe80008121874 */
[----:B------:R-:W4:Y:S04]  /*228a0*/  LDL.64 R58, [R1+0x5f8] ;  /* 0x0005f800013a7983 */ /* 0x000f280000100a00 */
        /* <DEDUP_REMOVED lines=16> */
[----:B--2---:R-:W-:Y:S04]  /*229b0*/  LDGSTS.E [R9+0x23a80], desc[UR52][R248.64], P0 ;  /* 0x23a80000f8097fae */ /* 0x004fe80008121874 */
[----:B------:R-:W2:Y:S04]  /*229c0*/  LDL.64 R250, [R1+0x1f0] ;  /* 0x0001f00001fa7983 */ /* 0x000ea80000100a00 */
[----:B---3--:R-:W-:Y:S04]  /*229d0*/  LDGSTS.E [R9+0x23e80], desc[UR52][R246.64], P0 ;  /* 0x23e80000f6097fae */ /* 0x008fe80008121874 */
[----:B------:R-:W3:Y:S04]  /*229e0*/  LDL.64 R248, [R1+0x1b0] ;  /* 0x0001b00001f87983 */ /* 0x000ee80000100a00 */
[----:B------:R-:W-:Y:S04]  /*229f0*/  LDGSTS.E [R9+0x24280], desc[UR52][R244.64], P0 ;  /* 0x24280000f4097fae */ /* 0x000fe80008121874 */
[----:B------:R-:W3:Y:S04]  /*22a00*/  LDL.64 R246, [R1+0x170] ;  /* 0x0001700001f67983 */ /* 0x000ee80000100a00 */
[----:B------:R-:W3:Y:S04]  /*22a10*/  LDL.64 R42, [R1+0xf0] ;  /* 0x0000f000012a7983 */ /* 0x000ee80000100a00 */
[----:B------:R-:W3:Y:S04]  /*22a20*/  LDL.64 R244, [R1+0x130] ;  /* 0x0001300001f47983 */ /* 0x000ee80000100a00 */
[----:B------:R-:W3:Y:S04]  /*22a30*/  LDL.64 R26, [R1+0xb0] ;  /* 0x0000b000011a7983 */ /* 0x000ee80000100a00 */
[----:B------:R-:W3:Y:S04]  /*22a40*/  LDL.64 R222, [R1+0x70] ;  /* 0x0000700001de7983 */ /* 0x000ee80000100a00 */
[----:B------:R-:W3:Y:S01]  /*22a50*/  LDL.64 R238, [R1+0x30] ;  /* 0x0000300001ee7983 */ /* 0x000ee20000100a00 */
        /* <DEDUP_REMOVED lines=26> */
[----:B------:R-:W4:Y:S04]  /*22c00*/  LDL.LU.64 R58, [R1+0x1548] ;  /* 0x00154800013a7983 */ /* 0x000f280000300a00 */
        /* <DEDUP_REMOVED lines=20> */
[----:B------:R-:W-:Y:S04]  /*22d50*/  LDGSTS.E [R8+0x23300], desc[UR52][R244.64], P0 ;  /* 0x23300000f4087fae */ /* 0x000fe80008121874 */
[----:B------:R-:W3:Y:S04]  /*22d60*/  LDL.64 R246, [R1+0x1a8] ;  /* 0x0001a80001f67983 */ /* 0x000ee80000100a00 */
[----:B------:R-:W-:Y:S04]  /*22d70*/  LDGSTS.E [R8+0x23700], desc[UR52][R42.64], P0 ;  /* 0x237000002a087fae */ /* 0x000fe80008121874 */
[----:B------:R-:W3:Y:S04]  /*22d80*/  LDL.64 R244, [R1+0x168] ;  /* 0x0001680001f47983 */ /* 0x000ee80000100a00 */
[----:B------:R-:W-:Y:S04]  /*22d90*/  LDGSTS.E [R8+0x23b00], desc[UR52][R26.64], P0 ;  /* 0x23b000001a087fae */ /* 0x000fe80008121874 */
[----:B------:R-:W4:Y:S04]  /*22da0*/  LDL.LU.64 R42, [R1+0x1540] ;  /* 0x00154000012a7983 */ /* 0x000f280000300a00 */
[----:B------:R-:W-:Y:S04]  /*22db0*/  LDGSTS.E [R8+0x23f00], desc[UR52][R222.64], P0 ;  /* 0x23f00000de087fae */ /* 0x000fe80008121874 */
[----:B------:R-:W2:Y:S04]  /*22dc0*/  LDL.LU.64 R26, [R1+0x1538] ;  /* 0x00153800011a7983 */ /* 0x000ea80000300a00 */
[----:B------:R-:W-:Y:S04]  /*22dd0*/  LDGSTS.E [R8+0x24300], desc[UR52][R238.64], P0 ;  /* 0x24300000ee087fae */ /* 0x000fe80008121874 */
[----:B------:R-:W3:Y:S04]  /*22de0*/  LDL.LU.64 R222, [R1+0x1530] ;  /* 0x0015300001de7983 */ /* 0x000ee80000300a00 */
[----:B------:R-:W4:Y:S01]  /*22df0*/  LDL.LU.64 R238, [R1+0x1528] ;  /* 0x0015280001ee7983 */ /* 0x000f220000300a00 */
        /* <DEDUP_REMOVED lines=8> */
[C---:B------:R-:W-:Y:S01]  /*22e80*/  IMAD.WIDE R218, R4.reuse, 0x4, R218 ;  /* 0x0000000404da7825 */ /* 0x040fe200078e02da */
        /* <DEDUP_REMOVED lines=38> */
[----:B------:R-:W4:Y:S01]  /*230f0*/  LDL.LU.64 R244, [R1+0x14c8] ;  /* 0x0014c80001f47983 */ /* 0x000f220000300a00 */
[----:B------:R-:W-:-:S04]  /*23100*/  IMAD.WIDE R108, R4, 0x4, R108 ;  /* 0x00000004046c7825 */ /* 0x000fc800078e026c */
[----:B------:R-:W-:-:S04]  /*23110*/  IMAD.WIDE R140, R4, 0x4, R140 ;  /* 0x00000004048c7825 */ /* 0x000fc800078e028c */
[----:B------:R-:W-:-:S04]  /*23120*/  IMAD.WIDE R156, R4, 0x4, R156 ;  /* 0x00000004049c7825 */ /* 0x000fc800078e029c */
[----:B------:R-:W-:-:S04]  /*23130*/  IMAD.WIDE R172, R4, 0x4, R172 ;  /* 0x0000000404ac7825 */ /* 0x000fc800078e02ac */
[----:B------:R-:W-:-:S04]  /*23140*/  IMAD.WIDE R204, R4, 0x4, R204 ;  /* 0x0000000404cc7825 */ /* 0x000fc800078e02cc */
[----:B------:R-:W-:Y:S01]  /*23150*/  IMAD.WIDE R220, R4, 0x4, R220 ;  /* 0x0000000404dc7825 */ /* 0x000fe200078e02dc */
[----:B----4-:R-:W-:Y:S04]  /*23160*/  LDGSTS.E [R0+0x23380], desc[UR52][R244.64], P0 ;  /* 0x23380000f4007fae */ /* 0x010fe80008121874 */
[----:B---3--:R-:W-:Y:S04]  /*23170*/  LDGSTS.E [R0+0x23780], desc[UR52][R246.64], P0 ;  /* 0x23780000f6007fae */ /* 0x008fe80008121874 */
[----:B--2---:R-:W-:Y:S04]  /*23180*/  LDGSTS.E [R0+0x23b80], desc[UR52][R248.64], P0 ;  /* 0x23b80000f8007fae */ /* 0x004fe80008121874 */
[----:B------:R-:W2:Y:S04]  /*23190*/  LDL.LU.64 R244, [R1+0x14c0] ;  /* 0x0014c00001f47983 */ /* 0x000ea80000300a00 */
[----:B------:R-:W3:Y:S04]  /*231a0*/  LDL.LU.64 R246, [R1+0x14b8] ;  /* 0x0014b80001f67983 */ /* 0x000ee80000300a00 */
[----:B------:R-:W4:Y:S04]  /*231b0*/  LDL.LU.64 R248, [R1+0x14b0] ;  /* 0x0014b00001f87983 */ /* 0x000f280000300a00 */
[----:B------:R-:W-:Y:S04]  /*231c0*/  LDGSTS.E [R0+0x23f80], desc[UR52][R250.64], P0 ;  /* 0x23f80000fa007fae */ /* 0x000fe80008121874 */
[----:B------:R1:W-:Y:S04]  /*231d0*/  LDGSTS.E [R0+0x24380], desc[UR52][R6.64], P0 ;  /* 0x2438000006007fae */ /* 0x0003e80008121874 */
[----:B------:R-:W-:Y:S04]  /*231e0*/  LDGSTS.E [R0+0x24780], desc[UR52][R236.64], P0 ;  /* 0x24780000ec007fae */ /* 0x000fe80008121874 */
[----:B------:R-:W3:Y:S04]  /*231f0*/  LDL.LU.64 R250, [R1+0x14a8] ;  /* 0x0014a80001fa7983 */ /* 0x000ee80000300a00 */
[----:B------:R-:W2:Y:S04]  /*23200*/  LDL.LU.64 R6, [R1+0x14a0] ;  /* 0x0014a00001067983 */ /* 0x000ea80000300a00 */
        /* <DEDUP_REMOVED lines=14> */
[----:B------:R-:W-:-:S02]  /*232f0*/  ISETP.GE.U32.AND P0, PT, R5, 0x7ffffe7b, PT ;  /* 0x7ffffe7b0500780c */ /* 0x000fc40003f06070 */
[----:B------:R-:W1:Y:S01]  /*23300*/  LDC R5, c[0x0][0x230] ;  /* 0x00008c00ff057b82 */ /* 0x000e620000000800 */
[----:B------:R-:W0:Y:S01]  /*23310*/  LDGDEPBAR ;  /* 0x00000000000079af */ /* 0x000e220000000000 */
[----:B------:R-:W-:Y:S02]  /*23320*/  VIADD R252, R252, 0xfffffedf ;  /* 0xfffffedffcfc7836 */ /* 0x000fe40000000000 */
[----:B-1----:R-:W-:Y:S01]  /*23330*/  VIADD R5, R5, 0xfffffede ;  /* 0xfffffede05057836 */ /* 0x002fe20000000000 */
[----:B------:R1:W-:Y:S04]  /*23340*/  STL.64 [R1+0x1630], R176 ;  /* 0x001630b001007387 */ /* 0x0003e80000100a00 */
[----:B-1----:R-:W4:Y:S04]  /*23350*/  LDL.64 R176, [R1+0xcb0] ;  /* 0x000cb00001b07983 */ /* 0x002f280000100a00 */
[----:B------:R1:W-:Y:S04]  /*23360*/  STL.64 [R1+0x1628], R178 ;  /* 0x001628b201007387 */ /* 0x0003e80000100a00 */
[----:B-1----:R-:W3:Y:S04]  /*23370*/  LDL.64 R178, [R1+0xb40] ;  /* 0x000b400001b27983 */ /* 0x002ee80000100a00 */
[----:B------:R1:W-:Y:S04]  /*23380*/  STL.64 [R1+0x1620], R180 ;  /* 0x001620b401007387 */ /* 0x0003e80000100a00 */
[----:B-1----:R-:W4:Y:S04]  /*23390*/  LDL.64 R180, [R1+0xb38] ;  /* 0x000b380001b47983 */ /* 0x002f280000100a00 */
[----:B------:R1:W-:Y:S04]  /*233a0*/  STL.64 [R1+0x1618], R182 ;  /* 0x001618b601007387 */ /* 0x0003e80000100a00 */
[----:B-1----:R-:W3:Y:S04]  /*233b0*/  LDL.64 R182, [R1+0xb30] ;  /* 0x000b300001b67983 */ /* 0x002ee80000100a00 */
[----:B------:R1:W-:Y:S04]  /*233c0*/  STL.64 [R1+0x1610], R184 ;  /* 0x001610b801007387 */ /* 0x0003e80000100a00 */
[----:B-1----:R-:W4:Y:S04]  /*233d0*/  LDL.64 R184, [R1+0xb28] ;  /* 0x000b280001b87983 */ /* 0x002f280000100a00 */
[----:B------:R1:W-:Y:S01]  /*233e0*/  STL.64 [R1+0x1608], R186 ;  /* 0x001608ba01007387 */ /* 0x0003e20000100a00 */
[----:B------:R-:W-:Y:S06]  /*233f0*/  BAR.SYNC.DEFER_BLOCKING 0x0 ;  /* 0x0000000000007b1d */ /* 0x000fec0000010000 */
[----:B-1----:R-:W3:Y:S04]  /*23400*/  LDL.64 R186, [R1+0xcc0] ;  /* 0x000cc00001ba7983 */ /* 0x002ee80000100a00 */
[----:B------:R1:W-:Y:S04]  /*23410*/  STL.64 [R1+0x1600], R188 ;  /* 0x001600bc01007387 */ /* 0x0003e80000100a00 */
[----:B-1----:R-:W3:Y:S04]  /*23420*/  LDL.64 R188, [R1+0xca0] ;  /* 0x000ca00001bc7983 */ /* 0x002ee80000100a00 */
        /* <DEDUP_REMOVED lines=16> */
[----:B------:R1:W-:Y:S04]  /*23530*/  STL.64 [R1+0x1558], R2 ;  /* 0x0015580201007387 */ /* 0x0003e80000100a00 */
[----:B------:R-:W-:Y:S04]  /*23540*/  STL.64 [R1+0x14f0], R242 ;  /* 0x0014f0f201007387 */ /* 0x000fe80000100a00 */
[----:B------:R-:W-:Y:S04]  /*23550*/  STL.64 [R1+0x14d0], R10 ;  /* 0x0014d00a01007387 */ /* 0x000fe80000100a00 */
[----:B------:R-:W-:Y:S01]  /*23560*/  STL.64 [R1+0x14c0], R8 ;  /* 0x0014c00801007387 */ /* 0x000fe20000100a00 */
[----:B-1----:R-:W1:Y:S03]  /*23570*/  LDC R3, c[0x0][0x230] ;  /* 0x00008c00ff037b82 */ /* 0x002e660000000800 */
[----:B--2---:R2:W-:Y:S04]  /*23580*/  STL.64 [R1+0x14a0], R6 ;  /* 0x0014a00601007387 */ /* 0x0045e80000100a00 */
[----:B------:R-:W3:Y:S01]  /*23590*/  LDL.64 R190, [R1+0xfc0] ;  /* 0x000fc00001be7983 */ /* 0x000ee20000100a00 */
[----:B------:R-:W1:Y:S03]  /*235a0*/  LDC R2, c[0x0][0x230] ;  /* 0x00008c00ff027b82 */ /* 0x000e660000000800 */
[----:B------:R-:W3:Y:S05]  /*235b0*/  LDL.64 R192, [R1+0xcf0] ;  /* 0x000cf00001c07983 */ /* 0x000eea0000100a00 */
[----:B--2---:R-:W2:Y:S08]  /*235c0*/  LDC R7, c[0x0][0x230] ;  /* 0x00008c00ff077b82 */ /* 0x004eb00000000800 */
[----:B------:R-:W1:Y:S08]  /*235d0*/  LDC R6, c[0x0][0x230] ;  /* 0x00008c00ff067b82 */ /* 0x000e700000000800 */
[----:B------:R-:W1:Y:S08]  /*235e0*/  LDC R10, c[0x0][0x230] ;  /* 0x00008c00ff0a7b82 */ /* 0x000e700000000800 */
[----:B------:R-:W1:Y:S08]  /*235f0*/  LDC R9, c[0x0][0x230] ;  /* 0x00008c00ff097b82 */ /* 0x000e700000000800 */
[----:B------:R-:W1:Y:S01]  /*23600*/  LDC R8, c[0x0][0x230] ;  /* 0x00008c00ff087b82 */ /* 0x000e620000000800 */
[----:B------:R-:W-:Y:S01]  /*23610*/  @!PT LDS RZ, [RZ] ;  /* 0x00000000fffff984 */ /* 0x000fe20000000800 */
[----:B------:R-:W-:Y:S01]  /*23620*/  @!PT LDS RZ, [RZ] ;  /* 0x00000000fffff984 */ /* 0x000fe20000000800 */
[----:B------:R-:W-:Y:S01]  /*23630*/  @!PT LDS RZ, [RZ] ;  /* 0x00000000fffff984 */ /* 0x000fe20000000800 */
[----:B----4-:R-:W-:Y:S04]  /*23640*/  LDGSTS.E [R244+-0x60000], desc[UR52][R184.64], !P6 ;  /* 0xa0000000b8f47fae */ /* 0x010fe8000f121874 */
[----:B---3--:R3:W-:Y:S04]  /*23650*/  LDGSTS.E [R244+-0x5fffc], desc[UR52][R182.64], !P5 ;  /* 0xa0004000b6f47fae */ /* 0x0087e8000e921874 */
[----:B------:R-:W-:Y:S04]  /*23660*/  LDGSTS.E [R244+-0x5fff8], desc[UR52][R180.64], !P4 ;  /* 0xa0008000b4f47fae */ /* 0x000fe8000e121874 */
[----:B------:R-:W4:Y:S01]  /*23670*/  LDL.64 R184, [R1+0xcd0] ;  /* 0x000cd00001b87983 */ /* 0x000f220000100a00 */
[----:B------:R-:W-:-:S02]  /*23680*/  ISETP.GE.U32.AND P6, PT, R252, 0x7ffffe60, PT ;  /* 0x7ffffe60fc00780c */ /* 0x000fc40003fc6070 */
[----:B------:R-:W-:Y:S01]  /*23690*/  ISETP.GE.U32.AND P5, PT, R5, 0x7ffffe5f, PT ;  /* 0x7ffffe5f0500780c */ /* 0x000fe20003fa6070 */
[----:B---3--:R-:W3:Y:S01]  /*236a0*/  LDC R182, c[0x0][0x230] ;  /* 0x00008c00ffb67b82 */ /* 0x008ee20000000800 */
[----:B------:R2:W-:Y:S04]  /*236b0*/  LDGSTS.E [R244+-0x5fff4], desc[UR52][R178.64], !P2 ;  /* 0xa000c000b2f47fae */ /* 0x0005e8000d121874 */
[----:B------:R-:W4:Y:S03]  /*236c0*/  LDL.64 R180, [R1+0xf78] ;  /* 0x000f780001b47983 */ /* 0x000f260000100a00 */
[----:B------:R-:W1:Y:S08]  /*236d0*/  LDC R183, c[0x0][0x230] ;  /* 0x00008c00ffb77b82 */ /* 0x000e700000000800 */
[----:B--2---:R-:W2:Y:S01]  /*236e0*/  LDC R178, c[0x0][0x230] ;  /* 0x00008c00ffb27b82 */ /* 0x004ea20000000800 */
[----:B------:R-:W-:Y:S04]  /*236f0*/  LDGSTS.E [R244+-0x5c000], desc[UR52][R188.64], !P6 ;  /* 0xa4000000bcf47fae */ /* 0x000fe8000f121874 */
[----:B------:R1:W-:Y:S03]  /*23700*/  LDGSTS.E [R244+-0x5bffc], desc[UR52][R176.64], !P5 ;  /* 0xa4004000b0f47fae */ /* 0x0003e6000e921874 */
[----:B------:R-:W2:Y:S01]  /*23710*/  LDC R179, c[0x0][0x230] ;  /* 0x00008c00ffb37b82 */ /* 0x000ea20000000800 */
[----:B---3--:R-:W-:Y:S01]  /*23720*/  VIADD R252, R182, 0xfffffedd ;  /* 0xfffffeddb6fc7836 */ /* 0x008fe20000000000 */
[----:B------:R-:W3:Y:S01]  /*23730*/  LDL.64 R188, [R1+0xf88] ;  /* 0x000f880001bc7983 */ /* 0x000ee20000100a00 */
[----:B-1----:R-:W-:-:S05]  /*23740*/  VIADD R5, R183, 0xfffffedc ;  /* 0xfffffedcb7057836 */ /* 0x002fca0000000000 */
[----:B------:R-:W1:Y:S01]  /*23750*/  LDC R176, c[0x0][0x230] ;  /* 0x00008c00ffb07b82 */ /* 0x000e620000000800 */
[----:B------:R-:W3:Y:S01]  /*23760*/  LDL.64 R182, [R1+0xf70] ;  /* 0x000f700001b67983 */ /* 0x000ee20000100a00 */
[----:B------:R-:W-:Y:S02]  /*23770*/  ISETP.GE.U32.AND P4, PT, R252, 0x7ffffe5e, PT ;  /* 0x7ffffe5efc00780c */ /* 0x000fe40003f86070 */
[----:B------:R-:W-:-:S04]  /*23780*/  ISETP.GE.U32.AND P2, PT, R5, 0x7ffffe5d, PT ;  /* 0x7ffffe5d0500780c */ /* 0x000fc80003f46070 */
[----:B------:R-:W1:Y:S01]  /*23790*/  LDC R177, c[0x0][0x230] ;  /* 0x00008c00ffb17b82 */ /* 0x000e620000000800 */
[----:B--2---:R-:W-:Y:S01]  /*237a0*/  VIADD R252, R178, 0xfffffebf ;  /* 0xfffffebfb2fc7836 */ /* 0x004fe20000000000 */
[----:B------:R-:W-:-:S05]  /*237b0*/  IADD3 R5, R179, -0x142, RZ ;  /* 0xfffffebeb3057810 */ /* 0x000fca0007ffe0ff */
[----:B------:R-:W-:Y:S04]  /*237c0*/  LDGSTS.E [R244+-0x5bff8], desc[UR52][R186.64], !P4 ;  /* 0xa4008000baf47fae */ /* 0x000fe8000e121874 */
[----:B------:R-:W2:Y:S01]  /*237d0*/  LDL.64 R178, [R1+0xf80] ;  /* 0x000f800001b27983 */ /* 0x000ea20000100a00 */
[----:B------:R-:W-:Y:S02]  /*237e0*/  ISETP.GE.U32.AND P6, PT, R252, 0x7ffffe40, PT ;  /* 0x7ffffe40fc00780c */ /* 0x000fe40003fc6070 */
[----:B------:R-:W-:Y:S01]  /*237f0*/  ISETP.GE.U32.AND P5, PT, R5, 0x7ffffe3f, PT ;  /* 0x7ffffe3f0500780c */ /* 0x000fe20003fa6070 */
[----:B-1----:R-:W-:Y:S01]  /*23800*/  VIADD R252, R176, 0xfffffebd ;  /* 0xfffffebdb0fc7836 */ /* 0x002fe20000000000 */
[----:B------:R-:W2:Y:S01]  /*23810*/  LDL.64 R186, [R1+0x1078] ;  /* 0x0010780001ba7983 */ /* 0x000ea20000100a00 */
[----:B------:R-:W-:-:S03]  /*23820*/  VIADD R5, R177, 0xfffffebc ;  /* 0xfffffebcb1057836 */ /* 0x000fc60000000000 */
[----:B------:R-:W2:Y:S04]  /*23830*/  LDL.64 R176, [R1+0x1070] ;  /* 0x0010700001b07983 */ /* 0x000ea80000100a00 */
[----:B----4-:R-:W-:Y:S04]  /*23840*/  LDGSTS.E [R244+-0x5bff4], desc[UR52][R184.64], !P2 ;  /* 0xa400c000b8f47fae */ /* 0x010fe8000d121874 */
[----:B------:R-:W4:Y:S01]  /*23850*/  LDL.64 R184, [R1+0x1080] ;  /* 0x0010800001b87983 */ /* 0x000f220000100a00 */
[----:B------:R-:W-:Y:S01]  /*23860*/  ISETP.GE.U32.AND P4, PT, R252, 0x7ffffe3e, PT ;  /* 0x7ffffe3efc00780c */ /* 0x000fe20003f86070 */
[----:B------:R-:W-:Y:S01]  /*23870*/  VIADD R252, R7, 0xfffffe9f ;  /* 0xfffffe9f07fc7836 */ /* 0x000fe20000000000 */
[----:B------:R-:W-:Y:S01]  /*23880*/  ISETP.GE.U32.AND P2, PT, R5, 0x7ffffe3d, PT ;  /* 0x7ffffe3d0500780c */ /* 0x000fe20003f46070 */
[----:B---3--:R-:W-:Y:S01]  /*23890*/  LDGSTS.E [R244+-0x58000], desc[UR52][R182.64], !P6 ;  /* 0xa8000000b6f47fae */ /* 0x008fe2000f121874 */
[----:B------:R-:W1:Y:S03]  /*238a0*/  LDC R7, c[0x0][0x230] ;  /* 0x00008c00ff077b82 */ /* 0x000e660000000800 */
[----:B------:R-:W-:Y:S04]  /*238b0*/  LDGSTS.E [R244+-0x57ffc], desc[UR52][R180.64], !P5 ;  /* 0xa8004000b4f47fae */ /* 0x000fe8000e921874 */
[----:B------:R-:W3:Y:S04]  /*238c0*/  LDL.64 R182, [R1+0x1088] ;  /* 0x0010880001b67983 */ /* 0x000ee80000100a00 */
[----:B------:R-:W3:Y:S04]  /*238d0*/  LDL.64 R180, [R1+0xb08] ;  /* 0x000b080001b47983 */ /* 0x000ee80000100a00 */
[----:B--2---:R-:W-:Y:S01]  /*238e0*/  LDGSTS.E [R244+-0x57ff8], desc[UR52][R178.64], !P4 ;  /* 0xa8008000b2f47fae */ /* 0x004fe2000e121874 */
[----:B------:R-:W-:-:S03]  /*238f0*/  ISETP.GE.U32.AND P6, PT, R252, 0x7ffffe20, PT ;  /* 0x7ffffe20fc00780c */ /* 0x000fc60003fc6070 */
[----:B------:R-:W-:Y:S04]  /*23900*/  LDGSTS.E [R244+-0x57ff4], desc[UR52][R188.64], !P2 ;  /* 0xa800c000bcf47fae */ /* 0x000fe8000d121874 */
[----:B------:R-:W2:Y:S01]  /*23910*/  LDL.64 R178, [R1+0xb10] ;  /* 0x000b100001b27983 */ /* 0x000ea20000100a00 */
[----:B------:R-:W-:Y:S02]  /*23920*/  VIADD R5, R6, 0xfffffe9e ;  /* 0xfffffe9e06057836 */ /* 0x000fe40000000000 */
[----:B------:R-:W-:Y:S01]  /*23930*/  VIADD R252, R3, 0xfffffe9d ;  /* 0xfffffe9d03fc7836 */ /* 0x000fe20000000000 */
[----:B------:R-:W2:Y:S01]  /*23940*/  LDL.64 R188, [R1+0xb18] ;  /* 0x000b180001bc7983 */ /* 0x000ea20000100a00 */
[----:B------:R-:W1:Y:S03]  /*23950*/  LDC R6, c[0x0][0x230] ;  /* 0x00008c00ff067b82 */ /* 0x000e660000000800 */
[----:B------:R-:W-:Y:S01]  /*23960*/  LDGSTS.E [R244+-0x54000], desc[UR52][R176.64], !P6 ;  /* 0xac000000b0f47fae */ /* 0x000fe2000f121874 */
[----:B------:R-:W-:-:S02]  /*23970*/  ISETP.GE.U32.AND P5, PT, R5, 0x7ffffe1f, PT ;  /* 0x7ffffe1f0500780c */ /* 0x000fc40003fa6070 */
[----:B------:R-:W-:Y:S02]  /*23980*/  ISETP.GE.U32.AND P4, PT, R252, 0x7ffffe1e, PT ;  /* 0x7ffffe1efc00780c */ /* 0x000fe40003f86070 */
[----:B------:R-:W1:Y:S01]  /*23990*/  LDC R3, c[0x0][0x230] ;  /* 0x00008c00ff037b82 */ /* 0x000e620000000800 */
[----:B------:R-:W2:Y:S08]  /*239a0*/  LDL.64 R176, [R1+0xb20] ;  /* 0x000b200001b07983 */ /* 0x000eb00000100a00 */
[----:B------:R-:W-:Y:S04]  /*239b0*/  LDGSTS.E [R244+-0x53ffc], desc[UR52][R186.64], !P5 ;  /* 0xac004000baf47fae */ /* 0x000fe8000e921874 */
[----:B------:R-:W2:Y:S04]  /*239c0*/  LDL.64 R186, [R1+0xc40] ;  /* 0x000c400001ba7983 */ /* 0x000ea80000100a00 */
[----:B----4-:R-:W-:Y:S04]  /*239d0*/  LDGSTS.E [R244+-0x53ff8], desc[UR52][R184.64], !P4 ;  /* 0xac008000b8f47fae */ /* 0x010fe8000e121874 */
[----:B------:R-:W4:Y:S01]  /*239e0*/  LDL.64 R184, [R1+0xc50] ;  /* 0x000c500001b87983 */ /* 0x000f220000100a00 */
[----:B------:R-:W-:-:S02]  /*239f0*/  VIADD R5, R2, 0xfffffe9c ;  /* 0xfffffe9c02057836 */ /* 0x000fc40000000000 */
[----:B------:R-:W-:Y:S01]  /*23a00*/  VIADD R252, R10, 0xfffffef9 ;  /* 0xfffffef90afc7836 */ /* 0x000fe20000000000 */
[----:B------:R-:W4:Y:S02]  /*23a10*/  LDC R2, c[0x0][0x230] ;  /* 0x00008c00ff027b82 */ /* 0x000f240000000800 */
[----:B------:R-:W-:Y:S01]  /*23a20*/  ISETP.GE.U32.AND P2, PT, R5, 0x7ffffe1d, PT ;  /* 0x7ffffe1d0500780c */ /* 0x000fe20003f46070 */
[----:B------:R-:W-:Y:S01]  /*23a30*/  VIADD R5, R9, 0xfffffef8 ;  /* 0xfffffef809057836 */ /* 0x000fe20000000000 */
[----:B------:R-:W-:-:S04]  /*23a40*/  ISETP.GE.U32.AND P6, PT, R252, 0x7ffffe7a, PT ;  /* 0x7ffffe7afc00780c */ /* 0x000fc80003fc6070 */
[----:B------:R-:W4:Y:S07]  /*23a50*/  LDC R10, c[0x0][0x230] ;  /* 0x00008c00ff0a7b82 */ /* 0x000f2e0000000800 */
[----:B---3--:R3:W-:Y:S01]  /*23a60*/  LDGSTS.E [R244+-0x53ff4], desc[UR52][R182.64], !P2 ;  /* 0xac00c000b6f47fae */ /* 0x0087e2000d121874 */
[----:B------:R-:W4:Y:S03]  /*23a70*/  LDC R9, c[0x0][0x230] ;  /* 0x00008c00ff097b82 */ /* 0x000f260000000800 */
[----:B------:R-:W-:Y:S04]  /*23a80*/  LDGSTS.E [R251+-0x60000], desc[UR52][R180.64], !P1 ;  /* 0xa0000000b4fb7fae */ /* 0x000fe8000c921874 */
[----:B------:R-:W4:Y:S04]  /*23a90*/  LDL.64 R182, [R1+0xc60] ;  /* 0x000c600001b67983 */ /* 0x000f280000100a00 */
[----:B------:R-:W4:Y:S04]  /*23aa0*/  LDL.64 R180, [R1+0xc70] ;  /* 0x000c700001b47983 */ /* 0x000f280000100a00 */
[----:B--2---:R-:W-:Y:S01]  /*23ab0*/  LDGSTS.E [R251+-0x5fffc], desc[UR52][R178.64], !P0 ;  /* 0xa0004000b2fb7fae */ /* 0x004fe2000c121874 */
[----:B------:R-:W-:-:S03]  /*23ac0*/  ISETP.GE.U32.AND P5, PT, R5, 0x7ffffe79, PT ;  /* 0x7ffffe790500780c */ /* 0x000fc60003fa6070 */
[----:B------:R-:W2:Y:S01]  /*23ad0*/  LDL.64 R178, [R1+0xf20] ;  /* 0x000f200001b27983 */ /* 0x000ea20000100a00 */
[----:B-1----:R-:W-:Y:S02]  /*23ae0*/  VIADD R5, R7, 0xfffffef6 ;  /* 0xfffffef607057836 */ /* 0x002fe40000000000 */
[----:B---3--:R-:W-:Y:S01]  /*23af0*/  VIADD R244, R6, 0xfffffedb ;  /* 0xfffffedb06f47836 */ /* 0x008fe20000000000 */
[----:B------:R-:W-:Y:S01]  /*23b00*/  LDGSTS.E [R251+-0x5fff8], desc[UR52][R188.64], !P6 ;  /* 0xa0008000bcfb7fae */ /* 0x000fe2000f121874 */
[----:B------:R-:W-:Y:S01]  /*23b10*/  VIADD R252, R8, 0xfffffef7 ;  /* 0xfffffef708fc7836 */ /* 0x000fe20000000000 */
[----:B------:R-:W-:Y:S01]  /*23b20*/  ISETP.GE.U32.AND P2, PT, R5, 0x7ffffe77, PT ;  /* 0x7ffffe770500780c */ /* 0x000fe20003f46070 */
[----:B------:R-:W1:Y:S03]  /*23b30*/  LDC R8, c[0x0][0x230] ;  /* 0x00008c00ff087b82 */ /* 0x000e660000000800 */
[----:B------:R-:W-:Y:S01]  /*23b40*/  LDGSTS.E [R251+-0x5fff4], desc[UR52][R176.64], !P5 ;  /* 0xa000c000b0fb7fae */ /* 0x000fe2000e921874 */
[----:B------:R-:W-:-:S04]  /*23b50*/  IADD3 R5, R3, -0x126, RZ ;  /* 0xfffffeda03057810 */ /* 0x000fc80007ffe0ff */
[----:B------:R-:W3:Y:S01]  /*23b60*/  LDC R7, c[0x0][0x230] ;  /* 0x00008c00ff077b82 */ /* 0x000ee20000000800 */
[----:B------:R-:W2:Y:S04]  /*23b70*/  LDL.64 R188, [R1+0xf30] ;  /* 0x000f300001bc7983 */ /* 0x000ea80000100a00 */
[----:B------:R-:W2:Y:S01]  /*23b80*/  LDL.64 R176, [R1+0xf40] ;  /* 0x000f400001b07983 */ /* 0x000ea20000100a00 */
[----:B------:R-:W-:Y:S02]  /*23b90*/  ISETP.GE.U32.AND P1, PT, R244, 0x7ffffe5c, PT ;  /* 0x7ffffe5cf400780c */ /* 0x000fe40003f26070 */
[----:B------:R-:W-:Y:S01]  /*23ba0*/  ISETP.GE.U32.AND P0, PT, R5, 0x7ffffe5b, PT ;  /* 0x7ffffe5b0500780c */ /* 0x000fe20003f06070 */
[----:B------:R-:W2:Y:S08]  /*23bb0*/  LDC R6, c[0x0][0x230] ;  /* 0x00008c00ff067b82 */ /* 0x000eb00000000800 */
[----:B------:R-:W2:Y:S02]  /*23bc0*/  LDC R3, c[0x0][0x230] ;  /* 0x00008c00ff037b82 */ /* 0x000ea40000000800 */
[----:B------:R-:W-:Y:S04]  /*23bd0*/  LDGSTS.E [R251+-0x5c000], desc[UR52][R186.64], !P1 ;  /* 0xa4000000bafb7fae */ /* 0x000fe8000c921874 */
[----:B------:R-:W2:Y:S04]  /*23be0*/  LDL.64 R186, [R1+0xf50] ;  /* 0x000f500001ba7983 */ /* 0x000ea80000100a00 */
[----:B----4-:R-:W-:Y:S04]  /*23bf0*/  LDGSTS.E [R251+-0x5bffc], desc[UR52][R184.64], !P0 ;  /* 0xa4004000b8fb7fae */ /* 0x010fe8000c121874 */
[----:B------:R-:W4:Y:S01]  /*23c00*/  LDL.64 R184, [R1+0x1050] ;  /* 0x0010500001b87983 */ /* 0x000f220000100a00 */
[----:B------:R-:W-:-:S02]  /*23c10*/  VIADD R244, R2, 0xfffffed9 ;  /* 0xfffffed902f47836 */ /* 0x000fc40000000000 */
[----:B------:R-:W-:Y:S01]  /*23c20*/  VIADD R5, R10, 0xfffffed8 ;  /* 0xfffffed80a057836 */ /* 0x000fe20000000000 */
[----:B------:R-:W-:Y:S01]  /*23c30*/  ISETP.GE.U32.AND P4, PT, R252, 0x7ffffe78, PT ;  /* 0x7ffffe78fc00780c */ /* 0x000fe20003f86070 */
[----:B------:R-:W4:Y:S01]  /*23c40*/  LDC R2, c[0x0][0x230] ;  /* 0x00008c00ff027b82 */ /* 0x000f220000000800 */
[----:B------:R-:W-:Y:S01]  /*23c50*/  ISETP.GE.U32.AND P6, PT, R244, 0x7ffffe5a, PT ;  /* 0x7ffffe5af400780c */ /* 0x000fe20003fc6070 */
[----:B------:R-:W-:Y:S01]  /*23c60*/  VIADD R244, R9, 0xfffffebb ;  /* 0xfffffebb09f47836 */ /* 0x000fe20000000000 */
[----:B------:R-:W-:-:S04]  /*23c70*/  ISETP.GE.U32.AND P5, PT, R5, 0x7ffffe59, PT ;  /* 0x7ffffe590500780c */ /* 0x000fc80003fa6070 */
[----:B------:R-:W-:Y:S01]  /*23c80*/  ISETP.GE.U32.AND P1, PT, R244, 0x7ffffe3c, PT ;  /* 0x7ffffe3cf400780c */ /* 0x000fe20003f26070 */
[----:B-1----:R-:W-:Y:S01]  /*23c90*/  VIADD R5, R8, 0xfffffeba ;  /* 0xfffffeba08057836 */ /* 0x002fe20000000000 */
[----:B------:R-:W1:Y:S01]  /*23ca0*/  LDC R252, c[0x0][0x230] ;  /* 0x00008c00fffc7b82 */ /* 0x000e620000000800 */
[----:B---3--:R-:W-:-:S07]  /*23cb0*/  VIADD R244, R7, 0xfffffeb9 ;  /* 0xfffffeb907f47836 */ /* 0x008fce0000000000 */
[----:B------:R-:W3:Y:S01]  /*23cc0*/  LDC R10, c[0x0][0x230] ;  /* 0x00008c00ff0a7b82 */ /* 0x000ee20000000800 */
[----:B------:R-:W-:Y:S04]  /*23cd0*/  LDGSTS.E [R251+-0x5bff8], desc[UR52][R182.64], !P6 ;  /* 0xa4008000b6fb7fae */ /* 0x000fe8000f121874 */
[----:B------:R-:W-:Y:S01]  /*23ce0*/  LDGSTS.E [R251+-0x5bff4], desc[UR52][R180.64], !P5 ;  /* 0xa400c000b4fb7fae */ /* 0x000fe2000e921874 */
[----:B------:R-:W-:Y:S02]  /*23cf0*/  ISETP.GE.U32.AND P0, PT, R5, 0x7ffffe3b, PT ;  /* 0x7ffffe3b0500780c */ /* 0x000fe40003f06070 */
[----:B------:R-:W3:Y:S01]  /*23d00*/  LDC R9, c[0x0][0x230] ;  /* 0x00008c00ff097b82 */ /* 0x000ee20000000800 */
[----:B------:R-:W3:Y:S07]  /*23d10*/  LDL.64 R182, [R1+0x1058] ;  /* 0x0010580001b67983 */ /* 0x000eee0000100a00 */
[----:B------:R-:W3:Y:S01]  /*23d20*/  LDC R8, c[0x0][0x230] ;  /* 0x00008c00ff087b82 */ /* 0x000ee20000000800 */
[----:B------:R-:W3:Y:S04]  /*23d30*/  LDL.64 R180, [R1+0x1060] ;  /* 0x0010600001b47983 */ /* 0x000ee80000100a00 */
[----:B--2---:R-:W-:Y:S01]  /*23d40*/  LDGSTS.E [R251+-0x58000], desc[UR52][R178.64], !P1 ;  /* 0xa8000000b2fb7fae */ /* 0x004fe2000c921874 */
[----:B------:R-:W-:-:S02]  /*23d50*/  ISETP.GE.U32.AND P6, PT, R244, 0x7ffffe3a, PT ;  /* 0x7ffffe3af400780c */ /* 0x000fc40003fc6070 */
[----:B------:R-:W2:Y:S01]  /*23d60*/  LDC R7, c[0x0][0x230] ;  /* 0x00008c00ff077b82 */ /* 0x000ea20000000800 */
[----:B------:R-:W2:Y:S01]  /*23d70*/  LDL.64 R178, [R1+0x1068] ;  /* 0x0010680001b27983 */ /* 0x000ea20000100a00 */
[----:B------:R-:W-:-:S03]  /*23d80*/  VIADD R5, R6, 0xfffffeb8 ;  /* 0xfffffeb806057836 */ /* 0x000fc60000000000 */
[----:B------:R-:W-:Y:S01]  /*23d90*/  LDGSTS.E [R251+-0x57ffc], desc[UR52][R188.64], !P0 ;  /* 0xa8004000bcfb7fae */ /* 0x000fe2000c121874 */
[----:B------:R-:W-:Y:S01]  /*23da0*/  VIADD R244, R3, 0xfffffe9b ;  /* 0xfffffe9b03f47836 */ /* 0x000fe20000000000 */
[----:B------:R-:W-:Y:S01]  /*23db0*/  ISETP.GE.U32.AND P5, PT, R5, 0x7ffffe39, PT ;  /* 0x7ffffe390500780c */ /* 0x000fe20003fa6070 */
[----:B------:R-:W2:Y:S03]  /*23dc0*/  LDC R6, c[0x0][0x230] ;  /* 0x00008c00ff067b82 */ /* 0x000ea60000000800 */
[----:B------:R-:W-:Y:S04]  /*23dd0*/  LDGSTS.E [R251+-0x57ff8], desc[UR52][R176.64], !P6 ;  /* 0xa8008000b0fb7fae */ /* 0x000fe8000f121874 */
[----:B------:R-:W2:Y:S01]  /*23de0*/  LDL.64 R188, [R1+0xae8] ;  /* 0x000ae80001bc7983 */ /* 0x000ea20000100a00 */
[----:B------:R-:W2:Y:S03]  /*23df0*/  LDC R3, c[0x0][0x230] ;  /* 0x00008c00ff037b82 */ /* 0x000ea60000000800 */
[----:B------:R-:W2:Y:S01]  /*23e00*/  LDL.64 R176, [R1+0xaf0] ;  /* 0x000af00001b07983 */ /* 0x000ea20000100a00 */
[----:B------:R-:W-:-:S03]  /*23e10*/  ISETP.GE.U32.AND P1, PT, R244, 0x7ffffe1c, PT ;  /* 0x7ffffe1cf400780c */ /* 0x000fc60003f26070 */
[----:B------:R-:W-:Y:S04]  /*23e20*/  LDGSTS.E [R251+-0x57ff4], desc[UR52][R186.64], !P5 ;  /* 0xa800c000bafb7fae */ /* 0x000fe8000e921874 */
[----:B------:R-:W2:Y:S06]  /*23e30*/  LDL.64 R186, [R1+0xaf8] ;  /* 0x000af80001ba7983 */ /* 0x000eac0000100a00 */
[----:B----4-:R-:W-:Y:S04]  /*23e40*/  LDGSTS.E [R251+-0x54000], desc[UR52][R184.64], !P1 ;  /* 0xac000000b8fb7fae */ /* 0x010fe8000c921874 */
[----:B------:R-:W4:Y:S01]  /*23e50*/  LDL.64 R184, [R1+0xb00] ;  /* 0x000b000001b87983 */ /* 0x000f220000100a00 */
[----:B------:R-:W-:-:S02]  /*23e60*/  VIADD R5, R2, 0xfffffe9a ;  /* 0xfffffe9a02057836 */ /* 0x000fc40000000000 */
[----:B-1----:R-:W-:Y:S01]  /*23e70*/  VIADD R244, R252, 0xfffffe99 ;  /* 0xfffffe99fcf47836 */ /* 0x002fe20000000000 */
[----:B------:R-:W1:Y:S02]  /*23e80*/  LDC R2, c[0x0][0x230] ;  /* 0x00008c00ff027b82 */ /* 0x000e640000000800 */
[----:B------:R-:W-:Y:S01]  /*23e90*/  ISETP.GE.U32.AND P0, PT, R5, 0x7ffffe1b, PT ;  /* 0x7ffffe1b0500780c */ /* 0x000fe20003f06070 */
[----:B---3--:R-:W-:Y:S01]  /*23ea0*/  VIADD R5, R10, 0xfffffe98 ;  /* 0xfffffe980a057836 */ /* 0x008fe20000000000 */
[----:B------:R-:W-:-:S04]  /*23eb0*/  ISETP.GE.U32.AND P6, PT, R244, 0x7ffffe1a, PT ;  /* 0x7ffffe1af400780c */ /* 0x000fc80003fc6070 */
[----:B------:R-:W-:Y:S01]  /*23ec0*/  ISETP.GE.U32.AND P5, PT, R5, 0x7ffffe19, PT ;  /* 0x7ffffe190500780c */ /* 0x000fe20003fa6070 */
[----:B------:R-:W3:Y:S06]  /*23ed0*/  LDC R252, c[0x0][0x230] ;  /* 0x00008c00fffc7b82 */ /* 0x000eec0000000800 */
[----:B------:R-:W-:Y:S04]  /*23ee0*/  LDGSTS.E [R251+-0x53ffc], desc[UR52][R182.64], !P0 ;  /* 0xac004000b6fb7fae */ /* 0x000fe8000c121874 */
[----:B------:R-:W-:Y:S04]  /*23ef0*/  LDGSTS.E [R251+-0x53ff8], desc[UR52][R180.64], !P6 ;  /* 0xac008000b4fb7fae */ /* 0x000fe8000f121874 */
[----:B------:R-:W3:Y:S04]  /*23f00*/  LDL.64 R182, [R1+0xbe8] ;  /* 0x000be80001b67983 */ /* 0x000ee80000100a00 */
[----:B------:R-:W3:Y:S04]  /*23f10*/  LDL.64 R180, [R1+0xbf0] ;  /* 0x000bf00001b47983 */ /* 0x000ee80000100a00 */
[----:B--2---:R2:W-:Y:S04]  /*23f20*/  LDGSTS.E [R251+-0x53ff4], desc[UR52][R178.64], !P5 ;  /* 0xac00c000b2fb7fae */ /* 0x0045e8000e921874 */
[----:B------:R-:W3:Y:S01]  /*23f30*/  LDL.64 R178, [R1+0xc00] ;  /* 0x000c000001b27983 */ /* 0x000ee20000100a00 */
[----:B------:R-:W-:Y:S01]  /*23f40*/  VIADD R244, R9, 0xfffffef5 ;  /* 0xfffffef509f47836 */ /* 0x000fe20000000000 */
[----:B------:R-:W-:Y:S01]  /*23f50*/  IADD3 R5, R8, -0x10c, RZ ;  /* 0xfffffef408057810 */ /* 0x000fe20007ffe0ff */
[----:B------:R-:W3:Y:S01]  /*23f60*/  LDC R9, c[0x0][0x230] ;  /* 0x00008c00ff097b82 */ /* 0x000ee20000000800 */
[----:B------:R-:W-:Y:S04]  /*23f70*/  LDGSTS.E [R250+-0x60000], desc[UR52][R188.64], !P4 ;  /* 0xa0000000bcfa7fae */ /* 0x000fe8000e121874 */
[----:B------:R-:W-:Y:S01]  /*23f80*/  LDGSTS.E [R250+-0x5fffc], desc[UR52][R176.64], !P2 ;  /* 0xa0004000b0fa7fae */ /* 0x000fe2000d121874 */
[----:B------:R-:W-:-:S02]  /*23f90*/  ISETP.GE.U32.AND P1, PT, R244, 0x7ffffe76, PT ;  /* 0x7ffffe76f400780c */ /* 0x000fc40003f26070 */
[----:B------:R-:W3:Y:S01]  /*23fa0*/  LDC R8, c[0x0][0x230] ;  /* 0x00008c00ff087b82 */ /* 0x000ee20000000800 */
[----:B------:R-:W3:Y:S07]  /*23fb0*/  LDL.64 R188, [R1+0xc10] ;  /* 0x000c100001bc7983 */ /* 0x000eee0000100a00 */
[----:B--2---:R-:W2:Y:S01]  /*23fc0*/  LDC R251, c[0x0][0x230] ;  /* 0x00008c00fffb7b82 */ /* 0x004ea20000000800 */
[----:B------:R-:W2:Y:S01]  /*23fd0*/  LDL.64 R176, [R1+0xec0] ;  /* 0x000ec00001b07983 */ /* 0x000ea20000100a00 */
[----:B------:R-:W-:-:S03]  /*23fe0*/  ISETP.GE.U32.AND P0, PT, R5, 0x7ffffe75, PT ;  /* 0x7ffffe750500780c */ /* 0x000fc60003f06070 */
[----:B------:R-:W-:Y:S04]  /*23ff0*/  LDGSTS.E [R250+-0x5fff8], desc[UR52][R186.64], !P1 ;  /* 0xa0008000bafa7fae */ /* 0x000fe8000c921874 */
[----:B------:R-:W2:Y:S06]  /*24000*/  LDL.64 R186, [R1+0xed0] ;  /* 0x000ed00001ba7983 */ /* 0x000eac0000100a00 */
[----:B----4-:R-:W-:Y:S04]  /*24010*/  LDGSTS.E [R250+-0x5fff4], desc[UR52][R184.64], !P0 ;  /* 0xa000c000b8fa7fae */ /* 0x010fe8000c121874 */
[----:B------:R-:W4:Y:S01]  /*24020*/  LDL.64 R184, [R1+0xee0] ;  /* 0x000ee00001b87983 */ /* 0x000f220000100a00 */
[----:B------:R-:W-:-:S02]  /*24030*/  VIADD R244, R7, 0xfffffef3 ;  /* 0xfffffef307f47836 */ /* 0x000fc40000000000 */
[----:B------:R-:W-:Y:S01]  /*24040*/  VIADD R5, R6, 0xfffffef2 ;  /* 0xfffffef206057836 */ /* 0x000fe20000000000 */
[----:B------:R-:W2:Y:S02]  /*24050*/  LDC R7, c[0x0][0x230] ;  /* 0x00008c00ff077b82 */ /* 0x000ea40000000800 */
[----:B------:R-:W-:Y:S01]  /*24060*/  ISETP.GE.U32.AND P6, PT, R244, 0x7ffffe74, PT ;  /* 0x7ffffe74f400780c */ /* 0x000fe20003fc6070 */
[----:B------:R-:W-:Y:S01]  /*24070*/  VIADD R244, R3, 0xfffffed7 ;  /* 0xfffffed703f47836 */ /* 0x000fe20000000000 */
[----:B------:R-:W-:Y:S01]  /*24080*/  ISETP.GE.U32.AND P5, PT, R5, 0x7ffffe73, PT ;  /* 0x7ffffe730500780c */ /* 0x000fe20003fa6070 */
[----:B-1----:R-:W-:-:S03]  /*24090*/  VIADD R5, R2, 0xfffffed6 ;  /* 0xfffffed602057836 */ /* 0x002fc60000000000 */
[----:B------:R-:W-:Y:S01]  /*240a0*/  ISETP.GE.U32.AND P4, PT, R244, 0x7ffffe58, PT ;  /* 0x7ffffe58f400780c */ /* 0x000fe20003f86070 */
[----:B---3--:R-:W-:Y:S01]  /*240b0*/  VIADD R244, R252, 0xfffffed5 ;  /* 0xfffffed5fcf47836 */ /* 0x008fe20000000000 */
[----:B------:R-:W-:Y:S01]  /*240c0*/  ISETP.GE.U32.AND P2, PT, R5, 0x7ffffe57, PT ;  /* 0x7ffffe570500780c */ /* 0x000fe20003f46070 */
[----:B------:R-:W1:Y:S03]  /*240d0*/  LDC R6, c[0x0][0x230] ;  /* 0x00008c00ff067b82 */ /* 0x000e660000000800 */
[----:B------:R-:W-:-:S05]  /*240e0*/  ISETP.GE.U32.AND P1, PT, R244, 0x7ffffe56, PT ;  /* 0x7ffffe56f400780c */ /* 0x000fca0003f26070 */
[----:B------:R-:W3:Y:S02]  /*240f0*/  LDC R3, c[0x0][0x230] ;  /* 0x00008c00ff037b82 */ /* 0x000ee40000000800 */
[----:B------:R-:W-:Y:S04]  /*24100*/  LDGSTS.E [R250+-0x5c000], desc[UR52][R182.64], !P4 ;  /* 0xa4000000b6fa7fae */ /* 0x000fe8000e121874 */
[----:B------:R-:W-:Y:S02]  /*24110*/  LDGSTS.E [R250+-0x5bffc], desc[UR52][R180.64], !P2 ;  /* 0xa4004000b4fa7fae */ /* 0x000fe4000d121874 */
[----:B------:R-:W3:Y:S02]  /*24120*/  LDC R2, c[0x0][0x230] ;  /* 0x00008c00ff027b82 */ /* 0x000ee40000000800 */
[----:B------:R-:W3:Y:S06]  /*24130*/  LDL.64 R182, [R1+0xef0] ;  /* 0x000ef00001b67983 */ /* 0x000eec0000100a00 */
[----:B------:R-:W3:Y:S01]  /*24140*/  LDC R252, c[0x0][0x230] ;  /* 0x00008c00fffc7b82 */ /* 0x000ee20000000800 */
[----:B------:R-:W3:Y:S01]  /*24150*/  LDL.64 R180, [R1+0x1030] ;  /* 0x0010300001b47983 */ /* 0x000ee20000100a00 */
[----:B------:R-:W-:-:S03]  /*24160*/  VIADD R5, R9, 0xfffffed4 ;  /* 0xfffffed409057836 */ /* 0x000fc60000000000 */
[----:B------:R-:W-:Y:S01]  /*24170*/  LDGSTS.E [R250+-0x5bff8], desc[UR52][R178.64], !P1 ;  /* 0xa4008000b2fa7fae */ /* 0x000fe2000c921874 */
[----:B------:R-:W-:Y:S01]  /*24180*/  VIADD R244, R8, 0xfffffeb7 ;  /* 0xfffffeb708f47836 */ /* 0x000fe20000000000 */
[----:B------:R-:W-:Y:S01]  /*24190*/  ISETP.GE.U32.AND P0, PT, R5, 0x7ffffe55, PT ;  /* 0x7ffffe550500780c */ /* 0x000fe20003f06070 */
[----:B------:R-:W3:Y:S01]  /*241a0*/  LDC R9, c[0x0][0x230] ;  /* 0x00008c00ff097b82 */ /* 0x000ee20000000800 */
[----:B------:R-:W3:Y:S02]  /*241b0*/  LDL.64 R178, [R1+0x1038] ;  /* 0x0010380001b27983 */ /* 0x000ee40000100a00 */
[----:B------:R-:W-:-:S05]  /*241c0*/  ISETP.GE.U32.AND P4, PT, R244, 0x7ffffe38, PT ;  /* 0x7ffffe38f400780c */ /* 0x000fca0003f86070 */
[----:B------:R-:W3:Y:S04]  /*241d0*/  LDC R8, c[0x0][0x230] ;  /* 0x00008c00ff087b82 */ /* 0x000ee80000000800 */
[----:B------:R-:W-:Y:S01]  /*241e0*/  LDGSTS.E [R250+-0x5bff4], desc[UR52][R188.64], !P0 ;  /* 0xa400c000bcfa7fae */ /* 0x000fe2000c121874 */
[----:B--2---:R-:W-:Y:S02]  /*241f0*/  VIADD R5, R7, 0xfffffeb6 ;  /* 0xfffffeb607057836 */ /* 0x004fe40000000000 */
[----:B-1----:R-:W-:Y:S01]  /*24200*/  VIADD R244, R6, 0xfffffeb5 ;  /* 0xfffffeb506f47836 */ /* 0x002fe20000000000 */
[----:B------:R-:W-:Y:S04]  /*24210*/  LDGSTS.E [R250+-0x58000], desc[UR52][R176.64], !P4 ;  /* 0xa8000000b0fa7fae */ /* 0x000fe8000e121874 */
[----:B------:R-:W2:Y:S01]  /*24220*/  LDL.64 R188, [R1+0x1040] ;  /* 0x0010400001bc7983 */ /* 0x000ea20000100a00 */
[----:B------:R-:W-:Y:S01]  /*24230*/  ISETP.GE.U32.AND P2, PT, R5, 0x7ffffe37, PT ;  /* 0x7ffffe370500780c */ /* 0x000fe20003f46070 */
[----:B------:R-:W1:Y:S02]  /*24240*/  LDC R7, c[0x0][0x230] ;  /* 0x00008c00ff077b82 */ /* 0x000e640000000800 */
[----:B------:R-:W2:Y:S01]  /*24250*/  LDL.64 R176, [R1+0x1048] ;  /* 0x0010480001b07983 */ /* 0x000ea20000100a00 */
[----:B------:R-:W-:-:S05]  /*24260*/  ISETP.GE.U32.AND P1, PT, R244, 0x7ffffe36, PT ;  /* 0x7ffffe36f400780c */ /* 0x000fca0003f26070 */
[----:B------:R-:W1:Y:S04]  /*24270*/  LDC R6, c[0x0][0x230] ;  /* 0x00008c00ff067b82 */ /* 0x000e680000000800 */
[----:B------:R-:W-:Y:S04]  /*24280*/  LDGSTS.E [R250+-0x57ffc], desc[UR52][R186.64], !P2 ;  /* 0xa8004000bafa7fae */ /* 0x000fe8000d121874 */
[----:B------:R-:W2:Y:S04]  /*24290*/  LDL.64 R186, [R1+0xac8] ;  /* 0x000ac80001ba7983 */ /* 0x000ea80000100a00 */
[----:B----4-:R-:W-:Y:S04]  /*242a0*/  LDGSTS.E [R250+-0x57ff8], desc[UR52][R184.64], !P1 ;  /* 0xa8008000b8fa7fae */ /* 0x010fe8000c921874 */
[----:B------:R-:W4:Y:S01]  /*242b0*/  LDL.64 R184, [R1+0xad0] ;  /* 0x000ad00001b87983 */ /* 0x000f220000100a00 */
[----:B---3--:R-:W-:-:S02]  /*242c0*/  VIADD R5, R3, 0xfffffeb4 ;  /* 0xfffffeb403057836 */ /* 0x008fc40000000000 */
[----:B------:R-:W-:Y:S01]  /*242d0*/  VIADD R244, R2, 0xfffffe97 ;  /* 0xfffffe9702f47836 */ /* 0x000fe20000000000 */
[----:B------:R-:W3:Y:S02]  /*242e0*/  LDC R3, c[0x0][0x230] ;  /* 0x00008c00ff037b82 */ /* 0x000ee40000000800 */
[----:B------:R-:W-:Y:S02]  /*242f0*/  ISETP.GE.U32.AND P0, PT, R5, 0x7ffffe35, PT ;  /* 0x7ffffe350500780c */ /* 0x000fe40003f06070 */
[----:B------:R-:W-:Y:S02]  /*24300*/  ISETP.GE.U32.AND P4, PT, R244, 0x7ffffe18, PT ;  /* 0x7ffffe18f400780c */ /* 0x000fe40003f86070 */
[----:B------:R-:W-:Y:S01]  /*24310*/  IADD3 R5, R252, -0x16a, RZ ;  /* 0xfffffe96fc057810 */ /* 0x000fe20007ffe0ff */
[----:B------:R-:W-:Y:S01]  /*24320*/  VIADD R244, R251, 0xfffffe95 ;  /* 0xfffffe95fbf47836 */ /* 0x000fe20000000000 */
[----:B------:R-:W3:Y:S02]  /*24330*/  LDC R2, c[0x0][0x230] ;  /* 0x00008c00ff027b82 */ /* 0x000ee40000000800 */
[----:B------:R-:W-:Y:S01]  /*24340*/  ISETP.GE.U32.AND P2, PT, R5, 0x7ffffe17, PT ;  /* 0x7ffffe170500780c */ /* 0x000fe20003f46070 */
[----:B------:R-:W-:-:S04]  /*24350*/  VIADD R5, R9, 0xfffffe94 ;  /* 0xfffffe9409057836 */ /* 0x000fc80000000000 */
[----:B------:R-:W-:Y:S01]  /*24360*/  LDGSTS.E [R250+-0x57ff4], desc[UR52][R182.64], !P0 ;  /* 0xa800c000b6fa7fae */ /* 0x000fe2000c121874 */
[----:B------:R-:W3:Y:S03]  /*24370*/  LDC R252, c[0x0][0x230] ;  /* 0x00008c00fffc7b82 */ /* 0x000ee60000000800 */
[----:B------:R-:W-:Y:S05]  /*24380*/  LDGSTS.E [R250+-0x54000], desc[UR52][R180.64], !P4 ;  /* 0xac000000b4fa7fae */ /* 0x000fea000e121874 */
[----:B------:R-:W3:Y:S01]  /*24390*/  LDC R251, c[0x0][0x230] ;  /* 0x00008c00fffb7b82 */ /* 0x000ee20000000800 */
[----:B------:R-:W3:Y:S04]  /*243a0*/  LDL.64 R182, [R1+0xad8] ;  /* 0x000ad80001b67983 */ /* 0x000ee80000100a00 */
[----:B------:R-:W3:Y:S04]  /*243b0*/  LDL.64 R180, [R1+0xae0] ;  /* 0x000ae00001b47983 */ /* 0x000ee80000100a00 */
[----:B------:R-:W-:Y:S01]  /*243c0*/  LDGSTS.E [R250+-0x53ffc], desc[UR52][R178.64], !P2 ;  /* 0xac004000b2fa7fae */ /* 0x000fe2000d121874 */
[----:B------:R-:W-:-:S02]  /*243d0*/  ISETP.GE.U32.AND P1, PT, R244, 0x7ffffe16, PT ;  /* 0x7ffffe16f400780c */ /* 0x000fc40003f26070 */
[----:B------:R-:W-:Y:S01]  /*243e0*/  ISETP.GE.U32.AND P0, PT, R5, 0x7ffffe15, PT ;  /* 0x7ffffe150500780c */ /* 0x000fe20003f06070 */
[----:B------:R-:W3:Y:S10]  /*243f0*/  LDL.64 R178, [R1+0xbc8] ;  /* 0x000bc80001b27983 */ /* 0x000ef40000100a00 */
[----:B--2---:R-:W-:Y:S04]  /*24400*/  LDGSTS.E [R250+-0x53ff8], desc[UR52][R188.64], !P1 ;  /* 0xac008000bcfa7fae */ /* 0x004fe8000c921874 */
[----:B------:R2:W-:Y:S04]  /*24410*/  LDGSTS.E [R250+-0x53ff4], desc[UR52][R176.64], !P0 ;  /* 0xac00c000b0fa7fae */ /* 0x0005e8000c121874 */
[----:B------:R-:W3:Y:S04]  /*24420*/  LDL.64 R188, [R1+0xbd0] ;  /* 0x000bd00001bc7983 */ /* 0x000ee80000100a00 */
[----:B------:R-:W3:Y:S01]  /*24430*/  LDL.64 R176, [R1+0xbd8] ;  /* 0x000bd80001b07983 */ /* 0x000ee20000100a00 */
[----:B------:R-:W-:Y:S01]  /*24440*/  VIADD R244, R8, 0xfffffef1 ;  /* 0xfffffef108f47836 */ /* 0x000fe20000000000 */
[----:B--2---:R-:W2:Y:S02]  /*24450*/  LDC R250, c[0x0][0x230] ;  /* 0x00008c00fffa7b82 */ /* 0x004ea40000000800 */
[----:B------:R-:W-:Y:S01]  /*24460*/  LDGSTS.E [R249+-0x60000], desc[UR52][R186.64], !P6 ;  /* 0xa0000000baf97fae */ /* 0x000fe2000f121874 */
[----:B-1----:R-:W-:Y:S01]  /*24470*/  VIADD R5, R7, 0xfffffef0 ;  /* 0xfffffef007057836 */ /* 0x002fe20000000000 */
[----:B------:R-:W-:-:S04]  /*24480*/  ISETP.GE.U32.AND P4, PT, R244, 0x7ffffe72, PT ;  /* 0x7ffffe72f400780c */ /* 0x000fc80003f86070 */
[----:B------:R-:W1:Y:S01]  /*24490*/  LDC R8, c[0x0][0x230] ;  /* 0x00008c00ff087b82 */ /* 0x000e620000000800 */
[----:B------:R-:W2:Y:S04]  /*244a0*/  LDL.64 R186, [R1+0xbe0] ;  /* 0x000be00001ba7983 */ /* 0x000ea80000100a00 */
[----:B----4-:R-:W-:Y:S03]  /*244b0*/  LDGSTS.E [R249+-0x5fffc], desc[UR52][R184.64], !P5 ;  /* 0xa0004000b8f97fae */ /* 0x010fe6000e921874 */
[----:B------:R-:W4:Y:S01]  /*244c0*/  LDC R7, c[0x0][0x230] ;  /* 0x00008c00ff077b82 */ /* 0x000f220000000800 */
[----:B------:R-:W2:Y:S01]  /*244d0*/  LDL.64 R184, [R1+0xe60] ;  /* 0x000e600001b87983 */ /* 0x000ea20000100a00 */
[----:B------:R-:W-:Y:S01]  /*244e0*/  VIADD R244, R6, 0xfffffeef ;  /* 0xfffffeef06f47836 */ /* 0x000fe20000000000 */
[----:B------:R-:W-:-:S05]  /*244f0*/  ISETP.GE.U32.AND P2, PT, R5, 0x7ffffe71, PT ;  /* 0x7ffffe710500780c */ /* 0x000fca0003f46070 */
[----:B------:R-:W2:Y:S01]  /*24500*/  LDC R6, c[0x0][0x230] ;  /* 0x00008c00ff067b82 */ /* 0x000ea20000000800 */
[----:B------:R-:W-:Y:S01]  /*24510*/  ISETP.GE.U32.AND P1, PT, R244, 0x7ffffe70, PT ;  /* 0x7ffffe70f400780c */ /* 0x000fe20003f26070 */
[----:B---3--:R-:W-:Y:S02]  /*24520*/  VIADD R244, R2, 0xfffffed3 ;  /* 0xfffffed302f47836 */ /* 0x008fe40000000000 */
[----:B------:R-:W-:-:S04]  /*24530*/  VIADD R5, R3, 0xfffffeee ;  /* 0xfffffeee03057836 */ /* 0x000fc80000000000 */
[----:B------:R-:W3:Y:S01]  /*24540*/  LDC R3, c[0x0][0x230] ;  /* 0x00008c00ff037b82 */ /* 0x000ee20000000800 */
[----:B------:R-:W-:Y:S02]  /*24550*/  ISETP.GE.U32.AND P6, PT, R244, 0x7ffffe54, PT ;  /* 0x7ffffe54f400780c */ /* 0x000fe40003fc6070 */
[----:B------:R-:W-:Y:S01]  /*24560*/  ISETP.GE.U32.AND P0, PT, R5, 0x7ffffe6f, PT ;  /* 0x7ffffe6f0500780c */ /* 0x000fe20003f06070 */
[----:B------:R-:W-:Y:S01]  /*24570*/  VIADD R5, R252, 0xfffffed2 ;  /* 0xfffffed2fc057836 */ /* 0x000fe20000000000 */
[----:B------:R-:W-:Y:S01]  /*24580*/  LDGSTS.E [R249+-0x5fff8], desc[UR52][R182.64], !P4 ;  /* 0xa0008000b6f97fae */ /* 0x000fe2000e121874 */
[----:B------:R-:W-:-:S03]  /*24590*/  VIADD R244, R251, 0xfffffed1 ;  /* 0xfffffed1fbf47836 */ /* 0x000fc60000000000 */
[----:B------:R-:W-:Y:S01]  /*245a0*/  ISETP.GE.U32.AND P5, PT, R5, 0x7ffffe53, PT ;  /* 0x7ffffe530500780c */ /* 0x000fe20003fa6070 */
[----:B------:R-:W3:Y:S01]  /*245b0*/  LDC R2, c[0x0][0x230] ;  /* 0x00008c00ff027b82 */ /* 0x000ee20000000800 */
[----:B------:R-:W-:Y:S07]  /*245c0*/  LDGSTS.E [R249+-0x5fff4], desc[UR52][R180.64], !P2 ;  /* 0xa000c000b4f97fae */ /* 0x000fee000d121874 */
[----:B------:R-:W3:Y:S01]  /*245d0*/  LDC R252, c[0x0][0x230] ;  /* 0x00008c00fffc7b82 */ /* 0x000ee20000000800 */
[----:B------:R-:W3:Y:S04]  /*245e0*/  LDL.64 R182, [R1+0xe70] ;  /* 0x000e700001b67983 */ /* 0x000ee80000100a00 */
[----:B------:R-:W3:Y:S03]  /*245f0*/  LDL.64 R180, [R1+0xe80] ;  /* 0x000e800001b47983 */ /* 0x000ee60000100a00 */
[----:B------:R-:W3:Y:S01]  /*24600*/  LDC R251, c[0x0][0x230] ;  /* 0x00008c00fffb7b82 */ /* 0x000ee20000000800 */
[----:B------:R-:W-:Y:S01]  /*24610*/  LDGSTS.E [R249+-0x5c000], desc[UR52][R178.64], !P6 ;  /* 0xa4000000b2f97fae */ /* 0x000fe2000f121874 */
[----:B------:R-:W-:-:S03]  /*24620*/  ISETP.GE.U32.AND P4, PT, R244, 0x7ffffe52, PT ;  /* 0x7ffffe52f400780c */ /* 0x000fc60003f86070 */
[----:B------:R-:W3:Y:S01]  /*24630*/  LDL.64 R178, [R1+0xe90] ;  /* 0x000e900001b27983 */ /* 0x000ee20000100a00 */
[----:B-1----:R-:W-:-:S03]  /*24640*/  VIADD R5, R8, 0xfffffed0 ;  /* 0xfffffed008057836 */ /* 0x002fc60000000000 */
[----:B------:R-:W-:Y:S01]  /*24650*/  LDGSTS.E [R249+-0x5bffc], desc[UR52][R188.64], !P5 ;  /* 0xa4004000bcf97fae */ /* 0x000fe2000e921874 */
[----:B----4-:R-:W-:Y:S01]  /*24660*/  VIADD R244, R7, 0xfffffeb3 ;  /* 0xfffffeb307f47836 */ /* 0x010fe20000000000 */
[----:B------:R-:W-:Y:S01]  /*24670*/  ISETP.GE.U32.AND P2, PT, R5, 0x7ffffe51, PT ;  /* 0x7ffffe510500780c */ /* 0x000fe20003f46070 */
[----:B------:R-:W1:Y:S03]  /*24680*/  LDC R8, c[0x0][0x230] ;  /* 0x00008c00ff087b82 */ /* 0x000e660000000800 */
[----:B------:R-:W-:Y:S04]  /*24690*/  LDGSTS.E [R249+-0x5bff8], desc[UR52][R176.64], !P4 ;  /* 0xa4008000b0f97fae */ /* 0x000fe8000e121874 */
[----:B------:R-:W4:Y:S01]  /*246a0*/  LDL.64 R188, [R1+0x1010] ;  /* 0x0010100001bc7983 */ /* 0x000f220000100a00 */
[----:B------:R-:W-:Y:S01]  /*246b0*/  ISETP.GE.U32.AND P6, PT, R244, 0x7ffffe34, PT ;  /* 0x7ffffe34f400780c */ /* 0x000fe20003fc6070 */
[----:B------:R-:W1:Y:S02]  /*246c0*/  LDC R7, c[0x0][0x230] ;  /* 0x00008c00ff077b82 */ /* 0x000e640000000800 */
[----:B------:R-:W4:Y:S04]  /*246d0*/  LDL.64 R176, [R1+0x1018] ;  /* 0x0010180001b07983 */ /* 0x000f280000100a00 */
[----:B--2---:R-:W-:Y:S04]  /*246e0*/  LDGSTS.E [R249+-0x5bff4], desc[UR52][R186.64], !P2 ;  /* 0xa400c000baf97fae */ /* 0x004fe8000d121874 */
[----:B------:R-:W2:Y:S04]  /*246f0*/  LDL.64 R186, [R1+0x1020] ;  /* 0x0010200001ba7983 */ /* 0x000ea80000100a00 */
[----:B------:R-:W-:Y:S04]  /*24700*/  LDGSTS.E [R249+-0x58000], desc[UR52][R184.64], !P6 ;  /* 0xa8000000b8f97fae */ /* 0x000fe8000f121874 */
[----:B------:R-:W2:Y:S01]  /*24710*/  LDL.64 R184, [R1+0x1028] ;  /* 0x0010280001b87983 */ /* 0x000ea20000100a00 */
[----:B------:R-:W-:Y:S01]  /*24720*/  IADD3 R5, R6, -0x14e, RZ ;  /* 0xfffffeb206057810 */ /* 0x000fe20007ffe0ff */
[----:B---3--:R-:W-:Y:S01]  /*24730*/  VIADD R244, R3, 0xfffffeb1 ;  /* 0xfffffeb103f47836 */ /* 0x008fe20000000000 */
[----:B------:R-:W3:Y:S02]  /*24740*/  LDC R6, c[0x0][0x230] ;  /* 0x00008c00ff067b82 */ /* 0x000ee40000000800 */
[----:B------:R-:W-:Y:S01]  /*24750*/  ISETP.GE.U32.AND P5, PT, R5, 0x7ffffe33, PT ;  /* 0x7ffffe330500780c */ /* 0x000fe20003fa6070 */
[----:B------:R-:W-:Y:S01]  /*24760*/  VIADD R5, R2, 0xfffffeb0 ;  /* 0xfffffeb002057836 */ /* 0x000fe20000000000 */
[----:B------:R-:W-:-:S04]  /*24770*/  ISETP.GE.U32.AND P4, PT, R244, 0x7ffffe32, PT ;  /* 0x7ffffe32f400780c */ /* 0x000fc80003f86070 */
[----:B------:R-:W-:Y:S01]  /*24780*/  ISETP.GE.U32.AND P2, PT, R5, 0x7ffffe31, PT ;  /* 0x7ffffe310500780c */ /* 0x000fe20003f46070 */
[----:B------:R-:W-:Y:S01]  /*24790*/  VIADD R244, R252, 0xfffffe93 ;  /* 0xfffffe93fcf47836 */ /* 0x000fe20000000000 */
[----:B------:R-:W3:Y:S01]  /*247a0*/  LDC R3, c[0x0][0x230] ;  /* 0x00008c00ff037b82 */ /* 0x000ee20000000800 */
[----:B------:R-:W-:-:S04]  /*247b0*/  VIADD R5, R251, 0xfffffe92 ;  /* 0xfffffe92fb057836 */ /* 0x000fc80000000000 */
[----:B------:R-:W-:Y:S01]  /*247c0*/  LDGSTS.E [R249+-0x57ffc], desc[UR52][R182.64], !P5 ;  /* 0xa8004000b6f97fae */ /* 0x000fe2000e921874 */
[----:B------:R-:W-:Y:S02]  /*247d0*/  ISETP.GE.U32.AND P6, PT, R244, 0x7ffffe14, PT ;  /* 0x7ffffe14f400780c */ /* 0x000fe40003fc6070 */
        /* <DEDUP_REMOVED lines=9> */
[----:B------:R-:W-:-:S03]  /*24870*/  VIADD R244, R250, 0xfffffe91 ;  /* 0xfffffe91faf47836 */ /* 0x000fc60000000000 */
[----:B----4-:R-:W-:Y:S01]  /*24880*/  LDGSTS.E [R249+-0x54000], desc[UR52][R188.64], !P6 ;  /* 0xac000000bcf97fae */ /* 0x010fe2000f121874 */
[----:B-1----:R-:W-:Y:S01]  /*24890*/  VIADD R5, R8, 0xfffffe90 ;  /* 0xfffffe9008057836 */ /* 0x002fe20000000000 */
[----:B------:R-:W1:Y:S04]  /*248a0*/  LDC R250, c[0x0][0x230] ;  /* 0x00008c00fffa7b82 */ /* 0x000e680000000800 */
[----:B------:R-:W-:Y:S04]  /*248b0*/  LDGSTS.E [R249+-0x53ffc], desc[UR52][R176.64], !P5 ;  /* 0xac004000b0f97fae */ /* 0x000fe8000e921874 */
[----:B------:R-:W4:Y:S01]  /*248c0*/  LDL.64 R188, [R1+0xac0] ;  /* 0x000ac00001bc7983 */ /* 0x000f220000100a00 */
[----:B------:R-:W-:-:S03]  /*248d0*/  ISETP.GE.U32.AND P4, PT, R244, 0x7ffffe12, PT ;  /* 0x7ffffe12f400780c */ /* 0x000fc60003f86070 */
[----:B------:R-:W4:Y:S01]  /*248e0*/  LDL.64 R176, [R1+0xba8] ;  /* 0x000ba80001b07983 */ /* 0x000f220000100a00 */
[----:B------:R-:W-:-:S09]  /*248f0*/  ISETP.GE.U32.AND P2, PT, R5, 0x7ffffe11, PT ;  /* 0x7ffffe110500780c */ /* 0x000fd20003f46070 */
[----:B--2---:R-:W-:Y:S04]  /*24900*/  LDGSTS.E [R249+-0x53ff8], desc[UR52][R186.64], !P4 ;  /* 0xac008000baf97fae */ /* 0x004fe8000e121874 */
[----:B------:R-:W2:Y:S04]  /*24910*/  LDL.64 R186, [R1+0xbb0] ;  /* 0x000bb00001ba7983 */ /* 0x000ea80000100a00 */
[----:B------:R1:W-:Y:S04]  /*24920*/  LDGSTS.E [R249+-0x53ff4], desc[UR52][R184.64], !P2 ;  /* 0xac00c000b8f97fae */ /* 0x0003e8000d121874 */
[----:B------:R-:W2:Y:S01]  /*24930*/  LDL.64 R184, [R1+0xbb8] ;  /* 0x000bb80001b87983 */ /* 0x000ea20000100a00 */
[----:B------:R-:W-:Y:S01]  /*24940*/  VIADD R244, R7, 0xfffffeed ;  /* 0xfffffeed07f47836 */ /* 0x000fe20000000000 */
[----:B-1----:R-:W1:Y:S04]  /*24950*/  LDC R249, c[0x0][0x230] ;  /* 0x00008c00fff97b82 */ /* 0x002e680000000800 */
[----:B------:R-:W-:Y:S01]  /*24960*/  ISETP.GE.U32.AND P6, PT, R244, 0x7ffffe6e, PT ;  /* 0x7ffffe6ef400780c */ /* 0x000fe20003fc6070 */
[----:B---3--:R-:W-:-:S02]  /*24970*/  VIADD R244, R3, 0xfffffeeb ;  /* 0xfffffeeb03f47836 */ /* 0x008fc40000000000 */
[----:B------:R-:W-:Y:S01]  /*24980*/  VIADD R5, R6, 0xfffffeec ;  /* 0xfffffeec06057836 */ /* 0x000fe20000000000 */
[----:B------:R-:W3:Y:S02]  /*24990*/  LDC R7, c[0x0][0x230] ;  /* 0x00008c00ff077b82 */ /* 0x000ee40000000800 */
[----:B------:R-:W-:Y:S01]  /*249a0*/  ISETP.GE.U32.AND P4, PT, R244, 0x7ffffe6c, PT ;  /* 0x7ffffe6cf400780c */ /* 0x000fe20003f86070 */
[----:B------:R-:W-:Y:S01]  /*249b0*/  VIADD R244, R252, 0xfffffecf ;  /* 0xfffffecffcf47836 */ /* 0x000fe20000000000 */
[----:B------:R-:W-:Y:S01]  /*249c0*/  LDGSTS.E [R248+-0x60000], desc[UR52][R182.64], !P1 ;  /* 0xa0000000b6f87fae */ /* 0x000fe2000c921874 */
[----:B------:R-:W-:-:S03]  /*249d0*/  ISETP.GE.U32.AND P5, PT, R5, 0x7ffffe6d, PT ;  /* 0x7ffffe6d0500780c */ /* 0x000fc60003fa6070 */
[----:B------:R-:W1:Y:S01]  /*249e0*/  LDC R6, c[0x0][0x230] ;  /* 0x00008c00ff067b82 */ /* 0x000e620000000800 */
[----:B------:R-:W-:Y:S07]  /*249f0*/  LDGSTS.E [R248+-0x5fffc], desc[UR52][R180.64], !P0 ;  /* 0xa0004000b4f87fae */ /* 0x000fee000c121874 */
[----:B------:R-:W1:Y:S01]  /*24a00*/  LDC R3, c[0x0][0x230] ;  /* 0x00008c00ff037b82 */ /* 0x000e620000000800 */
[----:B------:R-:W3:Y:S04]  /*24a10*/  LDL.64 R182, [R1+0xbc0] ;  /* 0x000bc00001b67983 */ /* 0x000ee80000100a00 */
[----:B------:R-:W3:Y:S03]  /*24a20*/  LDL.64 R180, [R1+0xe00] ;  /* 0x000e000001b47983 */ /* 0x000ee60000100a00 */
[----:B------:R-:W1:Y:S01]  /*24a30*/  LDC R252, c[0x0][0x230] ;  /* 0x00008c00fffc7b82 */ /* 0x000e620000000800 */
[----:B------:R-:W-:Y:S01]  /*24a40*/  LDGSTS.E [R248+-0x5fff8], desc[UR52][R178.64], !P6 ;  /* 0xa0008000b2f87fae */ /* 0x000fe2000f121874 */
[----:B------:R-:W-:-:S03]  /*24a50*/  ISETP.GE.U32.AND P1, PT, R244, 0x7ffffe50, PT ;  /* 0x7ffffe50f400780c */ /* 0x000fc60003f26070 */
[----:B------:R-:W3:Y:S01]  /*24a60*/  LDL.64 R178, [R1+0xe10] ;  /* 0x000e100001b27983 */ /* 0x000ee20000100a00 */
[----:B------:R-:W-:-:S03]  /*24a70*/  VIADD R5, R2, 0xfffffeea ;  /* 0xfffffeea02057836 */ /* 0x000fc60000000000 */
[----:B----4-:R-:W-:Y:S02]  /*24a80*/  LDGSTS.E [R248+-0x5fff4], desc[UR52][R188.64], !P5 ;  /* 0xa000c000bcf87fae */ /* 0x010fe4000e921874 */
[----:B------:R-:W-:Y:S01]  /*24a90*/  ISETP.GE.U32.AND P2, PT, R5, 0x7ffffe6b, PT ;  /* 0x7ffffe6b0500780c */ /* 0x000fe20003f46070 */
[----:B------:R-:W-:Y:S01]  /*24aa0*/  VIADD R244, R250, 0xfffffecd ;  /* 0xfffffecdfaf47836 */ /* 0x000fe20000000000 */
[----:B------:R-:W-:Y:S01]  /*24ab0*/  IADD3 R5, R251, -0x132, RZ ;  /* 0xfffffecefb057810 */ /* 0x000fe20007ffe0ff */
[----:B------:R-:W4:Y:S01]  /*24ac0*/  LDC R2, c[0x0][0x230] ;  /* 0x00008c00ff027b82 */ /* 0x000f220000000800 */
[----:B------:R-:W-:Y:S04]  /*24ad0*/  LDGSTS.E [R248+-0x5c000], desc[UR52][R176.64], !P1 ;  /* 0xa4000000b0f87fae */ /* 0x000fe8000c921874 */
[----:B------:R-:W4:Y:S01]  /*24ae0*/  LDL.64 R188, [R1+0xe20] ;  /* 0x000e200001bc7983 */ /* 0x000f220000100a00 */
[----:B------:R-:W-:-:S02]  /*24af0*/  ISETP.GE.U32.AND P0, PT, R5, 0x7ffffe4f, PT ;  /* 0x7ffffe4f0500780c */ /* 0x000fc40003f06070 */
[----:B------:R-:W4:Y:S01]  /*24b00*/  LDC R251, c[0x0][0x230] ;  /* 0x00008c00fffb7b82 */ /* 0x000f220000000800 */
[----:B------:R-:W4:Y:S01]  /*24b10*/  LDL.64 R176, [R1+0xe30] ;  /* 0x000e300001b07983 */ /* 0x000f220000100a00 */
[----:B------:R-:W-:-:S06]  /*24b20*/  ISETP.GE.U32.AND P6, PT, R244, 0x7ffffe4e, PT ;  /* 0x7ffffe4ef400780c */ /* 0x000fcc0003fc6070 */
[----:B------:R-:W4:Y:S03]  /*24b30*/  LDC R250, c[0x0][0x230] ;  /* 0x00008c00fffa7b82 */ /* 0x000f260000000800 */
[----:B--2---:R-:W-:Y:S04]  /*24b40*/  LDGSTS.E [R248+-0x5bffc], desc[UR52][R186.64], !P0 ;  /* 0xa4004000baf87fae */ /* 0x004fe8000c121874 */
[----:B------:R-:W2:Y:S04]  /*24b50*/  LDL.64 R186, [R1+0xff0] ;  /* 0x000ff00001ba7983 */ /* 0x000ea80000100a00 */
[----:B------:R-:W-:Y:S04]  /*24b60*/  LDGSTS.E [R248+-0x5bff8], desc[UR52][R184.64], !P6 ;  /* 0xa4008000b8f87fae */ /* 0x000fe8000f121874 */
[----:B------:R-:W2:Y:S01]  /*24b70*/  LDL.64 R184, [R1+0xff8] ;  /* 0x000ff80001b87983 */ /* 0x000ea20000100a00 */
[----:B---3--:R-:W-:-:S02]  /*24b80*/  VIADD R5, R7, 0xfffffecc ;  /* 0xfffffecc07057836 */ /* 0x008fc40000000000 */
[----:B-1----:R-:W-:Y:S01]  /*24b90*/  VIADD R244, R6, 0xfffffeaf ;  /* 0xfffffeaf06f47836 */ /* 0x002fe20000000000 */
[----:B------:R-:W1:Y:S02]  /*24ba0*/  LDC R7, c[0x0][0x230] ;  /* 0x00008c00ff077b82 */ /* 0x000e640000000800 */
[----:B------:R-:W-:Y:S01]  /*24bb0*/  ISETP.GE.U32.AND P5, PT, R5, 0x7ffffe4d, PT ;  /* 0x7ffffe4d0500780c */ /* 0x000fe20003fa6070 */
[----:B------:R-:W-:Y:S01]  /*24bc0*/  VIADD R5, R3, 0xfffffeae ;  /* 0xfffffeae03057836 */ /* 0x000fe20000000000 */
[----:B------:R-:W-:-:S04]  /*24bd0*/  ISETP.GE.U32.AND P1, PT, R244, 0x7ffffe30, PT ;  /* 0x7ffffe30f400780c */ /* 0x000fc80003f26070 */
[----:B------:R-:W-:Y:S01]  /*24be0*/  ISETP.GE.U32.AND P0, PT, R5, 0x7ffffe2f, PT ;  /* 0x7ffffe2f0500780c */ /* 0x000fe20003f06070 */
[----:B----4-:R-:W-:Y:S01]  /*24bf0*/  VIADD R244, R2, 0xfffffead ;  /* 0xfffffead02f47836 */ /* 0x010fe20000000000 */
[----:B------:R-:W3:Y:S01]  /*24c00*/  LDC R6, c[0x0][0x230] ;  /* 0x00008c00ff067b82 */ /* 0x000ee20000000800 */
[----:B------:R-:W-:-:S04]  /*24c10*/  VIADD R5, R252, 0xfffffeac ;  /* 0xfffffeacfc057836 */ /* 0x000fc80000000000 */
[----:B------:R-:W-:Y:S01]  /*24c20*/  LDGSTS.E [R248+-0x5bff4], desc[UR52][R182.64], !P5 ;  /* 0xa400c000b6f87fae */ /* 0x000fe2000e921874 */
[----:B------:R-:W-:Y:S02]  /*24c30*/  ISETP.GE.U32.AND P6, PT, R244, 0x7ffffe2e, PT ;  /* 0x7ffffe2ef400780c */ /* 0x000fe40003fc6070 */
[----:B------:R-:W4:Y:S01]  /*24c40*/  LDC R2, c[0x0][0x230] ;  /* 0x00008c00ff027b82 */ /* 0x000f220000000800 */
[----:B------:R-:W-:Y:S07]  /*24c50*/  LDGSTS.E [R248+-0x58000], desc[UR52][R180.64], !P1 ;  /* 0xa8000000b4f87fae */ /* 0x000fee000c921874 */
[----:B------:R-:W4:Y:S01]  /*24c60*/  LDC R3, c[0x0][0x230] ;  /* 0x00008c00ff037b82 */ /* 0x000f220000000800 */
[----:B------:R-:W4:Y:S04]  /*24c70*/  LDL.64 R182, [R1+0x1000] ;  /* 0x0010000001b67983 */ /* 0x000f280000100a00 */
[----:B------:R-:W4:Y:S03]  /*24c80*/  LDL.64 R180, [R1+0x1008] ;  /* 0x0010080001b47983 */ /* 0x000f260000100a00 */
[----:B------:R-:W4:Y:S01]  /*24c90*/  LDC R252, c[0x0][0x230] ;  /* 0x00008c00fffc7b82 */ /* 0x000f220000000800 */
[----:B------:R-:W-:Y:S01]  /*24ca0*/  LDGSTS.E [R248+-0x57ffc], desc[UR52][R178.64], !P0 ;  /* 0xa8004000b2f87fae */ /* 0x000fe2000c121874 */
[----:B------:R-:W-:-:S03]  /*24cb0*/  ISETP.GE.U32.AND P5, PT, R5, 0x7ffffe2d, PT ;  /* 0x7ffffe2d0500780c */ /* 0x000fc60003fa6070 */
[----:B------:R-:W4:Y:S01]  /*24cc0*/  LDL.64 R178, [R1+0xa80] ;  /* 0x000a800001b27983 */ /* 0x000f220000100a00 */
[----:B------:R-:W-:-:S03]  /*24cd0*/  VIADD R244, R251, 0xfffffe8f ;  /* 0xfffffe8ffbf47836 */ /* 0x000fc60000000000 */
[----:B------:R-:W-:Y:S01]  /*24ce0*/  LDGSTS.E [R248+-0x57ff8], desc[UR52][R188.64], !P6 ;  /* 0xa8008000bcf87fae */ /* 0x000fe2000f121874 */
[----:B------:R-:W-:Y:S01]  /*24cf0*/  VIADD R5, R250, 0xfffffe8e ;  /* 0xfffffe8efa057836 */ /* 0x000fe20000000000 */
[----:B------:R-:W-:Y:S01]  /*24d00*/  ISETP.GE.U32.AND P1, PT, R244, 0x7ffffe10, PT ;  /* 0x7ffffe10f400780c */ /* 0x000fe20003f26070 */
[----:B------:R-:W4:Y:S03]  /*24d10*/  LDC R251, c[0x0][0x230] ;  /* 0x00008c00fffb7b82 */ /* 0x000f260000000800 */
[----:B------:R-:W-:Y:S04]  /*24d20*/  LDGSTS.E [R248+-0x57ff4], desc[UR52][R176.64], !P5 ;  /* 0xa800c000b0f87fae */ /* 0x000fe8000e921874 */
[----:B------:R-:W4:Y:S01]  /*24d30*/  LDL.64 R188, [R1+0xa88] ;  /* 0x000a880001bc7983 */ /* 0x000f220000100a00 */
[----:B------:R-:W-:Y:S01]  /*24d40*/  ISETP.GE.U32.AND P0, PT, R5, 0x7ffffe0f, PT ;  /* 0x7ffffe0f0500780c */ /* 0x000fe20003f06070 */
[----:B------:R-:W4:Y:S02]  /*24d50*/  LDC R250, c[0x0][0x230] ;  /* 0x00008c00fffa7b82 */ /* 0x000f240000000800 */
[----:B------:R-:W4:Y:S04]  /*24d60*/  LDL.64 R176, [R1+0xa90] ;  /* 0x000a900001b07983 */ /* 0x000f280000100a00 */
[----:B--2---:R-:W-:Y:S04]  /*24d70*/  LDGSTS.E [R248+-0x54000], desc[UR52][R186.64], !P1 ;  /* 0xac000000baf87fae */ /* 0x004fe8000c921874 */
[----:B------:R-:W2:Y:S04]  /*24d80*/  LDL.64 R186, [R1+0xa98] ;  /* 0x000a980001ba7983 */ /* 0x000ea80000100a00 */
[----:B------:R-:W-:Y:S04]  /*24d90*/  LDGSTS.E [R248+-0x53ffc], desc[UR52][R184.64], !P0 ;  /* 0xac004000b8f87fae */ /* 0x000fe8000c121874 */
[----:B------:R-:W2:Y:S01]  /*24da0*/  LDL.64 R184, [R1+0xb88] ;  /* 0x000b880001b87983 */ /* 0x000ea20000100a00 */
[----:B------:R-:W-:-:S02]  /*24db0*/  VIADD R244, R249, 0xfffffe8d ;  /* 0xfffffe8df9f47836 */ /* 0x000fc40000000000 */
[----:B-1----:R-:W-:Y:S01]  /*24dc0*/  VIADD R5, R7, 0xfffffe8c ;  /* 0xfffffe8c07057836 */ /* 0x002fe20000000000 */
[----:B------:R-:W1:Y:S02]  /*24dd0*/  LDC R249, c[0x0][0x230] ;  /* 0x00008c00fff97b82 */ /* 0x000e640000000800 */
[----:B------:R-:W-:Y:S02]  /*24de0*/  ISETP.GE.U32.AND P6, PT, R244, 0x7ffffe0e, PT ;  /* 0x7ffffe0ef400780c */ /* 0x000fe40003fc6070 */
[----:B------:R-:W-:Y:S01]  /*24df0*/  ISETP.GE.U32.AND P5, PT, R5, 0x7ffffe0d, PT ;  /* 0x7ffffe0d0500780c */ /* 0x000fe20003fa6070 */
[----:B---3--:R-:W-:-:S10]  /*24e00*/  VIADD R244, R6, 0xfffffee9 ;  /* 0xfffffee906f47836 */ /* 0x008fd40000000000 */
[----:B----4-:R-:W-:Y:S01]  /*24e10*/  LDGSTS.E [R248+-0x53ff8], desc[UR52][R182.64], !P6 ;  /* 0xac008000b6f87fae */ /* 0x010fe2000f121874 */
[----:B------:R-:W-:Y:S01]  /*24e20*/  IADD3 R5, R3, -0x118, RZ ;  /* 0xfffffee803057810 */ /* 0x000fe20007ffe0ff */
[----:B------:R-:W3:Y:S02]  /*24e30*/  LDC R6, c[0x0][0x230] ;  /* 0x00008c00ff067b82 */ /* 0x000ee40000000800 */
[----:B------:R4:W-:Y:S01]  /*24e40*/  LDGSTS.E [R248+-0x53ff4], desc[UR52][R180.64], !P5 ;  /* 0xac00c000b4f87fae */ /* 0x0009e2000e921874 */
[----:B------:R-:W-:-:S05]  /*24e50*/  ISETP.GE.U32.AND P1, PT, R244, 0x7ffffe6a, PT ;  /* 0x7ffffe6af400780c */ /* 0x000fca0003f26070 */
[----:B------:R-:W3:Y:S01]  /*24e60*/  LDC R3, c[0x0][0x230] ;  /* 0x00008c00ff037b82 */ /* 0x000ee20000000800 */
[----:B------:R-:W3:Y:S04]  /*24e70*/  LDL.64 R182, [R1+0xb90] ;  /* 0x000b900001b67983 */ /* 0x000ee80000100a00 */
[----:B------:R-:W3:Y:S01]  /*24e80*/  LDL.64 R180, [R1+0xb98] ;  /* 0x000b980001b47983 */ /* 0x000ee20000100a00 */
[----:B------:R-:W-:Y:S02]  /*24e90*/  ISETP.GE.U32.AND P0, PT, R5, 0x7ffffe69, PT ;  /* 0x7ffffe690500780c */ /* 0x000fe40003f06070 */
[----:B----4-:R-:W4:Y:S01]  /*24ea0*/  LDC R248, c[0x0][0x230] ;  /* 0x00008c00fff87b82 */ /* 0x010f220000000800 */
[----:B------:R-:W-:Y:S04]  /*24eb0*/  LDGSTS.E [R247+-0x60000], desc[UR52][R178.64], !P4 ;  /* 0xa0000000b2f77fae */ /* 0x000fe8000e121874 */
[----:B------:R-:W4:Y:S01]  /*24ec0*/  LDL.64 R178, [R1+0xba0] ;  /* 0x000ba00001b27983 */ /* 0x000f220000100a00 */
[----:B------:R-:W-:-:S02]  /*24ed0*/  VIADD R244, R2, 0xfffffee7 ;  /* 0xfffffee702f47836 */ /* 0x000fc40000000000 */
[----:B------:R-:W-:Y:S01]  /*24ee0*/  VIADD R5, R252, 0xfffffee6 ;  /* 0xfffffee6fc057836 */ /* 0x000fe20000000000 */
[----:B------:R-:W3:Y:S01]  /*24ef0*/  LDC R2, c[0x0][0x230] ;  /* 0x00008c00ff027b82 */ /* 0x000ee20000000800 */
[----:B------:R-:W-:Y:S01]  /*24f00*/  LDGSTS.E [R247+-0x5fffc], desc[UR52][R188.64], !P2 ;  /* 0xa0004000bcf77fae */ /* 0x000fe2000d121874 */
[----:B------:R-:W-:Y:S01]  /*24f10*/  ISETP.GE.U32.AND P6, PT, R244, 0x7ffffe68, PT ;  /* 0x7ffffe68f400780c */ /* 0x000fe20003fc6070 */
[----:B------:R-:W-:Y:S01]  /*24f20*/  VIADD R244, R251, 0xfffffecb ;  /* 0xfffffecbfbf47836 */ /* 0x000fe20000000000 */
[----:B------:R-:W-:-:S04]  /*24f30*/  ISETP.GE.U32.AND P5, PT, R5, 0x7ffffe67, PT ;  /* 0x7ffffe670500780c */ /* 0x000fc80003fa6070 */
[----:B------:R-:W4:Y:S01]  /*24f40*/  LDC R252, c[0x0][0x230] ;  /* 0x00008c00fffc7b82 */ /* 0x000f220000000800 */
[----:B------:R-:W-:Y:S04]  /*24f50*/  LDGSTS.E [R247+-0x5fff8], desc[UR52][R176.64], !P1 ;  /* 0xa0008000b0f77fae */ /* 0x000fe8000c921874 */
[----:B------:R-:W4:Y:S01]  /*24f60*/  LDL.64 R188, [R1+0xda0] ;  /* 0x000da00001bc7983 */ /* 0x000f220000100a00 */
[----:B------:R-:W-:Y:S02]  /*24f70*/  ISETP.GE.U32.AND P4, PT, R244, 0x7ffffe4c, PT ;  /* 0x7ffffe4cf400780c */ /* 0x000fe40003f86070 */
[----:B------:R-:W4:Y:S01]  /*24f80*/  LDC R251, c[0x0][0x230] ;  /* 0x00008c00fffb7b82 */ /* 0x000f220000000800 */
        /* <DEDUP_REMOVED lines=8> */
[----:B------:R-:W-:Y:S01]  /*25010*/  ISETP.GE.U32.AND P2, PT, R5, 0x7ffffe4b, PT ;  /* 0x7ffffe4b0500780c */ /* 0x000fe20003f46070 */
[----:B---3--:R-:W-:Y:S01]  /*25020*/  VIADD R5, R6, 0xfffffec8 ;  /* 0xfffffec806057836 */ /* 0x008fe20000000000 */
        /* <DEDUP_REMOVED lines=13> */
[----:B----4-:R-:W-:Y:S01]  /*25100*/  LDGSTS.E [R247+-0x5bff4], desc[UR52][R178.64], !P0 ;  /* 0xa400c000b2f77fae */ /* 0x010fe2000c121874 */
        /* <DEDUP_REMOVED lines=16> */
[----:B-1----:R-:W-:Y:S01]  /*25210*/  VIADD R244, R250, 0xfffffe8b ;  /* 0xfffffe8bfaf47836 */ /* 0x002fe20000000000 */
[----:B---3--:R-:W-:Y:S01]  /*25220*/  IADD3 R5, R249, -0x176, RZ ;  /* 0xfffffe8af9057810 */ /* 0x008fe20007ffe0ff */
[----:B------:R-:W1:Y:S03]  /*25230*/  LDC R250, c[0x0][0x230] ;  /* 0x00008c00fffa7b82 */ /* 0x000e660000000800 */
[----:B------:R-:W-:Y:S01]  /*25240*/  ISETP.GE.U32.AND P4, PT, R244, 0x7ffffe0c, PT ;  /* 0x7ffffe0cf400780c */ /* 0x000fe20003f86070 */
[----:B------:R-:W-:Y:S01]  /*25250*/  VIADD R244, R248, 0xfffffe89 ;  /* 0xfffffe89f8f47836 */ /* 0x000fe20000000000 */
[----:B------:R-:W-:-:S03]  /*25260*/  ISETP.GE.U32.AND P2, PT, R5, 0x7ffffe0b, PT ;  /* 0x7ffffe0b0500780c */ /* 0x000fc60003f46070 */
[----:B------:R-:W3:Y:S01]  /*25270*/  LDC R249, c[0x0][0x230] ;  /* 0x00008c00fff97b82 */ /* 0x000ee20000000800 */
[----:B------:R-:W-:Y:S01]  /*25280*/  ISETP.GE.U32.AND P1, PT, R244, 0x7ffffe0a, PT ;  /* 0x7ffffe0af400780c */ /* 0x000fe20003f26070 */
[----:B------:R-:W-:-:S06]  /*25290*/  VIADD R5, R6, 0xfffffe88 ;  /* 0xfffffe8806057836 */ /* 0x000fcc0000000000 */
[----:B------:R-:W-:Y:S01]  /*252a0*/  LDGSTS.E [R247+-0x54000], desc[UR52][R182.64], !P4 ;  /* 0xac000000b6f77fae */ /* 0x000fe2000e121874 */
[----:B------:R-:W-:Y:S01]  /*252b0*/  VIADD R244, R3, 0xfffffee5 ;  /* 0xfffffee503f47836 */ /* 0x000fe20000000000 */
[----:B------:R-:W-:Y:S01]  /*252c0*/  ISETP.GE.U32.AND P0, PT, R5, 0x7ffffe09, PT ;  /* 0x7ffffe090500780c */ /* 0x000fe20003f06070 */
[----:B------:R-:W3:Y:S01]  /*252d0*/  LDC R248, c[0x0][0x230] ;  /* 0x00008c00fff87b82 */ /* 0x000ee20000000800 */
[----:B------:R-:W-:Y:S07]  /*252e0*/  LDGSTS.E [R247+-0x53ffc], desc[UR52][R180.64], !P2 ;  /* 0xac004000b4f77fae */ /* 0x000fee000d121874 */
[----:B------:R-:W3:Y:S01]  /*252f0*/  LDC R6, c[0x0][0x230] ;  /* 0x00008c00ff067b82 */ /* 0x000ee20000000800 */
[----:B------:R-:W3:Y:S04]  /*25300*/  LDL.64 R182, [R1+0xa78] ;  /* 0x000a780001b67983 */ /* 0x000ee80000100a00 */
[----:B------:R-:W3:Y:S03]  /*25310*/  LDL.64 R180, [R1+0xb68] ;  /* 0x000b680001b47983 */ /* 0x000ee60000100a00 */
[----:B------:R-:W3:Y:S01]  /*25320*/  LDC R3, c[0x0][0x230] ;  /* 0x00008c00ff037b82 */ /* 0x000ee20000000800 */
[----:B----4-:R-:W-:Y:S04]  /*25330*/  LDGSTS.E [R247+-0x53ff8], desc[UR52][R178.64], !P1 ;  /* 0xac008000b2f77fae */ /* 0x010fe8000c921874 */
[----:B------:R-:W4:Y:S04]  /*25340*/  LDL.64 R178, [R1+0xb70] ;  /* 0x000b700001b27983 */ /* 0x000f280000100a00 */
[----:B------:R1:W-:Y:S04]  /*25350*/  LDGSTS.E [R247+-0x53ff4], desc[UR52][R188.64], !P0 ;  /* 0xac00c000bcf77fae */ /* 0x0003e8000c121874 */
[----:B------:R-:W-:Y:S04]  /*25360*/  LDGSTS.E [R246+-0x60000], desc[UR52][R176.64], !P6 ;  /* 0xa0000000b0f67fae */ /* 0x000fe8000f121874 */
[----:B------:R-:W4:Y:S01]  /*25370*/  LDL.64 R188, [R1+0xb78] ;  /* 0x000b780001bc7983 */ /* 0x000f220000100a00 */
[----:B------:R-:W-:Y:S01]  /*25380*/  ISETP.GE.U32.AND P4, PT, R244, 0x7ffffe66, PT ;  /* 0x7ffffe66f400780c */ /* 0x000fe20003f86070 */
[----:B------:R-:W-:Y:S01]  /*25390*/  VIADD R5, R2, 0xfffffee4 ;  /* 0xfffffee402057836 */ /* 0x000fe20000000000 */
[----:B-1----:R-:W1:Y:S01]  /*253a0*/  LDC R247, c[0x0][0x230] ;  /* 0x00008c00fff77b82 */ /* 0x002e620000000800 */
[----:B------:R-:W4:Y:S04]  /*253b0*/  LDL.64 R176, [R1+0xb80] ;  /* 0x000b800001b07983 */ /* 0x000f280000100a00 */
[----:B--2---:R-:W-:Y:S01]  /*253c0*/  LDGSTS.E [R246+-0x5fffc], desc[UR52][R186.64], !P5 ;  /* 0xa0004000baf67fae */ /* 0x004fe2000e921874 */
[----:B------:R-:W-:Y:S01]  /*253d0*/  VIADD R244, R252, 0xfffffee3 ;  /* 0xfffffee3fcf47836 */ /* 0x000fe20000000000 */
[----:B------:R-:W-:Y:S01]  /*253e0*/  ISETP.GE.U32.AND P2, PT, R5, 0x7ffffe65, PT ;  /* 0x7ffffe650500780c */ /* 0x000fe20003f46070 */
[----:B------:R-:W2:Y:S01]  /*253f0*/  LDC R2, c[0x0][0x230] ;  /* 0x00008c00ff027b82 */ /* 0x000ea20000000800 */
[----:B------:R-:W2:Y:S04]  /*25400*/  LDL.64 R186, [R1+0xd40] ;  /* 0x000d400001ba7983 */ /* 0x000ea80000100a00 */
[----:B------:R-:W-:Y:S03]  /*25410*/  LDGSTS.E [R246+-0x5fff8], desc[UR52][R184.64], !P4 ;  /* 0xa0008000b8f67fae */ /* 0x000fe6000e121874 */
[----:B------:R-:W1:Y:S01]  /*25420*/  LDC R252, c[0x0][0x230] ;  /* 0x00008c00fffc7b82 */ /* 0x000e620000000800 */
[----:B------:R-:W2:Y:S01]  /*25430*/  LDL.64 R184, [R1+0xd50] ;  /* 0x000d500001b87983 */ /* 0x000ea20000100a00 */
[----:B------:R-:W-:Y:S01]  /*25440*/  ISETP.GE.U32.AND P1, PT, R244, 0x7ffffe64, PT ;  /* 0x7ffffe64f400780c */ /* 0x000fe20003f26070 */
[----:B------:R-:W-:-:S02]  /*25450*/  VIADD R5, R251, 0xfffffee2 ;  /* 0xfffffee2fb057836 */ /* 0x000fc40000000000 */
[----:B------:R-:W-:-:S03]  /*25460*/  VIADD R244, R250, 0xfffffec7 ;  /* 0xfffffec7faf47836 */ /* 0x000fc60000000000 */
[----:B------:R-:W1:Y:S01]  /*25470*/  LDC R251, c[0x0][0x230] ;  /* 0x00008c00fffb7b82 */ /* 0x000e620000000800 */
[----:B------:R-:W-:Y:S01]  /*25480*/  ISETP.GE.U32.AND P0, PT, R5, 0x7ffffe63, PT ;  /* 0x7ffffe630500780c */ /* 0x000fe20003f06070 */
[----:B---3--:R-:W-:Y:S01]  /*25490*/  VIADD R5, R249, 0xfffffec6 ;  /* 0xfffffec6f9057836 */ /* 0x008fe20000000000 */
[----:B------:R-:W-:-:S04]  /*254a0*/  ISETP.GE.U32.AND P6, PT, R244, 0x7ffffe48, PT ;  /* 0x7ffffe48f400780c */ /* 0x000fc80003fc6070 */
[----:B------:R-:W-:Y:S01]  /*254b0*/  ISETP.GE.U32.AND P5, PT, R5, 0x7ffffe47, PT ;  /* 0x7ffffe470500780c */ /* 0x000fe20003fa6070 */
[----:B------:R-:W-:Y:S01]  /*254c0*/  VIADD R244, R248, 0xfffffec5 ;  /* 0xfffffec5f8f47836 */ /* 0x000fe20000000000 */
[----:B------:R-:W3:Y:S01]  /*254d0*/  LDC R249, c[0x0][0x230] ;  /* 0x00008c00fff97b82 */ /* 0x000ee20000000800 */
[----:B------:R-:W-:Y:S01]  /*254e0*/  VIADD R5, R6, 0xfffffec4 ;  /* 0xfffffec406057836 */ /* 0x000fe20000000000 */
[----:B------:R-:W-:Y:S02]  /*254f0*/  LDGSTS.E [R246+-0x5fff4], desc[UR52][R182.64], !P2 ;  /* 0xa000c000b6f67fae */ /* 0x000fe4000d121874 */
[----:B------:R-:W-:-:S04]  /*25500*/  ISETP.GE.U32.AND P4, PT, R244, 0x7ffffe46, PT ;  /* 0x7ffffe46f400780c */ /* 0x000fc80003f86070 */
        /* <DEDUP_REMOVED lines=11> */
[----:B--2---:R-:W-:Y:S01]  /*255c0*/  IADD3 R5, R2, -0x15a, RZ ;  /* 0xfffffea602057810 */ /* 0x004fe20007ffe0ff */
[----:B------:R-:W2:Y:S04]  /*255d0*/  LDC R3, c[0x0][0x230] ;  /* 0x00008c00ff037b82 */ /* 0x000ea80000000800 */
[----:B------:R-:W-:Y:S01]  /*255e0*/  LDGSTS.E [R246+-0x5bff4], desc[UR52][R176.64], !P2 ;  /* 0xa400c000b0f67fae */ /* 0x000fe2000d121874 */
[----:B------:R-:W-:-:S03]  /*255f0*/  ISETP.GE.U32.AND P6, PT, R244, 0x7ffffe28, PT ;  /* 0x7ffffe28f400780c */ /* 0x000fc60003fc6070 */
[----:B------:R-:W2:Y:S01]  /*25600*/  LDC R2, c[0x0][0x230] ;  /* 0x00008c00ff027b82 */ /* 0x000ea20000000800 */
[----:B------:R-:W-:Y:S01]  /*25610*/  ISETP.GE.U32.AND P5, PT, R5, 0x7ffffe27, PT ;  /* 0x7ffffe270500780c */ /* 0x000fe20003fa6070 */
[----:B------:R-:W2:Y:S04]  /*25620*/  LDL.64 R188, [R1+0xa40] ;  /* 0x000a400001bc7983 */ /* 0x000ea80000100a00 */
[----:B------:R-:W2:Y:S04]  /*25630*/  LDL.64 R176, [R1+0xfb8] ;  /* 0x000fb80001b07983 */ /* 0x000ea80000100a00 */
[----:B------:R-:W-:Y:S01]  /*25640*/  LDGSTS.E [R246+-0x58000], desc[UR52][R186.64], !P6 ;  /* 0xa8000000baf67fae */ /* 0x000fe2000f121874 */
[----:B-1----:R-:W-:-:S02]  /*25650*/  VIADD R244, R252, 0xfffffea5 ;  /* 0xfffffea5fcf47836 */ /* 0x002fc40000000000 */
[----:B------:R-:W-:Y:S01]  /*25660*/  VIADD R5, R251, 0xfffffea4 ;  /* 0xfffffea4fb057836 */ /* 0x000fe20000000000 */
[----:B------:R-:W1:Y:S01]  /*25670*/  LDC R252, c[0x0][0x230] ;  /* 0x00008c00fffc7b82 */ /* 0x000e620000000800 */
[----:B------:R-:W2:Y:S04]  /*25680*/  LDL.64 R186, [R1+0xa50] ;  /* 0x000a500001ba7983 */ /* 0x000ea80000100a00 */
[----:B------:R-:W-:Y:S01]  /*25690*/  LDGSTS.E [R246+-0x57ffc], desc[UR52][R184.64], !P5 ;  /* 0xa8004000b8f67fae */ /* 0x000fe2000e921874 */
[----:B------:R-:W-:Y:S02]  /*256a0*/  ISETP.GE.U32.AND P4, PT, R244, 0x7ffffe26, PT ;  /* 0x7ffffe26f400780c */ /* 0x000fe40003f86070 */
[----:B------:R-:W1:Y:S01]  /*256b0*/  LDC R251, c[0x0][0x230] ;  /* 0x00008c00fffb7b82 */ /* 0x000e620000000800 */
[----:B------:R-:W2:Y:S01]  /*256c0*/  LDL.64 R184, [R1+0xfc8] ;  /* 0x000fc80001b87983 */ /* 0x000ea20000100a00 */
[----:B------:R-:W-:Y:S01]  /*256d0*/  ISETP.GE.U32.AND P2, PT, R5, 0x7ffffe25, PT ;  /* 0x7ffffe250500780c */ /* 0x000fe20003f46070 */
[----:B---3--:R-:W-:-:S02]  /*256e0*/  VIADD R244, R249, 0xfffffe87 ;  /* 0xfffffe87f9f47836 */ /* 0x008fc40000000000 */
[----:B------:R-:W-:-:S03]  /*256f0*/  VIADD R5, R248, 0xfffffe86 ;  /* 0xfffffe86f8057836 */ /* 0x000fc60000000000 */
[----:B------:R-:W3:Y:S01]  /*25700*/  LDC R249, c[0x0][0x230] ;  /* 0x00008c00fff97b82 */ /* 0x000ee20000000800 */
[----:B------:R-:W-:Y:S02]  /*25710*/  ISETP.GE.U32.AND P6, PT, R244, 0x7ffffe08, PT ;  /* 0x7ffffe08f400780c */ /* 0x000fe40003fc6070 */
[----:B------:R-:W-:Y:S01]  /*25720*/  ISETP.GE.U32.AND P5, PT, R5, 0x7ffffe07, PT ;  /* 0x7ffffe070500780c */ /* 0x000fe20003fa6070 */
[----:B------:R-:W-:Y:S04]  /*25730*/  LDGSTS.E [R246+-0x57ff8], desc[UR52][R182.64], !P4 ;  /* 0xa8008000b6f67fae */ /* 0x000fe8000e121874 */
[----:B------:R-:W3:Y:S01]  /*25740*/  LDC R248, c[0x0][0x230] ;  /* 0x00008c00fff87b82 */ /* 0x000ee20000000800 */
[----:B------:R-:W-:Y:S04]  /*25750*/  LDGSTS.E [R246+-0x57ff4], desc[UR52][R180.64], !P2 ;  /* 0xa800c000b4f67fae */ /* 0x000fe8000d121874 */
[----:B------:R-:W3:Y:S04]  /*25760*/  LDL.64 R182, [R1+0xa58] ;  /* 0x000a580001b67983 */ /* 0x000ee80000100a00 */
[----:B------:R-:W3:Y:S04]  /*25770*/  LDL.64 R180, [R1+0xa48] ;  /* 0x000a480001b47983 */ /* 0x000ee80000100a00 */
[----:B----4-:R-:W-:Y:S04]  /*25780*/  LDGSTS.E [R246+-0x54000], desc[UR52][R178.64], !P6 ;  /* 0xac000000b2f67fae */ /* 0x010fe8000f121874 */
[----:B------:R-:W4:Y:S01]  /*25790*/  LDL.64 R178, [R1+0xb48] ;  /* 0x000b480001b27983 */ /* 0x000f220000100a00 */
[----:B------:R-:W-:-:S02]  /*257a0*/  VIADD R244, R247, 0xfffffe85 ;  /* 0xfffffe85f7f47836 */ /* 0x000fc40000000000 */
[----:B------:R-:W-:Y:S01]  /*257b0*/  VIADD R5, R250, 0xfffffe84 ;  /* 0xfffffe84fa057836 */ /* 0x000fe20000000000 */
[----:B------:R-:W4:Y:S02]  /*257c0*/  LDC R247, c[0x0][0x230] ;  /* 0x00008c00fff77b82 */ /* 0x000f240000000800 */
[----:B------:R-:W-:Y:S01]  /*257d0*/  ISETP.GE.U32.AND P4, PT, R244, 0x7ffffe06, PT ;  /* 0x7ffffe06f400780c */ /* 0x000fe20003f86070 */
[----:B--2---:R-:W-:Y:S01]  /*257e0*/  LDGSTS.E [R246+-0x53ffc], desc[UR52][R176.64], !P5 ;  /* 0xac004000b0f67fae */ /* 0x004fe2000e921874 */
[----:B------:R-:W-:-:S04]  /*257f0*/  ISETP.GE.U32.AND P2, PT, R5, 0x7ffffe05, PT ;  /* 0x7ffffe050500780c */ /* 0x000fc80003f46070 */
[----:B------:R-:W2:Y:S07]  /*25800*/  LDC R250, c[0x0][0x230] ;  /* 0x00008c00fffa7b82 */ /* 0x000eae0000000800 */
[----:B------:R-:W-:Y:S04]  /*25810*/  LDGSTS.E [R246+-0x53ff8], desc[UR52][R190.64], !P4 ;  /* 0xac008000bef67fae */ /* 0x000fe8000e121874 */
[----:B------:R-:W2:Y:S04]  /*25820*/  LDL.64 R176, [R1+0xb50] ;  /* 0x000b500001b07983 */ /* 0x000ea80000100a00 */
[----:B------:R1:W-:Y:S01]  /*25830*/  LDGSTS.E [R246+-0x53ff4], desc[UR52][R184.64], !P2 ;  /* 0xac00c000b8f67fae */ /* 0x0003e2000d121874 */
[----:B------:R-:W-:-:S02]  /*25840*/  VIADD R244, R6, 0xfffffee1 ;  /* 0xfffffee106f47836 */ /* 0x000fc40000000000 */
[----:B-1----:R-:W-:Y:S01]  /*25850*/  VIADD R5, R252, 0xfffffee0 ;  /* 0xfffffee0fc057836 */ /* 0x002fe20000000000 */
[----:B------:R-:W-:Y:S01]  /*25860*/  LDGSTS.E [R245+-0x60000], desc[UR52][R188.64], !P1 ;  /* 0xa0000000bcf57fae */ /* 0x000fe2000c921874 */
[----:B------:R-:W1:Y:S03]  /*25870*/  LDC R6, c[0x0][0x230] ;  /* 0x00008c00ff067b82 */ /* 0x000e660000000800 */
[----:B------:R-:W2:Y:S01]  /*25880*/  LDL.64 R184, [R1+0xb58] ;  /* 0x000b580001b87983 */ /* 0x000ea20000100a00 */
[----:B------:R-:W-:Y:S01]  /*25890*/  ISETP.GE.U32.AND P6, PT, R244, 0x7ffffe62, PT ;  /* 0x7ffffe62f400780c */ /* 0x000fe20003fc6070 */
[----:B------:R-:W-:Y:S01]  /*258a0*/  VIADD R244, R3, 0xfffffec3 ;  /* 0xfffffec303f47836 */ /* 0x000fe20000000000 */
[----:B------:R-:W-:Y:S02]  /*258b0*/  ISETP.GE.U32.AND P5, PT, R5, 0x7ffffe61, PT ;  /* 0x7ffffe610500780c */ /* 0x000fe40003fa6070 */
[----:B------:R-:W1:Y:S02]  /*258c0*/  LDC R252, c[0x0][0x230] ;  /* 0x00008c00fffc7b82 */ /* 0x000e640000000800 */
[----:B------:R-:W-:Y:S01]  /*258d0*/  ISETP.GE.U32.AND P4, PT, R244, 0x7ffffe44, PT ;  /* 0x7ffffe44f400780c */ /* 0x000fe20003f86070 */
[----:B------:R-:W-:-:S05]  /*258e0*/  VIADD R5, R2, 0xfffffec2 ;  /* 0xfffffec202057836 */ /* 0x000fca0000000000 */
[----:B------:R-:W1:Y:S01]  /*258f0*/  LDC R246, c[0x0][0x230] ;  /* 0x00008c00fff67b82 */ /* 0x000e620000000800 */
[----:B------:R-:W-:Y:S01]  /*25900*/  ISETP.GE.U32.AND P2, PT, R5, 0x7ffffe43, PT ;  /* 0x7ffffe430500780c */ /* 0x000fe20003f46070 */
[----:B---3--:R-:W-:Y:S06]  /*25910*/  LDGSTS.E [R245+-0x5fffc], desc[UR52][R180.64], !P0 ;  /* 0xa0004000b4f57fae */ /* 0x008fec000c121874 */
[----:B------:R-:W3:Y:S01]  /*25920*/  LDC R2, c[0x0][0x230] ;  /* 0x00008c00ff027b82 */ /* 0x000ee20000000800 */
[----:B------:R-:W-:Y:S04]  /*25930*/  LDGSTS.E [R245+-0x5fff8], desc[UR52][R186.64], !P6 ;  /* 0xa0008000baf57fae */ /* 0x000fe8000f121874 */
[----:B------:R-:W-:Y:S03]  /*25940*/  LDGSTS.E [R245+-0x5fff4], desc[UR52][R182.64], !P5 ;  /* 0xa000c000b6f57fae */ /* 0x000fe6000e921874 */
[----:B------:R-:W3:Y:S01]  /*25950*/  LDC R3, c[0x0][0x230] ;  /* 0x00008c00ff037b82 */ /* 0x000ee20000000800 */
[----:B------:R-:W3:Y:S04]  /*25960*/  LDL.64 R180, [R1+0xb60] ;  /* 0x000b600001b47983 */ /* 0x000ee80000100a00 */
[----:B----4-:R-:W-:Y:S04]  /*25970*/  LDGSTS.E [R245+-0x5c000], desc[UR52][R178.64], !P4 ;  /* 0xa4000000b2f57fae */ /* 0x010fe8000e121874 */
[----:B------:R-:W4:Y:S04]  /*25980*/  LDL.64 R178, [R1+0xce0] ;  /* 0x000ce00001b27983 */ /* 0x000f280000100a00 */
[----:B------:R-:W4:Y:S04]  /*25990*/  LDL.LU.64 R182, [R1+0x658] ;  /* 0x0006580001b67983 */ /* 0x000f280000300a00 */
[----:B------:R-:W4:Y:S04]  /*259a0*/  LDL.LU.64 R214, [R1+0x648] ;  /* 0x0006480001d67983 */ /* 0x000f280000300a00 */
[----:B------:R-:W4:Y:S04]  /*259b0*/  LDL.LU.64 R212, [R1+0x638] ;  /* 0x0006380001d47983 */ /* 0x000f280000300a00 */
[----:B------:R-:W4:Y:S04]  /*259c0*/  LDL.LU.64 R210, [R1+0x628] ;  /* 0x0006280001d27983 */ /* 0x000f280000300a00 */
[----:B------:R-:W4:Y:S01]  /*259d0*/  LDL.LU.64 R208, [R1+0x618] ;  /* 0x0006180001d07983 */ /* 0x000f220000300a00 */
[----:B------:R-:W-:-:S03]  /*259e0*/  VIADD R5, R249, 0xfffffec1 ;  /* 0xfffffec1f9057836 */ /* 0x000fc60000000000 */
[----:B--2---:R-:W-:Y:S02]  /*259f0*/  LDGSTS.E [R245+-0x5bffc], desc[UR52][R176.64], !P2 ;  /* 0xa4004000b0f57fae */ /* 0x004fe4000d121874 */
[----:B------:R-:W-:Y:S02]  /*25a00*/  ISETP.GE.U32.AND P1, PT, R5, 0x7ffffe42, PT ;  /* 0x7ffffe420500780c */ /* 0x000fe40003f26070 */
[----:B------:R-:W2:Y:S04]  /*25a10*/  LDL.LU.64 R176, [R1+0x608] ;  /* 0x0006080001b07983 */ /* 0x000ea80000300a00 */
[----:B------:R-:W2:Y:S04]  /*25a20*/  LDL.LU.64 R206, [R1+0x5f8] ;  /* 0x0005f80001ce7983 */ /* 0x000ea80000300a00 */
[----:B------:R-:W2:Y:S04]  /*25a30*/  LDL.LU.64 R204, [R1+0x5e8] ;  /* 0x0005e80001cc7983 */ /* 0x000ea80000300a00 */
[----:B------:R-:W2:Y:S04]  /*25a40*/  LDL.LU.64 R202, [R1+0x5d8] ;  /* 0x0005d80001ca7983 */ /* 0x000ea80000300a00 */
[----:B------:R-:W2:Y:S04]  /*25a50*/  LDL.LU.64 R200, [R1+0x5c8] ;  /* 0x0005c80001c87983 */ /* 0x000ea80000300a00 */
[----:B------:R-:W2:Y:S04]  /*25a60*/  LDL.LU.64 R190, [R1+0x5c0] ;  /* 0x0005c00001be7983 */ /* 0x000ea80000300a00 */
[----:B------:R-:W2:Y:S04]  /*25a70*/  LDL.LU.64 R188, [R1+0x5b0] ;  /* 0x0005b00001bc7983 */ /* 0x000ea80000300a00 */
[----:B------:R-:W-:Y:S04]  /*25a80*/  LDGSTS.E [R245+-0x5bff8], desc[UR52][R184.64], !P1 ;  /* 0xa4008000b8f57fae */ /* 0x000fe8000c921874 */
[----:B------:R-:W2:Y:S01]  /*25a90*/  LDL.LU.64 R184, [R1+0x5a8] ;  /* 0x0005a80001b87983 */ /* 0x000ea20000300a00 */
[----:B------:R-:W-:Y:S01]  /*25aa0*/  IADD3 R244, R248, -0x140, RZ ;  /* 0xfffffec0f8f47810 */ /* 0x000fe20007ffe0ff */
[----:B------:R-:W-:-:S02]  /*25ab0*/  VIADD R5, R247, 0xfffffea3 ;  /* 0xfffffea3f7057836 */ /* 0x000fc40000000000 */
[----:B------:R-:W2:Y:S01]  /*25ac0*/  LDL.LU.64 R198, [R1+0x5a0] ;  /* 0x0005a00001c67983 */ /* 0x000ea20000300a00 */
[----:B------:R-:W-:Y:S01]  /*25ad0*/  ISETP.GE.U32.AND P0, PT, R244, 0x7ffffe41, PT ;  /* 0x7ffffe41f400780c */ /* 0x000fe20003f06070 */
[----:B-1----:R-:W-:Y:S01]  /*25ae0*/  VIADD R244, R6, 0xfffffea2 ;  /* 0xfffffea206f47836 */ /* 0x002fe20000000000 */
[----:B------:R-:W-:Y:S01]  /*25af0*/  ISETP.GE.U32.AND P6, PT, R5, 0x7ffffe24, PT ;  /* 0x7ffffe240500780c */ /* 0x000fe20003fc6070 */
[----:B------:R-:W2:Y:S03]  /*25b00*/  LDL.64 R196, [R1+0x590] ;  /* 0x0005900001c47983 */ /* 0x000ea60000100a00 */
[----:B------:R-:W-:Y:S01]  /*25b10*/  ISETP.GE.U32.AND P5, PT, R244, 0x7ffffe23, PT ;  /* 0x7ffffe23f400780c */ /* 0x000fe20003fa6070 */
[----:B------:R-:W2:Y:S01]  /*25b20*/  LDL.LU.64 R194, [R1+0x580] ;  /* 0x0005800001c27983 */ /* 0x000ea20000300a00 */
[----:B------:R-:W-:-:S03]  /*25b30*/  VIADD R244, R251, 0xfffffea0 ;  /* 0xfffffea0fbf47836 */ /* 0x000fc60000000000 */
[----:B------:R-:W2:Y:S01]  /*25b40*/  LDL.LU.64 R186, [R1+0x570] ;  /* 0x0005700001ba7983 */ /* 0x000ea20000300a00 */
[----:B------:R-:W-:Y:S01]  /*25b50*/  VIADD R5, R252, 0xfffffea1 ;  /* 0xfffffea1fc057836 */ /* 0x000fe20000000000 */
[----:B------:R-:W-:Y:S01]  /*25b60*/  ISETP.GE.U32.AND P2, PT, R244, 0x7ffffe21, PT ;  /* 0x7ffffe21f400780c */ /* 0x000fe20003f46070 */
[----:B---3--:R-:W-:Y:S02]  /*25b70*/  VIADD R244, R2, 0xfffffe82 ;  /* 0xfffffe8202f47836 */ /* 0x008fe40000000000 */
[----:B------:R-:W-:Y:S01]  /*25b80*/  VIADD R2, R246, 0xfffffe80 ;  /* 0xfffffe80f6027836 */ /* 0x000fe20000000000 */
[----:B------:R-:W-:Y:S01]  /*25b90*/  LDGSTS.E [R245+-0x5bff4], desc[UR52][R180.64], !P0 ;  /* 0xa400c000b4f57fae */ /* 0x000fe2000c121874 */
[----:B------:R-:W-:Y:S01]  /*25ba0*/  ISETP.GE.U32.AND P4, PT, R5, 0x7ffffe22, PT ;  /* 0x7ffffe220500780c */ /* 0x000fe20003f86070 */
[----:B------:R-:W-:Y:S02]  /*25bb0*/  VIADD R5, R3, 0xfffffe83 ;  /* 0xfffffe8303057836 */ /* 0x000fe40000000000 */
[----:B------:R-:W3:Y:S04]  /*25bc0*/  LDL.LU.64 R180, [R1+0x560] ;  /* 0x0005600001b47983 */ /* 0x000ee80000300a00 */
[----:B----4-:R-:W-:Y:S04]  /*25bd0*/  LDGSTS.E [R245+-0x58000], desc[UR52][R178.64], !P6 ;  /* 0xa8000000b2f57fae */ /* 0x010fe8000f121874 */
[----:B------:R1:W-:Y:S01]  /*25be0*/  LDGSTS.E [R245+-0x57ffc], desc[UR52][R192.64], !P5 ;  /* 0xa8004000c0f57fae */ /* 0x0003e2000e921874 */
[----:B------:R-:W-:Y:S01]  /*25bf0*/  ISETP.GE.U32.AND P5, PT, R2, 0x7ffffe01, PT ;  /* 0x7ffffe010200780c */ /* 0x000fe20003fa6070 */
[----:B------:R-:W-:-:S02]  /*25c00*/  IMAD.WIDE R2, R4, 0x4, R182 ;  /* 0x0000000404027825 */ /* 0x000fc400078e02b6 */
[----:B------:R-:W4:Y:S04]  /*25c10*/  LDL.LU.64 R178, [R1+0x550] ;  /* 0x0005500001b27983 */ /* 0x000f280000300a00 */
[----:B------:R-:W4:Y:S04]  /*25c20*/  LDL.LU.64 R192, [R1+0x540] ;  /* 0x0005400001c07983 */ /* 0x000f280000300a00 */
[----:B------:R-:W4:Y:S04]  /*25c30*/  LDL.LU.64 R182, [R1+0x530] ;  /* 0x0005300001b67983 */ /* 0x000f280000300a00 */
[----:B------:R1:W-:Y:S01]  /*25c40*/  STL.64 [R1+0x438], R2 ;  /* 0x0004380201007387 */ /* 0x0003e20000100a00 */
[----:B------:R-:W-:-:S04]  /*25c50*/  IMAD.WIDE R6, R4, 0x4, R212 ;  /* 0x0000000404067825 */ /* 0x000fc800078e02d4 */
[----:B------:R-:W-:-:S04]  /*25c60*/  IMAD.WIDE R8, R4, 0x4, R210 ;  /* 0x0000000404087825 */ /* 0x000fc800078e02d2 */
[----:B-1----:R-:W-:-:S05]  /*25c70*/  IMAD.WIDE R2, R4, 0x4, R214 ;  /* 0x0000000404027825 */ /* 0x002fca00078e02d6 */
[----:B------:R1:W-:Y:S04]  /*25c80*/  STL.64 [R1+0x448], R2 ;  /* 0x0004480201007387 */ /* 0x0003e80000100a00 */
[----:B------:R2:W-:Y:S04]  /*25c90*/  STL.64 [R1+0x458], R6 ;  /* 0x0004580601007387 */ /* 0x0005e80000100a00 */
[----:B------:R2:W-:Y:S01]  /*25ca0*/  STL.64 [R1+0x468], R8 ;  /* 0x0004680801007387 */ /* 0x0005e20000100a00 */
[----:B-1----:R-:W-:-:S04]  /*25cb0*/  IMAD.WIDE R2, R4, 0x4, R208 ;  /* 0x0000000404027825 */ /* 0x002fc800078e02d0 */
[C---:B--2---:R-:W-:Y:S02]  /*25cc0*/  IMAD.WIDE R6, R4.reuse, 0x4, R176 ;  /* 0x0000000404067825 */ /* 0x044fe400078e02b0 */
[----:B------:R-:W2:Y:S04]  /*25cd0*/  LDL.LU.64 R176, [R1+0x520] ;  /* 0x0005200001b07983 */ /* 0x000ea80000300a00 */
[----:B------:R1:W-:Y:S01]  /*25ce0*/  STL.64 [R1+0x478], R2 ;  /* 0x0004780201007387 */ /* 0x0003e20000100a00 */
[----:B------:R-:W-:-:S03]  /*25cf0*/  IMAD.WIDE R8, R4, 0x4, R202 ;  /* 0x0000000404087825 */ /* 0x000fc600078e02ca */
[----:B------:R1:W-:Y:S02]  /*25d00*/  STL.64 [R1+0x488], R6 ;  /* 0x0004880601007387 */ /* 0x0003e40000100a00 */
[----:B-1----:R-:W-:-:S05]  /*25d10*/  IMAD.WIDE R2, R4, 0x4, R206 ;  /* 0x0000000404027825 */ /* 0x002fca00078e02ce */
[----:B------:R1:W-:Y:S01]  /*25d20*/  STL.64 [R1+0x498], R2 ;  /* 0x0004980201007387 */ /* 0x0003e20000100a00 */
[----:B------:R-:W-:-:S03]  /*25d30*/  IMAD.WIDE R6, R4, 0x4, R190 ;  /* 0x0000000404067825 */ /* 0x000fc600078e02be */
[----:B------:R-:W-:Y:S01]  /*25d40*/  STL.64 [R1+0x4b8], R8 ;  /* 0x0004b80801007387 */ /* 0x000fe20000100a00 */
[----:B-1----:R-:W-:-:S05]  /*25d50*/  IMAD.WIDE R2, R4, 0x4, R200 ;  /* 0x0000000404027825 */ /* 0x002fca00078e02c8 */
[----:B------:R1:W-:Y:S04]  /*25d60*/  STL.64 [R1+0x4c8], R2 ;  /* 0x0004c80201007387 */ /* 0x0003e80000100a00 */
[----:B------:R-:W-:Y:S04]  /*25d70*/  STL.64 [R1+0x4d8], R6 ;  /* 0x0004d80601007387 */ /* 0x000fe80000100a00 */
[----:B------:R-:W2:Y:S01]  /*25d80*/  LDL.LU.64 R190, [R1+0x510] ;  /* 0x0005100001be7983 */ /* 0x000ea20000300a00 */
[----:B-1----:R-:W-:-:S03]  /*25d90*/  IMAD.WIDE R2, R4, 0x4, R188 ;  /* 0x0000000404027825 */ /* 0x002fc600078e02bc */
[----:B------:R-:W2:Y:S04]  /*25da0*/  LDL.64 R188, [R1+0x500] ;  /* 0x0005000001bc7983 */ /* 0x000ea80000100a00 */
[----:B------:R1:W-:Y:S02]  /*25db0*/  STL.64 [R1+0x4e8], R2 ;  /* 0x0004e80201007387 */ /* 0x0003e40000100a00 */
[C---:B-1----:R-:W-:Y:S02]  /*25dc0*/  IMAD.WIDE R2, R4.reuse, 0x4, R184 ;  /* 0x0000000404027825 */ /* 0x042fe400078e02b8 */
[----:B------:R-:W2:Y:S02]  /*25dd0*/  LDL.LU.64 R184, [R1+0x4f0] ;  /* 0x0004f00001b87983 */ /* 0x000ea40000300a00 */
[----:B------:R-:W-:-:S02]  /*25de0*/  IMAD.WIDE R8, R4, 0x4, R198 ;  /* 0x0000000404087825 */ /* 0x000fc400078e02c6 */
[----:B------:R-:W-:Y:S02]  /*25df0*/  STL.64 [R1+0x4f8], R2 ;  /* 0x0004f80201007387 */ /* 0x000fe40000100a00 */
[C---:B------:R-:W-:Y:S02]  /*25e00*/  IMAD.WIDE R6, R4.reuse, 0x4, R196 ;  /* 0x0000000404067825 */ /* 0x040fe400078e02c4 */
[----:B------:R1:W-:Y:S04]  /*25e10*/  STL.64 [R1+0x508], R8 ;  /* 0x0005080801007387 */ /* 0x0003e80000100a00 */
[----:B------:R3:W-:Y:S04]  /*25e20*/  STL.64 [R1+0x518], R6 ;  /* 0x0005180601007387 */ /* 0x0007e80000100a00 */
[----:B------:R-:W2:Y:S01]  /*25e30*/  LDL.LU.64 R242, [R1+0x4e0] ;  /* 0x0004e00001f27983 */ /* 0x000ea20000300a00 */
[----:B-1----:R-:W-:-:S05]  /*25e40*/  IMAD.WIDE R8, R4, 0x4, R186 ;  /* 0x0000000404087825 */ /* 0x002fca00078e02ba */
[----:B------:R-:W-:Y:S04]  /*25e50*/  STL.64 [R1+0x538], R8 ;  /* 0x0005380801007387 */ /* 0x000fe80000100a00 */
[----:B------:R-:W2:Y:S01]  /*25e60*/  LDL.LU.64 R186, [R1+0x4d0] ;  /* 0x0004d00001ba7983 */ /* 0x000ea20000300a00 */
[----:B---3--:R-:W-:-:S05]  /*25e70*/  IMAD.WIDE R6, R4, 0x4, R180 ;  /* 0x0000000404067825 */ /* 0x008fca00078e02b4 */
[----:B------:R4:W-:Y:S04]  /*25e80*/  STL.64 [R1+0x548], R6 ;  /* 0x0005480601007387 */ /* 0x0009e80000100a00 */
[----:B------:R-:W3:Y:S04]  /*25e90*/  LDL.LU.64 R220, [R1+0x4c0] ;  /* 0x0004c00001dc7983 */ /* 0x000ee80000300a00 */
[----:B------:R-:W3:Y:S01]  /*25ea0*/  LDL.LU.64 R180, [R1+0x4b0] ;  /* 0x0004b00001b47983 */ /* 0x000ee20000300a00 */
[----:B----4-:R-:W-:-:S05]  /*25eb0*/  IMAD.WIDE R6, R4, 0x4, R178 ;  /* 0x0000000404067825 */ /* 0x010fca00078e02b2 */
[----:B------:R1:W-:Y:S01]  /*25ec0*/  STL.64 [R1+0x550], R6 ;  /* 0x0005500601007387 */ /* 0x0003e20000100a00 */
[----:B------:R-:W-:-:S03]  /*25ed0*/  IMAD.WIDE R8, R4, 0x4, R192 ;  /* 0x0000000404087825 */ /* 0x000fc600078e02c0 */
[----:B------:R-:W4:Y:S04]  /*25ee0*/  LDL.LU.64 R178, [R1+0x4a0] ;  /* 0x0004a00001b27983 */ /* 0x000f280000300a00 */
[----:B------:R-:W4:Y:S01]  /*25ef0*/  LDL.LU.64 R216, [R1+0x490] ;  /* 0x0004900001d87983 */ /* 0x000f220000300a00 */
[----:B-1----:R-:W-:-:S03]  /*25f00*/  IMAD.WIDE R6, R4, 0x4, R182 ;  /* 0x0000000404067825 */ /* 0x002fc600078e02b6 */
[----:B------:R-:W-:Y:S04]  /*25f10*/  STL.64 [R1+0x540], R8 ;  /* 0x0005400801007387 */ /* 0x000fe80000100a00 */
[----:B------:R-:W4:Y:S04]  /*25f20*/  LDL.LU.64 R214, [R1+0x480] ;  /* 0x0004800001d67983 */ /* 0x000f280000300a00 */
[----:B------:R2:W-:Y:S04]  /*25f30*/  STL.64 [R1+0x530], R6 ;  /* 0x0005300601007387 */ /* 0x0005e80000100a00 */
[----:B------:R-:W4:Y:S04]  /*25f40*/  LDL.LU.64 R212, [R1+0x470] ;  /* 0x0004700001d47983 */ /* 0x000f280000300a00 */
[----:B------:R-:W4:Y:S01]  /*25f50*/  LDL.LU.64 R210, [R1+0x460] ;  /* 0x0004600001d27983 */ /* 0x000f220000300a00 */
[----:B------:R-:W-:-:S03]  /*25f60*/  IMAD.WIDE R218, R4, 0x4, R204 ;  /* 0x0000000404da7825 */ /* 0x000fc600078e02cc */
[----:B------:R-:W4:Y:S04]  /*25f70*/  LDL.LU.64 R208, [R1+0x450] ;  /* 0x0004500001d07983 */ /* 0x000f280000300a00 */
[----:B------:R-:W4:Y:S01]  /*25f80*/  LDL.LU.64 R206, [R1+0x440] ;  /* 0x0004400001ce7983 */ /* 0x000f220000300a00 */
[----:B--2---:R-:W-:-:S03]  /*25f90*/  IMAD.WIDE R6, R4, 0x4, R176 ;  /* 0x0000000404067825 */ /* 0x004fc600078e02b0 */
[----:B------:R-:W2:Y:S04]  /*25fa0*/  LDL.LU.64 R204, [R1+0x430] ;  /* 0x0004300001cc7983 */ /* 0x000ea80000300a00 */
[----:B------:R1:W-:Y:S04]  /*25fb0*/  STL.64 [R1+0x520], R6 ;  /* 0x0005200601007387 */ /* 0x0003e80000100a00 */
[----:B------:R-:W2:Y:S04]  /*25fc0*/  LDL.LU.64 R202, [R1+0x420] ;  /* 0x0004200001ca7983 */ /* 0x000ea80000300a00 */
[----:B------:R-:W2:Y:S04]  /*25fd0*/  LDL.LU.64 R200, [R1+0x410] ;  /* 0x0004100001c87983 */ /* 0x000ea80000300a00 */
[----:B------:R-:W2:Y:S04]  /*25fe0*/  LDL.LU.64 R198, [R1+0x400] ;  /* 0x0004000001c67983 */ /* 0x000ea80000300a00 */
[----:B------:R-:W2:Y:S04]  /*25ff0*/  LDL.LU.64 R182, [R1+0x3f0] ;  /* 0x0003f00001b67983 */ /* 0x000ea80000300a00 */
[----:B------:R-:W2:Y:S04]  /*26000*/  LDL.LU.64 R176, [R1+0x3e0] ;  /* 0x0003e00001b07983 */ /* 0x000ea80000300a00 */
[----:B------:R-:W2:Y:S01]  /*26010*/  LDL.LU.64 R196, [R1+0x3d0] ;  /* 0x0003d00001c47983 */ /* 0x000ea20000300a00 */
[----:B------:R-:W-:-:S04]  /*26020*/  IMAD.WIDE R2, R4, 0x4, R194 ;  /* 0x0000000404027825 */ /* 0x000fc800078e02c2 */
[----:B------:R-:W-:-:S05]  /*26030*/  IMAD.WIDE R8, R4, 0x4, R190 ;  /* 0x0000000404087825 */ /* 0x000fca00078e02be */
[----:B------:R1:W-:Y:S04]  /*26040*/  STL.64 [R1+0x510], R8 ;  /* 0x0005100801007387 */ /* 0x0003e80000100a00 */
[----:B------:R-:W2:Y:S04]  /*26050*/  LDL.LU.64 R194, [R1+0x3c0] ;  /* 0x0003c00001c27983 */ /* 0x000ea80000300a00 */
[----:B------:R-:W2:Y:S01]  /*26060*/  LDL.LU.64 R192, [R1+0x3b0] ;  /* 0x0003b00001c07983 */ /* 0x000ea20000300a00 */
[----:B-1----:R-:W-:-:S04]  /*26070*/  IMAD.WIDE R6, R4, 0x4, R188 ;  /* 0x0000000404067825 */ /* 0x002fc800078e02bc */
[----:B------:R-:W-:-:S05]  /*26080*/  IMAD.WIDE R8, R4, 0x4, R184 ;  /* 0x0000000404087825 */ /* 0x000fca00078e02b8 */
[----:B------:R1:W-:Y:S04]  /*26090*/  STL.64 [R1+0x558], R8 ;  /* 0x0005580801007387 */ /* 0x0003e80000100a00 */
[----:B------:R-:W2:Y:S04]  /*260a0*/  LDL.LU.64 R190, [R1+0x3a0] ;  /* 0x0003a00001be7983 */ /* 0x000ea80000300a00 */
[----:B------:R-:W2:Y:S04]  /*260b0*/  LDL.LU.64 R188, [R1+0x390] ;  /* 0x0003900001bc7983 */ /* 0x000ea80000300a00 */
[----:B------:R-:W2:Y:S01]  /*260c0*/  LDL.LU.64 R184, [R1+0x380] ;  /* 0x0003800001b87983 */ /* 0x000ea20000300a00 */
[----:B------:R-:W-:-:S04]  /*260d0*/  IMAD.WIDE R10, R4, 0x4, R242 ;  /* 0x00000004040a7825 */ /* 0x000fc800078e02f2 */
[C---:B-1----:R-:W-:Y:S02]  /*260e0*/  IMAD.WIDE R8, R4.reuse, 0x4, R186 ;  /* 0x0000000404087825 */ /* 0x042fe400078e02ba */
[----:B------:R-:W2:Y:S04]  /*260f0*/  LDL.LU.64 R186, [R1+0x370] ;  /* 0x0003700001ba7983 */ /* 0x000ea80000300a00 */
[----:B------:R1:W-:Y:S04]  /*26100*/  STL.64 [R1+0x560], R10 ;  /* 0x0005600a01007387 */ /* 0x0003e80000100a00 */
[----:B------:R4:W-:Y:S01]  /*26110*/  STL.64 [R1+0x568], R8 ;  /* 0x0005680801007387 */ /* 0x0009e20000100a00 */
[----:B---3--:R-:W-:-:S04]  /*26120*/  IMAD.WIDE R220, R4, 0x4, R220 ;  /* 0x0000000404dc7825 */ /* 0x008fc800078e02dc */
[C---:B-1----:R-:W-:Y:S01]  /*26130*/  IMAD.WIDE R10, R4.reuse, 0x4, R180 ;  /* 0x00000004040a7825 */ /* 0x042fe200078e02b4 */
[----:B------:R-:W-:Y:S04]  /*26140*/  STL.64 [R1+0x570], R220 ;  /* 0x000570dc01007387 */ /* 0x000fe80000100a00 */
[----:B------:R-:W3:Y:S04]  /*26150*/  LDL.LU.64 R180, [R1+0x360] ;  /* 0x0003600001b47983 */ /* 0x000ee80000300a00 */
[----:B------:R-:W-:Y:S01]  /*26160*/  STL.64 [R1+0x578], R10 ;  /* 0x0005780a01007387 */ /* 0x000fe20000100a00 */
[----:B----4-:R-:W-:-:S03]  /*26170*/  IMAD.WIDE R8, R4, 0x4, R178 ;  /* 0x0000000404087825 */ /* 0x010fc600078e02b2 */
[----:B------:R-:W4:Y:S04]  /*26180*/  LDL.LU.64 R178, [R1+0x350] ;  /* 0x0003500001b27983 */ /* 0x000f280000300a00 */
[----:B------:R1:W-:Y:S02]  /*26190*/  STL.64 [R1+0x580], R8 ;  /* 0x0005800801007387 */ /* 0x0003e40000100a00 */
[----:B-1----:R-:W-:-:S04]  /*261a0*/  IMAD.WIDE R8, R4, 0x4, R216 ;  /* 0x0000000404087825 */ /* 0x002fc800078e02d8 */
[C---:B------:R-:W-:Y:S01]  /*261b0*/  IMAD.WIDE R212, R4.reuse, 0x4, R212 ;  /* 0x0000000404d47825 */ /* 0x040fe200078e02d4 */
[----:B------:R1:W-:Y:S04]  /*261c0*/  STL.64 [R1+0x588], R8 ;  /* 0x0005880801007387 */ /* 0x0003e80000100a00 */
[----:B------:R-:W-:Y:S01]  /*261d0*/  STL.64 [R1+0x598], R212 ;  /* 0x000598d401007387 */ /* 0x000fe20000100a00 */
[----:B------:R-:W-:-:S04]  /*261e0*/  IMAD.WIDE R208, R4, 0x4, R208 ;  /* 0x0000000404d07825 */ /* 0x000fc800078e02d0 */
[----:B-1----:R-:W-:-:S05]  /*261f0*/  IMAD.WIDE R8, R4, 0x4, R210 ;  /* 0x0000000404087825 */ /* 0x002fca00078e02d2 */
[----:B------:R1:W-:Y:S01]  /*26200*/  STL.64 [R1+0x5a0], R8 ;  /* 0x0005a00801007387 */ /* 0x0003e20000100a00 */
[----:B--2---:R-:W-:-:S03]  /*26210*/  IMAD.WIDE R204, R4, 0x4, R204 ;  /* 0x0000000404cc7825 */ /* 0x004fc600078e02cc */
[----:B------:R-:W-:Y:S01]  /*26220*/  STL.64 [R1+0x5a8], R208 ;  /* 0x0005a8d001007387 */ /* 0x000fe20000100a00 */
[----:B------:R-:W-:-:S04]  /*26230*/  IMAD.WIDE R202, R4, 0x4, R202 ;  /* 0x0000000404ca7825 */ /* 0x000fc800078e02ca */
[----:B-1----:R-:W-:-:S05]  /*26240*/  IMAD.WIDE R8, R4, 0x4, R206 ;  /* 0x0000000404087825 */ /* 0x002fca00078e02ce */
[----:B------:R1:W-:Y:S01]  /*26250*/  STL.64 [R1+0x5b0], R8 ;  /* 0x0005b00801007387 */ /* 0x0003e20000100a00 */
[----:B------:R-:W-:-:S03]  /*26260*/  IMAD.WIDE R242, R4, 0x4, R198 ;  /* 0x0000000404f27825 */ /* 0x000fc600078e02c6 */
[----:B------:R-:W-:Y:S01]  /*26270*/  STL.64 [R1+0x5b8], R204 ;  /* 0x0005b8cc01007387 */ /* 0x000fe20000100a00 */
[----:B------:R-:W-:-:S03]  /*26280*/  IMAD.WIDE R198, R4, 0x4, R182 ;  /* 0x0000000404c67825 */ /* 0x000fc600078e02b6 */
[----:B------:R-:W-:Y:S01]  /*26290*/  STL.64 [R1+0x5c0], R202 ;  /* 0x0005c0ca01007387 */ /* 0x000fe20000100a00 */
[----:B-1----:R-:W-:-:S05]  /*262a0*/  IMAD.WIDE R8, R4, 0x4, R200 ;  /* 0x0000000404087825 */ /* 0x002fca00078e02c8 */
[----:B------:R1:W-:Y:S04]  /*262b0*/  STL.64 [R1+0x5c8], R8 ;  /* 0x0005c80801007387 */ /* 0x0003e80000100a00 */
[----:B------:R-:W2:Y:S04]  /*262c0*/  LDL.LU.64 R182, [R1+0x340] ;  /* 0x0003400001b67983 */ /* 0x000ea80000300a00 */
[----:B------:R-:W-:Y:S01]  /*262d0*/  STL.64 [R1+0x5d8], R198 ;  /* 0x0005d8c601007387 */ /* 0x000fe20000100a00 */
[----:B-1----:R-:W-:-:S03]  /*262e0*/  IMAD.WIDE R8, R4, 0x4, R176 ;  /* 0x0000000404087825 */ /* 0x002fc600078e02b0 */
[----:B------:R-:W2:Y:S01]  /*262f0*/  LDL.LU.64 R176, [R1+0x330] ;  /* 0x0003300001b07983 */ /* 0x000ea20000300a00 */
[----:B------:R-:W-:-:S03]  /*26300*/  IMAD.WIDE R196, R4, 0x4, R196 ;  /* 0x0000000404c47825 */ /* 0x000fc600078e02c4 */
[----:B------:R1:W-:Y:S01]  /*26310*/  STL.64 [R1+0x5e0], R8 ;  /* 0x0005e00801007387 */ /* 0x0003e20000100a00 */
[----:B------:R-:W-:-:S03]  /*26320*/  IMAD.WIDE R192, R4, 0x4, R192 ;  /* 0x0000000404c07825 */ /* 0x000fc600078e02c0 */
[----:B------:R-:W-:Y:S01]  /*26330*/  STL.64 [R1+0x5e8], R196 ;  /* 0x0005e8c401007387 */ /* 0x000fe20000100a00 */
[----:B-1----:R-:W-:-:S05]  /*26340*/  IMAD.WIDE R8, R4, 0x4, R194 ;  /* 0x0000000404087825 */ /* 0x002fca00078e02c2 */
[----:B------:R1:W-:Y:S04]  /*26350*/  STL.64 [R1+0x5f0], R8 ;  /* 0x0005f00801007387 */ /* 0x0003e80000100a00 */
[----:B------:R-:W-:Y:S01]  /*26360*/  STL.64 [R1+0x5f8], R192 ;  /* 0x0005f8c001007387 */ /* 0x000fe20000100a00 */
[----:B------:R-:W-:Y:S01]  /*26370*/  ISETP.GE.U32.AND P1, PT, R5, 0x7ffffe04, PT ;  /* 0x7ffffe040500780c */ /* 0x000fe20003f26070 */
[----:B------:R-:W-:Y:S02]  /*26380*/  VIADD R5, R250, 0xfffffe81 ;  /* 0xfffffe81fa057836 */ /* 0x000fe40000000000 */
[----:B------:R-:W-:-:S04]  /*26390*/  IMAD.WIDE R190, R4, 0x4, R190 ;  /* 0x0000000404be7825 */ /* 0x000fc800078e02be */
[C---:B-1----:R-:W-:Y:S01]  /*263a0*/  IMAD.WIDE R8, R4.reuse, 0x4, R188 ;  /* 0x0000000404087825 */ /* 0x042fe200078e02bc */
[----:B------:R-:W-:Y:S04]  /*263b0*/  STL.64 [R1+0x600], R190 ;  /* 0x000600be01007387 */ /* 0x000fe80000100a00 */
[----:B------:R-:W2:Y:S01]  /*263c0*/  LDL.LU.64 R248, [R1+0x320] ;  /* 0x0003200001f87983 */ /* 0x000ea20000300a00 */
[----:B------:R-:W-:-:S03]  /*263d0*/  IMAD.WIDE R250, R4, 0x4, R184 ;  /* 0x0000000404fa7825 */ /* 0x000fc600078e02b8 */
[----:B------:R1:W-:Y:S04]  /*263e0*/  STL.64 [R1+0x608], R8 ;  /* 0x0006080801007387 */ /* 0x0003e80000100a00 */
[----:B-1----:R-:W2:Y:S04]  /*263f0*/  LDL.LU.64 R8, [R1+0x310] ;  /* 0x0003100001087983 */ /* 0x002ea80000300a00 */
[----:B------:R-:W2:Y:S01]  /*26400*/  LDL.LU.64 R184, [R1+0x300] ;  /* 0x0003000001b87983 */ /* 0x000ea20000300a00 */
[----:B------:R-:W-:-:S03]  /*26410*/  IMAD.WIDE R186, R4, 0x4, R186 ;  /* 0x0000000404ba7825 */ /* 0x000fc600078e02ba */
[----:B------:R-:W2:Y:S04]  /*26420*/  LDL.LU.64 R220, [R1+0x2f0] ;  /* 0x0002f00001dc7983 */ /* 0x000ea80000300a00 */
[----:B------:R-:W2:Y:S04]  /*26430*/  LDL.LU.64 R216, [R1+0x2e0] ;  /* 0x0002e00001d87983 */ /* 0x000ea80000300a00 */
[----:B------:R1:W-:Y:S01]  /*26440*/  STL.64 [R1+0x618], R186 ;  /* 0x000618ba01007387 */ /* 0x0003e20000100a00 */
[----:B------:R-:W-:-:S03]  /*26450*/  IMAD.WIDE R10, R4, 0x4, R214 ;  /* 0x00000004040a7825 */ /* 0x000fc600078e02d6 */
[----:B------:R-:W2:Y:S01]  /*26460*/  LDL.LU.64 R188, [R1+0x2d0] ;  /* 0x0002d00001bc7983 */ /* 0x000ea20000300a00 */
[----:B---3--:R-:W-:-:S03]  /*26470*/  IMAD.WIDE R180, R4, 0x4, R180 ;  /* 0x0000000404b47825 */ /* 0x008fc600078e02b4 */
[----:B------:R-:W3:Y:S04]  /*26480*/  LDL.LU.64 R214, [R1+0x2c0] ;  /* 0x0002c00001d67983 */ /* 0x000ee80000300a00 */
[----:B------:R1:W-:Y:S04]  /*26490*/  STL.64 [R1+0x620], R180 ;  /* 0x000620b401007387 */ /* 0x0003e80000100a00 */
[----:B------:R-:W3:Y:S01]  /*264a0*/  LDL.LU.64 R212, [R1+0x2b0] ;  /* 0x0002b00001d47983 */ /* 0x000ee20000300a00 */
[----:B----4-:R-:W-:-:S05]  /*264b0*/  IMAD.WIDE R178, R4, 0x4, R178 ;  /* 0x0000000404b27825 */ /* 0x010fca00078e02b2 */
[----:B------:R4:W-:Y:S04]  /*264c0*/  STL.64 [R1+0x628], R178 ;  /* 0x000628b201007387 */ /* 0x0009e80000100a00 */
[----:B------:R-:W3:Y:S04]  /*264d0*/  LDL.LU.64 R210, [R1+0x278] ;  /* 0x0002780001d27983 */ /* 0x000ee80000300a00 */
[----:B------:R-:W3:Y:S04]  /*264e0*/  LDL.LU.64 R208, [R1+0x270] ;  /* 0x0002700001d07983 */ /* 0x000ee80000300a00 */
[----:B------:R-:W3:Y:S04]  /*264f0*/  LDL.LU.64 R206, [R1+0x268] ;  /* 0x0002680001ce7983 */ /* 0x000ee80000300a00 */
[----:B------:R-:W3:Y:S04]  /*26500*/  LDL.LU.64 R204, [R1+0x260] ;  /* 0x0002600001cc7983 */ /* 0x000ee80000300a00 */
[----:B------:R-:W3:Y:S04]  /*26510*/  LDL.LU.64 R202, [R1+0x258] ;  /* 0x0002580001ca7983 */ /* 0x000ee80000300a00 */
[----:B------:R-:W3:Y:S04]  /*26520*/  LDL.LU.64 R200, [R1+0x250] ;  /* 0x0002500001c87983 */ /* 0x000ee80000300a00 */
[----:B-1----:R-:W3:Y:S04]  /*26530*/  LDL.LU.64 R186, [R1+0x248] ;  /* 0x0002480001ba7983 */ /* 0x002ee80000300a00 */
[----:B------:R-:W3:Y:S04]  /*26540*/  LDL.LU.64 R180, [R1+0x240] ;  /* 0x0002400001b47983 */ /* 0x000ee80000300a00 */
[----:B----4-:R-:W4:Y:S04]  /*26550*/  LDL.LU.64 R178, [R1+0x238] ;  /* 0x0002380001b27983 */ /* 0x010f280000300a00 */
[----:B------:R-:W-:Y:S04]  /*26560*/  STL.64 [R1+0x14a8], R250 ;  /* 0x0014a8fa01007387 */ /* 0x000fe80000100a00 */
[----:B------:R-:W4:Y:S01]  /*26570*/  LDL.LU.64 R198, [R1+0x230] ;  /* 0x0002300001c67983 */ /* 0x000f220000300a00 */
[----:B--2---:R-:W-:-:S05]  /*26580*/  IMAD.WIDE R182, R4, 0x4, R182 ;  /* 0x0000000404b67825 */ /* 0x004fca00078e02b6 */
[----:B------:R1:W-:Y:S04]  /*26590*/  STL.64 [R1+0x630], R182 ;  /* 0x000630b601007387 */ /* 0x0003e80000100a00 */
[----:B------:R-:W2:Y:S01]  /*265a0*/  LDL.LU.64 R196, [R1+0x228] ;  /* 0x0002280001c47983 */ /* 0x000ea20000300a00 */
[----:B------:R-:W-:-:S05]  /*265b0*/  IMAD.WIDE R176, R4, 0x4, R176 ;  /* 0x0000000404b07825 */ /* 0x000fca00078e02b0 */
[----:B------:R1:W-:Y:S04]  /*265c0*/  STL.64 [R1+0x638], R176 ;  /* 0x000638b001007387 */ /* 0x0003e80000100a00 */
[----:B------:R-:W2:Y:S04]  /*265d0*/  LDL.LU.64 R194, [R1+0x220] ;  /* 0x0002200001c27983 */ /* 0x000ea80000300a00 */
[----:B------:R-:W2:Y:S04]  /*265e0*/  LDL.LU.64 R192, [R1+0x218] ;  /* 0x0002180001c07983 */ /* 0x000ea80000300a00 */
[----:B------:R-:W2:Y:S04]  /*265f0*/  LDL.LU.64 R190, [R1+0x210] ;  /* 0x0002100001be7983 */ /* 0x000ea80000300a00 */
[----:B-1----:R-:W2:Y:S04]  /*26600*/  LDL.LU.64 R182, [R1+0x208] ;  /* 0x0002080001b67983 */ /* 0x002ea80000300a00 */
[----:B------:R-:W2:Y:S01]  /*26610*/  LDL.LU.64 R176, [R1+0x200] ;  /* 0x0002000001b07983 */ /* 0x000ea20000300a00 */
[----:B------:R-:W-:-:S05]  /*26620*/  IMAD.WIDE R248, R4, 0x4, R248 ;  /* 0x0000000404f87825 */ /* 0x000fca00078e02f8 */
[----:B------:R-:W-:Y:S01]  /*26630*/  STL.64 [R1+0x640], R248 ;  /* 0x000640f801007387 */ /* 0x000fe20000100a00 */
[----:B------:R-:W-:-:S03]  /*26640*/  IMAD.WIDE R246, R4, 0x4, R184 ;  /* 0x0000000404f67825 */ /* 0x000fc600078e02b8 */
[----:B------:R-:W2:Y:S01]  /*26650*/  LDL.LU.64 R184, [R1+0x1f8] ;  /* 0x0001f80001b87983 */ /* 0x000ea20000300a00 */
[----:B------:R-:W-:-:S04]  /*26660*/  IMAD.WIDE R8, R4, 0x4, R8 ;  /* 0x0000000404087825 */ /* 0x000fc800078e0208 */
[C---:B------:R-:W-:Y:S01]  /*26670*/  IMAD.WIDE R220, R4.reuse, 0x4, R220 ;  /* 0x0000000404dc7825 */ /* 0x040fe200078e02dc */
[----:B------:R1:W-:Y:S03]  /*26680*/  STL.64 [R1+0x648], R8 ;  /* 0x0006480801007387 */ /* 0x0003e60000100a00 */
[C---:B------:R-:W-:Y:S01]  /*26690*/  IMAD.WIDE R216, R4.reuse, 0x4, R216 ;  /* 0x0000000404d87825 */ /* 0x040fe200078e02d8 */
[----:B------:R-:W-:Y:S03]  /*266a0*/  STL.64 [R1+0x658], R220 ;  /* 0x000658dc01007387 */ /* 0x000fe60000100a00 */
[C---:B-1----:R-:W-:Y:S02]  /*266b0*/  IMAD.WIDE R8, R4.reuse, 0x4, R188 ;  /* 0x0000000404087825 */ /* 0x042fe400078e02bc */
[----:B------:R-:W2:Y:S02]  /*266c0*/  LDL.LU.64 R188, [R1+0x1f0] ;  /* 0x0001f00001bc7983 */ /* 0x000ea40000300a00 */
[----:B---3--:R-:W-:-:S02]  /*266d0*/  IMAD.WIDE R214, R4, 0x4, R214 ;  /* 0x0000000404d67825 */ /* 0x008fc400078e02d6 */
[----:B------:R-:W-:Y:S04]  /*266e0*/  STL.64 [R1+0x660], R216 ;  /* 0x000660d801007387 */ /* 0x000fe80000100a00 */
[----:B------:R1:W-:Y:S04]  /*266f0*/  STL.64 [R1+0x668], R8 ;  /* 0x0006680801007387 */ /* 0x0003e80000100a00 */
[----:B------:R-:W-:Y:S01]  /*26700*/  STL.64 [R1+0x14b0], R246 ;  /* 0x0014b0f601007387 */ /* 0x000fe20000100a00 */
[----:B------:R-:W-:-:S04]  /*26710*/  IMAD.WIDE R210, R4, 0x4, R210 ;  /* 0x0000000404d27825 */ /* 0x000fc800078e02d2 */
[C---:B-1----:R-:W-:Y:S01]  /*26720*/  IMAD.WIDE R8, R4.reuse, 0x4, R212 ;  /* 0x0000000404087825 */ /* 0x042fe200078e02d4 */
[----:B------:R-:W-:Y:S03]  /*26730*/  STL.64 [R1+0x670], R214 ;  /* 0x000670d601007387 */ /* 0x000fe60000100a00 */
[C---:B------:R-:W-:Y:S01]  /*26740*/  IMAD.WIDE R208, R4.reuse, 0x4, R208 ;  /* 0x0000000404d07825 */ /* 0x040fe200078e02d0 */
[----:B------:R1:W-:Y:S03]  /*26750*/  STL.64 [R1+0x678], R8 ;  /* 0x0006780801007387 */ /* 0x0003e60000100a00 */
[C---:B------:R-:W-:Y:S01]  /*26760*/  IMAD.WIDE R204, R4.reuse, 0x4, R204 ;  /* 0x0000000404cc7825 */ /* 0x040fe200078e02cc */
[----:B------:R-:W-:Y:S03]  /*26770*/  STL.64 [R1+0x680], R210 ;  /* 0x000680d201007387 */ /* 0x000fe60000100a00 */
[C---:B------:R-:W-:Y:S01]  /*26780*/  IMAD.WIDE R202, R4.reuse, 0x4, R202 ;  /* 0x0000000404ca7825 */ /* 0x040fe200078e02ca */
[----:B------:R-:W-:Y:S03]  /*26790*/  STL.64 [R1+0x688], R208 ;  /* 0x000688d001007387 */ /* 0x000fe60000100a00 */
        /* <DEDUP_REMOVED lines=8> */
[----:B------:R1:W-:Y:S01]  /*26820*/  STL.64 [R1+0x6b0], R186 ;  /* 0x0006b0ba01007387 */ /* 0x0003e20000100a00 */
[----:B----4-:R-:W-:-:S03]  /*26830*/  IMAD.WIDE R8, R4, 0x4, R178 ;  /* 0x0000000404087825 */ /* 0x010fc600078e02b2 */
[----:B-1----:R-:W3:Y:S04]  /*26840*/  LDL.LU.64 R186, [R1+0x1e8] ;  /* 0x0001e80001ba7983 */ /* 0x002ee80000300a00 */
[----:B------:R1:W-:Y:S04]  /*26850*/  STL.64 [R1+0x6b8], R180 ;  /* 0x0006b8b401007387 */ /* 0x0003e80000100a00 */
[----:B-1----:R-:W4:Y:S04]  /*26860*/  LDL.LU.64 R180, [R1+0x1e0] ;  /* 0x0001e00001b47983 */ /* 0x002f280000300a00 */
[----:B------:R1:W-:Y:S01]  /*26870*/  STL.64 [R1+0x6c0], R8 ;  /* 0x0006c00801007387 */ /* 0x0003e20000100a00 */
[----:B--2---:R-:W-:-:S03]  /*26880*/  IMAD.WIDE R196, R4, 0x4, R196 ;  /* 0x0000000404c47825 */ /* 0x004fc600078e02c4 */
[----:B------:R-:W2:Y:S01]  /*26890*/  LDL.LU.64 R178, [R1+0x1d8] ;  /* 0x0001d80001b27983 */ /* 0x000ea20000300a00 */
        /* <DEDUP_REMOVED lines=9> */
[----:B------:R-:W-:Y:S01]  /*26930*/  STL.64 [R1+0x6e8], R190 ;  /* 0x0006e8be01007387 */ /* 0x000fe20000100a00 */
[----:B-1----:R-:W-:-:S03]  /*26940*/  IMAD.WIDE R8, R4, 0x4, R176 ;  /* 0x0000000404087825 */ /* 0x002fc600078e02b0 */
[----:B------:R-:W2:Y:S04]  /*26950*/  LDL.LU.64 R176, [R1+0x1d0] ;  /* 0x0001d00001b07983 */ /* 0x000ea80000300a00 */
[----:B------:R1:W-:Y:S04]  /*26960*/  STL.64 [R1+0x6f0], R182 ;  /* 0x0006f0b601007387 */ /* 0x0003e80000100a00 */
[----:B------:R-:W2:Y:S04]  /*26970*/  LDL.LU.64 R246, [R1+0x1c8] ;  /* 0x0001c80001f67983 */ /* 0x000ea80000300a00 */
[----:B------:R1:W-:Y:S04]  /*26980*/  STL.64 [R1+0x6f8], R8 ;  /* 0x0006f80801007387 */ /* 0x0003e80000100a00 */
[----:B-1----:R-:W2:Y:S04]  /*26990*/  LDL.LU.64 R182, [R1+0x1c0] ;  /* 0x0001c00001b67983 */ /* 0x002ea80000300a00 */
[----:B------:R-:W2:Y:S04]  /*269a0*/  LDL.LU.64 R250, [R1+0x1b8] ;  /* 0x0001b80001fa7983 */ /* 0x000ea80000300a00 */
[----:B------:R-:W2:Y:S01]  /*269b0*/  LDL.LU.64 R248, [R1+0x1b0] ;  /* 0x0001b00001f87983 */ /* 0x000ea20000300a00 */
[----:B------:R-:W-:-:S05]  /*269c0*/  IMAD.WIDE R8, R4, 0x4, R184 ;  /* 0x0000000404087825 */ /* 0x000fca00078e02b8 */
[----:B------:R1:W-:Y:S04]  /*269d0*/  STL.64 [R1+0x700], R8 ;  /* 0x0007000801007387 */ /* 0x0003e80000100a00 */
[----:B------:R-:W2:Y:S04]  /*269e0*/  LDL.LU.64 R184, [R1+0x1a8] ;  /* 0x0001a80001b87983 */ /* 0x000ea80000300a00 */
[----:B-1----:R-:W2:Y:S01]  /*269f0*/  LDL.LU.64 R8, [R1+0x1a0] ;  /* 0x0001a00001087983 */ /* 0x002ea20000300a00 */
[----:B------:R-:W-:-:S03]  /*26a00*/  IMAD.WIDE R188, R4, 0x4, R188 ;  /* 0x0000000404bc7825 */ /* 0x000fc600078e02bc */
[----:B------:R-:W2:Y:S04]  /*26a10*/  LDL.LU.64 R220, [R1+0x198] ;  /* 0x0001980001dc7983 */ /* 0x000ea80000300a00 */
[----:B------:R1:W-:Y:S04]  /*26a20*/  STL.64 [R1+0x708], R188 ;  /* 0x000708bc01007387 */ /* 0x0003e80000100a00 */
        /* <DEDUP_REMOVED lines=11> */
[----:B---3--:R-:W-:-:S05]  /*26ae0*/  IMAD.WIDE R186, R4, 0x4, R186 ;  /* 0x0000000404ba7825 */ /* 0x008fca00078e02ba */
[----:B------:R3:W-:Y:S04]  /*26af0*/  STL.64 [R1+0x710], R186 ;  /* 0x000710ba01007387 */ /* 0x0007e80000100a00 */
[----:B------:R-:W3:Y:S01]  /*26b00*/  LDL.LU.64 R194, [R1+0x138] ;  /* 0x0001380001c27983 */ /* 0x000ee20000300a00 */
[----:B----4-:R-:W-:-:S05]  /*26b10*/  IMAD.WIDE R180, R4, 0x4, R180 ;  /* 0x0000000404b47825 */ /* 0x010fca00078e02b4 */
[----:B------:R4:W-:Y:S01]  /*26b20*/  STL.64 [R1+0x718], R180 ;  /* 0x000718b401007387 */ /* 0x0009e20000100a00 */
[----:B--2---:R-:W-:-:S03]  /*26b30*/  IMAD.WIDE R178, R4, 0x4, R178 ;  /* 0x0000000404b27825 */ /* 0x004fc600078e02b2 */
[----:B------:R-:W2:Y:S04]  /*26b40*/  LDL.LU.64 R192, [R1+0x130] ;  /* 0x0001300001c07983 */ /* 0x000ea80000300a00 */
[----:B------:R4:W-:Y:S04]  /*26b50*/  STL.64 [R1+0x720], R178 ;  /* 0x000720b201007387 */ /* 0x0009e80000100a00 */
[----:B------:R-:W2:Y:S04]  /*26b60*/  LDL.LU.64 R190, [R1+0x128] ;  /* 0x0001280001be7983 */ /* 0x000ea80000300a00 */
[----:B-1----:R-:W2:Y:S04]  /*26b70*/  LDL.LU.64 R188, [R1+0x120] ;  /* 0x0001200001bc7983 */ /* 0x002ea80000300a00 */
[----:B---3--:R-:W3:Y:S04]  /*26b80*/  LDL.LU.64 R186, [R1+0x118] ;  /* 0x0001180001ba7983 */ /* 0x008ee80000300a00 */
[----:B----4-:R-:W4:Y:S04]  /*26b90*/  LDL.LU.64 R180, [R1+0x110] ;  /* 0x0001100001b47983 */ /* 0x010f280000300a00 */
[----:B------:R-:W4:Y:S01]  /*26ba0*/  LDL.LU.64 R178, [R1+0x108] ;  /* 0x0001080001b27983 */ /* 0x000f220000300a00 */
[----:B------:R-:W-:-:S05]  /*26bb0*/  IMAD.WIDE R176, R4, 0x4, R176 ;  /* 0x0000000404b07825 */ /* 0x000fca00078e02b0 */
[----:B------:R1:W-:Y:S01]  /*26bc0*/  STL.64 [R1+0x728], R176 ;  /* 0x000728b001007387 */ /* 0x0003e20000100a00 */
[----:B------:R-:W-:-:S03]  /*26bd0*/  IMAD.WIDE R246, R4, 0x4, R246 ;  /* 0x0000000404f67825 */ /* 0x000fc600078e02f6 */
[----:B-1----:R-:W4:Y:S04]  /*26be0*/  LDL.LU.64 R176, [R1+0x1630] ;  /* 0x0016300001b07983 */ /* 0x002f280000300a00 */
[----:B------:R1:W-:Y:S01]  /*26bf0*/  STL.64 [R1+0x730], R246 ;  /* 0x000730f601007387 */ /* 0x0003e20000100a00 */
[----:B------:R-:W-:-:S04]  /*26c00*/  IMAD.WIDE R250, R4, 0x4, R250 ;  /* 0x0000000404fa7825 */ /* 0x000fc800078e02fa */
[C---:B-1----:R-:W-:Y:S02]  /*26c10*/  IMAD.WIDE R246, R4.reuse, 0x4, R182 ;  /* 0x0000000404f67825 */ /* 0x042fe400078e02b6 */
[----:B------:R-:W4:Y:S04]  /*26c20*/  LDL.LU.64 R182, [R1+0x100] ;  /* 0x0001000001b67983 */ /* 0x000f280000300a00 */
[----:B------:R1:W-:Y:S04]  /*26c30*/  STL.64 [R1+0x738], R246 ;  /* 0x000738f601007387 */ /* 0x0003e80000100a00 */
[----:B------:R-:W-:Y:S01]  /*26c40*/  STL.64 [R1+0x740], R250 ;  /* 0x000740fa01007387 */ /* 0x000fe20000100a00 */
[----:B-1----:R-:W-:-:S03]  /*26c50*/  IMAD.WIDE R246, R4, 0x4, R184 ;  /* 0x0000000404f67825 */ /* 0x002fc600078e02b8 */
[----:B------:R-:W4:Y:S01]  /*26c60*/  LDL.LU.64 R184, [R1+0xf8] ;  /* 0x0000f80001b87983 */ /* 0x000f220000300a00 */
[----:B------:R-:W-:-:S04]  /*26c70*/  IMAD.WIDE R248, R4, 0x4, R248 ;  /* 0x0000000404f87825 */ /* 0x000fc800078e02f8 */
[C---:B------:R-:W-:Y:S01]  /*26c80*/  IMAD.WIDE R8, R4.reuse, 0x4, R8 ;  /* 0x0000000404087825 */ /* 0x040fe200078e0208 */
[----:B------:R-:W-:Y:S04]  /*26c90*/  STL.64 [R1+0x748], R248 ;  /* 0x000748f801007387 */ /* 0x000fe80000100a00 */
[----:B------:R-:W-:Y:S01]  /*26ca0*/  STL.64 [R1+0x750], R246 ;  /* 0x000750f601007387 */ /* 0x000fe20000100a00 */
[----:B------:R-:W-:-:S03]  /*26cb0*/  IMAD.WIDE R220, R4, 0x4, R220 ;  /* 0x0000000404dc7825 */ /* 0x000fc600078e02dc */
[----:B------:R1:W-:Y:S01]  /*26cc0*/  STL.64 [R1+0x758], R8 ;  /* 0x0007580801007387 */ /* 0x0003e20000100a00 */
[----:B------:R-:W-:-:S03]  /*26cd0*/  IMAD.WIDE R216, R4, 0x4, R216 ;  /* 0x0000000404d87825 */ /* 0x000fc600078e02d8 */
[----:B------:R-:W-:Y:S01]  /*26ce0*/  STL.64 [R1+0x760], R220 ;  /* 0x000760dc01007387 */ /* 0x000fe20000100a00 */
[----:B-1----:R-:W-:-:S03]  /*26cf0*/  IMAD.WIDE R8, R4, 0x4, R214 ;  /* 0x0000000404087825 */ /* 0x002fc600078e02d6 */
[----:B------:R-:W-:Y:S01]  /*26d00*/  STL.64 [R1+0x768], R216 ;  /* 0x000768d801007387 */ /* 0x000fe20000100a00 */
[----:B------:R-:W-:-:S03]  /*26d10*/  IMAD.WIDE R212, R4, 0x4, R212 ;  /* 0x0000000404d47825 */ /* 0x000fc600078e02d4 */
[----:B------:R1:W-:Y:S01]  /*26d20*/  STL.64 [R1+0x770], R8 ;  /* 0x0007700801007387 */ /* 0x0003e20000100a00 */
[----:B------:R-:W-:-:S03]  /*26d30*/  IMAD.WIDE R210, R4, 0x4, R210 ;  /* 0x0000000404d27825 */ /* 0x000fc600078e02d2 */
[----:B------:R-:W-:Y:S01]  /*26d40*/  STL.64 [R1+0x778], R212 ;  /* 0x000778d401007387 */ /* 0x000fe20000100a00 */
[----:B------:R-:W-:-:S03]  /*26d50*/  IMAD.WIDE R206, R4, 0x4, R206 ;  /* 0x0000000404ce7825 */ /* 0x000fc600078e02ce */
[----:B------:R-:W-:Y:S01]  /*26d60*/  STL.64 [R1+0x780], R210 ;  /* 0x000780d201007387 */ /* 0x000fe20000100a00 */
[----:B-1----:R-:W-:-:S04]  /*26d70*/  IMAD.WIDE R8, R4, 0x4, R208 ;  /* 0x0000000404087825 */ /* 0x002fc800078e02d0 */
[C---:B------:R-:W-:Y:S01]  /*26d80*/  IMAD.WIDE R204, R4.reuse, 0x4, R204 ;  /* 0x0000000404cc7825 */ /* 0x040fe200078e02cc */
[----:B------:R1:W-:Y:S03]  /*26d90*/  STL.64 [R1+0x788], R8 ;  /* 0x0007880801007387 */ /* 0x0003e60000100a00 */
[C---:B------:R-:W-:Y:S01]  /*26da0*/  IMAD.WIDE R200, R4.reuse, 0x4, R200 ;  /* 0x0000000404c87825 */ /* 0x040fe200078e02c8 */
[----:B------:R-:W-:Y:S03]  /*26db0*/  STL.64 [R1+0x790], R206 ;  /* 0x000790ce01007387 */ /* 0x000fe60000100a00 */
[C---:B------:R-:W-:Y:S01]  /*26dc0*/  IMAD.WIDE R198, R4.reuse, 0x4, R198 ;  /* 0x0000000404c67825 */ /* 0x040fe200078e02c6 */
[----:B------:R-:W-:Y:S03]  /*26dd0*/  STL.64 [R1+0x798], R204 ;  /* 0x000798cc01007387 */ /* 0x000fe60000100a00 */
[----:B-1----:R-:W-:-:S05]  /*26de0*/  IMAD.WIDE R8, R4, 0x4, R202 ;  /* 0x0000000404087825 */ /* 0x002fca00078e02ca */
[----:B------:R1:W-:Y:S04]  /*26df0*/  STL.64 [R1+0x7a0], R8 ;  /* 0x0007a00801007387 */ /* 0x0003e80000100a00 */
[----:B------:R-:W-:Y:S04]  /*26e00*/  STL.64 [R1+0x7a8], R200 ;  /* 0x0007a8c801007387 */ /* 0x000fe80000100a00 */
[----:B------:R-:W4:Y:S01]  /*26e10*/  LDL.LU.64 R212, [R1+0xf0] ;  /* 0x0000f00001d47983 */ /* 0x000f220000300a00 */
[----:B-1----:R-:W-:-:S03]  /*26e20*/  IMAD.WIDE R8, R4, 0x4, R196 ;  /* 0x0000000404087825 */ /* 0x002fc600078e02c4 */
[----:B------:R-:W-:Y:S04]  /*26e30*/  STL.64 [R1+0x7b0], R198 ;  /* 0x0007b0c601007387 */ /* 0x000fe80000100a00 */
[----:B------:R-:W4:Y:S04]  /*26e40*/  LDL.LU.64 R210, [R1+0xe8] ;  /* 0x0000e80001d27983 */ /* 0x000f280000300a00 */
[----:B------:R1:W-:Y:S04]  /*26e50*/  STL.64 [R1+0x7b8], R8 ;  /* 0x0007b80801007387 */ /* 0x0003e80000100a00 */
[----:B------:R-:W4:Y:S01]  /*26e60*/  LDL.LU.64 R208, [R1+0xe0] ;  /* 0x0000e00001d07983 */ /* 0x000f220000300a00 */
[----:B-1----:R-:W-:-:S05]  /*26e70*/  IMAD.WIDE R8, R4, 0x4, R194 ;  /* 0x0000000404087825 */ /* 0x002fca00078e02c2 */
[----:B------:R1:W-:Y:S01]  /*26e80*/  STL.64 [R1+0x7c0], R8 ;  /* 0x0007c00801007387 */ /* 0x0003e20000100a00 */
[----:B--2---:R-:W-:-:S04]  /*26e90*/  IMAD.WIDE R192, R4, 0x4, R192 ;  /* 0x0000000404c07825 */ /* 0x004fc800078e02c0 */
[C---:B------:R-:W-:Y:S01]  /*26ea0*/  IMAD.WIDE R190, R4.reuse, 0x4, R190 ;  /* 0x0000000404be7825 */ /* 0x040fe200078e02be */
[----:B------:R-:W-:Y:S03]  /*26eb0*/  STL.64 [R1+0x7c8], R192 ;  /* 0x0007c8c001007387 */ /* 0x000fe60000100a00 */
[C---:B-1----:R-:W-:Y:S01]  /*26ec0*/  IMAD.WIDE R8, R4.reuse, 0x4, R188 ;  /* 0x0000000404087825 */ /* 0x042fe200078e02bc */
[----:B------:R-:W-:Y:S03]  /*26ed0*/  STL.64 [R1+0x7d0], R190 ;  /* 0x0007d0be01007387 */ /* 0x000fe60000100a00 */
[C---:B---3--:R-:W-:Y:S01]  /*26ee0*/  IMAD.WIDE R186, R4.reuse, 0x4, R186 ;  /* 0x0000000404ba7825 */ /* 0x048fe200078e02ba */
[----:B------:R1:W-:Y:S03]  /*26ef0*/  STL.64 [R1+0x7d8], R8 ;  /* 0x0007d80801007387 */ /* 0x0003e60000100a00 */
[C---:B----4-:R-:W-:Y:S01]  /*26f00*/  IMAD.WIDE R180, R4.reuse, 0x4, R180 ;  /* 0x0000000404b47825 */ /* 0x050fe200078e02b4 */
[----:B------:R-:W-:Y:S03]  /*26f10*/  STL.64 [R1+0x7e0], R186 ;  /* 0x0007e0ba01007387 */ /* 0x000fe60000100a00 */
[----:B-1----:R-:W-:-:S02]  /*26f20*/  IMAD.WIDE R8, R4, 0x4, R178 ;  /* 0x0000000404087825 */ /* 0x002fc400078e02b2 */
[----:B------:R-:W2:Y:S04]  /*26f30*/  LDL.LU.64 R178, [R1+0xd8] ;  /* 0x0000d80001b27983 */ /* 0x000ea80000300a00 */
[----:B------:R1:W-:Y:S01]  /*26f40*/  STL.64 [R1+0x7e8], R180 ;  /* 0x0007e8b401007387 */ /* 0x0003e20000100a00 */
[----:B------:R-:W-:Y:S02]  /*26f50*/  IMAD.MOV.U32 R250, RZ, RZ, R6 ;  /* 0x000000fffffa7224 */ /* 0x000fe400078e0006 */
[----:B------:R-:W-:Y:S01]  /*26f60*/  IMAD.MOV.U32 R251, RZ, RZ, R7 ;  /* 0x000000fffffb7224 */ /* 0x000fe200078e0007 */
[----:B-1----:R-:W3:Y:S04]  /*26f70*/  LDL.LU.64 R180, [R1+0xd0] ;  /* 0x0000d00001b47983 */ /* 0x002ee80000300a00 */
[----:B------:R1:W-:Y:S04]  /*26f80*/  STL.64 [R1+0x7f0], R8 ;  /* 0x0007f00801007387 */ /* 0x0003e80000100a00 */
[----:B------:R-:W4:Y:S01]  /*26f90*/  LDL.LU.64 R220, [R1+0xc8] ;  /* 0x0000c80001dc7983 */ /* 0x000f220000300a00 */
[----:B-1----:R-:W-:-:S03]  /*26fa0*/  IMAD.WIDE R8, R4, 0x4, R182 ;  /* 0x0000000404087825 */ /* 0x002fc600078e02b6 */
[----:B------:R-:W4:Y:S04]  /*26fb0*/  LDL.LU.64 R182, [R1+0xc0] ;  /* 0x0000c00001b67983 */ /* 0x000f280000300a00 */
[----:B------:R1:W-:Y:S04]  /*26fc0*/  STL.64 [R1+0x7f8], R8 ;  /* 0x0007f80801007387 */ /* 0x0003e80000100a00 */
[----:B-1----:R-:W4:Y:S01]  /*26fd0*/  LDL.LU.64 R8, [R1+0xb8] ;  /* 0x0000b80001087983 */ /* 0x002f220000300a00 */
[----:B------:R-:W-:-:S03]  /*26fe0*/  IMAD.WIDE R6, R4, 0x4, R184 ;  /* 0x0000000404067825 */ /* 0x000fc600078e02b8 */
[----:B------:R-:W4:Y:S04]  /*26ff0*/  LDL.LU.64 R184, [R1+0xb0] ;  /* 0x0000b00001b87983 */ /* 0x000f280000300a00 */
[----:B------:R-:W4:Y:S04]  /*27000*/  LDL.LU.64 R186, [R1+0xa8] ;  /* 0x0000a80001ba7983 */ /* 0x000f280000300a00 */
[----:B------:R1:W-:Y:S04]  /*27010*/  STL.64 [R1+0x800], R6 ;  /* 0x0008000601007387 */ /* 0x0003e80000100a00 */
[----:B------:R-:W4:Y:S04]  /*27020*/  LDL.LU.64 R188, [R1+0xa0] ;  /* 0x0000a00001bc7983 */ /* 0x000f280000300a00 */
[----:B------:R-:W4:Y:S04]  /*27030*/  LDL.LU.64 R190, [R1+0x98] ;  /* 0x0000980001be7983 */ /* 0x000f280000300a00 */
[----:B------:R-:W4:Y:S04]  /*27040*/  LDL.LU.64 R192, [R1+0x90] ;  /* 0x0000900001c07983 */ /* 0x000f280000300a00 */
[----:B------:R-:W4:Y:S04]  /*27050*/  LDL.LU.64 R194, [R1+0x88] ;  /* 0x0000880001c27983 */ /* 0x000f280000300a00 */
[----:B------:R-:W4:Y:S04]  /*27060*/  LDL.LU.64 R196, [R1+0x80] ;  /* 0x0000800001c47983 */ /* 0x000f280000300a00 */
[----:B------:R-:W4:Y:S04]  /*27070*/  LDL.LU.64 R198, [R1+0x78] ;  /* 0x0000780001c67983 */ /* 0x000f280000300a00 */
[----:B------:R-:W4:Y:S04]  /*27080*/  LDL.LU.64 R200, [R1+0x70] ;  /* 0x0000700001c87983 */ /* 0x000f280000300a00 */
[----:B-1----:R-:W4:Y:S04]  /*27090*/  LDL.LU.64 R6, [R1+0x68] ;  /* 0x0000680001067983 */ /* 0x002f280000300a00 */
[----:B------:R-:W4:Y:S04]  /*270a0*/  LDL.LU.64 R202, [R1+0x60] ;  /* 0x0000600001ca7983 */ /* 0x000f280000300a00 */
[----:B------:R-:W4:Y:S04]  /*270b0*/  LDL.LU.64 R204, [R1+0x58] ;  /* 0x0000580001cc7983 */ /* 0x000f280000300a00 */
[----:B------:R-:W4:Y:S01]  /*270c0*/  LDL.LU.64 R206, [R1+0x50] ;  /* 0x0000500001ce7983 */ /* 0x000f220000300a00 */
[----:B------:R-:W-:-:S05]  /*270d0*/  IMAD.WIDE R214, R4, 0x4, R212 ;  /* 0x0000000404d67825 */ /* 0x000fca00078e02d4 */
[----:B------:R-:W-:Y:S01]  /*270e0*/  STL.64 [R1+0x808], R214 ;  /* 0x000808d601007387 */ /* 0x000fe20000100a00 */
[----:B------:R-:W-:-:S04]  /*270f0*/  IMAD.WIDE R210, R4, 0x4, R210 ;  /* 0x0000000404d27825 */ /* 0x000fc800078e02d2 */
[C---:B------:R-:W-:Y:S02]  /*27100*/  IMAD.WIDE R212, R4.reuse, 0x4, R208 ;  /* 0x0000000404d47825 */ /* 0x040fe400078e02d0 */
[----:B------:R-:W4:Y:S04]  /*27110*/  LDL.LU.64 R208, [R1+0x48] ;  /* 0x0000480001d07983 */ /* 0x000f280000300a00 */
[----:B------:R1:W-:Y:S04]  /*27120*/  STL.64 [R1+0x810], R210 ;  /* 0x000810d201007387 */ /* 0x0003e80000100a00 */
[----:B-1----:R-:W4:Y:S04]  /*27130*/  LDL.LU.64 R210, [R1+0x40] ;  /* 0x0000400001d27983 */ /* 0x002f280000300a00 */
[----:B------:R1:W-:Y:S04]  /*27140*/  STL.64 [R1+0x818], R212 ;  /* 0x000818d401007387 */ /* 0x0003e80000100a00 */
[----:B-1----:R-:W4:Y:S04]  /*27150*/  LDL.LU.64 R212, [R1+0x38] ;  /* 0x0000380001d47983 */ /* 0x002f280000300a00 */
[----:B------:R-:W4:Y:S04]  /*27160*/  LDL.LU.64 R246, [R1+0x30] ;  /* 0x0000300001f67983 */ /* 0x000f280000300a00 */
[----:B------:R-:W4:Y:S04]  /*27170*/  LDL.LU.64 R248, [R1+0x28] ;  /* 0x0000280001f87983 */ /* 0x000f280000300a00 */
[----:B------:R-:W4:Y:S01]  /*27180*/  LDL.LU.64 R214, [R1+0x20] ;  /* 0x0000200001d67983 */ /* 0x000f220000300a00 */
[----:B--2---:R-:W-:-:S03]  /*27190*/  IMAD.WIDE R178, R4, 0x4, R178 ;  /* 0x0000000404b27825 */ /* 0x004fc600078e02b2 */
[----:B------:R-:W2:Y:S04]  /*271a0*/  LDL.LU.64 R216, [R1+0x18] ;  /* 0x0000180001d87983 */ /* 0x000ea80000300a00 */
[----:B------:R1:W-:Y:S01]  /*271b0*/  STL.64 [R1+0x820], R178 ;  /* 0x000820b201007387 */ /* 0x0003e20000100a00 */
[----:B---3--:R-:W-:-:S03]  /*271c0*/  IMAD.WIDE R180, R4, 0x4, R180 ;  /* 0x0000000404b47825 */ /* 0x008fc600078e02b4 */
[----:B-1----:R-:W3:Y:S04]  /*271d0*/  LDL.LU.64 R178, [R1+0x1628] ;  /* 0x0016280001b27983 */ /* 0x002ee80000300a00 */
[----:B------:R1:W-:Y:S01]  /*271e0*/  STL.64 [R1+0x828], R180 ;  /* 0x000828b401007387 */ /* 0x0003e20000100a00 */
[----:B----4-:R-:W-:-:S03]  /*271f0*/  IMAD.WIDE R220, R4, 0x4, R220 ;  /* 0x0000000404dc7825 */ /* 0x010fc600078e02dc */
[----:B-1----:R-:W4:Y:S04]  /*27200*/  LDL.LU.64 R180, [R1+0x1620] ;  /* 0x0016200001b47983 */ /* 0x002f280000300a00 */
[----:B------:R1:W-:Y:S01]  /*27210*/  STL.64 [R1+0x830], R220 ;  /* 0x000830dc01007387 */ /* 0x0003e20000100a00 */
[----:B------:R-:W-:-:S03]  /*27220*/  IMAD.WIDE R182, R4, 0x4, R182 ;  /* 0x0000000404b67825 */ /* 0x000fc600078e02b6 */
[----:B-1----:R-:W3:Y:S04]  /*27230*/  LDL.LU.64 R220, [R1+0x10] ;  /* 0x0000100001dc7983 */ /* 0x002ee80000300a00 */
[----:B------:R1:W-:Y:S01]  /*27240*/  STL.64 [R1+0x838], R182 ;  /* 0x000838b601007387 */ /* 0x0003e20000100a00 */
[----:B------:R-:W-:-:S03]  /*27250*/  IMAD.WIDE R8, R4, 0x4, R8 ;  /* 0x0000000404087825 */ /* 0x000fc600078e0208 */
[----:B-1----:R-:W4:Y:S04]  /*27260*/  LDL.LU.64 R182, [R1+0x1618] ;  /* 0x0016180001b67983 */ /* 0x002f280000300a00 */
[----:B------:R1:W-:Y:S04]  /*27270*/  STL.64 [R1+0x840], R8 ;  /* 0x0008400801007387 */ /* 0x0003e80000100a00 */
[----:B-1----:R-:W4:Y:S01]  /*27280*/  LDL.LU.64 R8, [R1] ;  /* 0x0000000001087983 */ /* 0x002f220000300a00 */
[----:B------:R-:W-:-:S04]  /*27290*/  IMAD.WIDE R184, R4, 0x4, R184 ;  /* 0x0000000404b87825 */ /* 0x000fc800078e02b8 */
[C---:B------:R-:W-:Y:S01]  /*272a0*/  IMAD.WIDE R186, R4.reuse, 0x4, R186 ;  /* 0x0000000404ba7825 */ /* 0x040fe200078e02ba */
[----:B------:R1:W-:Y:S03]  /*272b0*/  STL.64 [R1+0x848], R184 ;  /* 0x000848b801007387 */ /* 0x0003e60000100a00 */
[----:B------:R-:W-:-:S04]  /*272c0*/  IMAD.WIDE R188, R4, 0x4, R188 ;  /* 0x0000000404bc7825 */ /* 0x000fc800078e02bc */
[C---:B------:R-:W-:Y:S01]  /*272d0*/  IMAD.WIDE R190, R4.reuse, 0x4, R190 ;  /* 0x0000000404be7825 */ /* 0x040fe200078e02be */
[----:B-1----:R-:W4:Y:S03]  /*272e0*/  LDL.LU.64 R184, [R1+0x1610] ;  /* 0x0016100001b87983 */ /* 0x002f260000300a00 */
[C---:B------:R-:W-:Y:S01]  /*272f0*/  IMAD.WIDE R192, R4.reuse, 0x4, R192 ;  /* 0x0000000404c07825 */ /* 0x040fe200078e02c0 */
[----:B------:R1:W-:Y:S03]  /*27300*/  STL.64 [R1+0x850], R186 ;  /* 0x000850ba01007387 */ /* 0x0003e60000100a00 */
[----:B------:R-:W-:-:S04]  /*27310*/  IMAD.WIDE R194, R4, 0x4, R194 ;  /* 0x0000000404c27825 */ /* 0x000fc800078e02c2 */
[C---:B------:R-:W-:Y:S01]  /*27320*/  IMAD.WIDE R196, R4.reuse, 0x4, R196 ;  /* 0x0000000404c47825 */ /* 0x040fe200078e02c4 */
[----:B-1----:R-:W4:Y:S04]  /*27330*/  LDL.LU.64 R186, [R1+0x1608] ;  /* 0x0016080001ba7983 */ /* 0x002f280000300a00 */
[----:B------:R1:W-:Y:S01]  /*27340*/  STL.64 [R1+0x858], R188 ;  /* 0x000858bc01007387 */ /* 0x0003e20000100a00 */
[----:B------:R-:W-:-:S04]  /*27350*/  IMAD.WIDE R198, R4, 0x4, R198 ;  /* 0x0000000404c67825 */ /* 0x000fc800078e02c6 */
[C---:B------:R-:W-:Y:S01]  /*27360*/  IMAD.WIDE R200, R4.reuse, 0x4, R200 ;  /* 0x0000000404c87825 */ /* 0x040fe200078e02c8 */
[----:B-1----:R-:W4:Y:S04]  /*27370*/  LDL.LU.64 R188, [R1+0x1600] ;  /* 0x0016000001bc7983 */ /* 0x002f280000300a00 */
[----:B------:R1:W-:Y:S01]  /*27380*/  STL.64 [R1+0x860], R190 ;  /* 0x000860be01007387 */ /* 0x0003e20000100a00 */
[----:B------:R-:W-:-:S03]  /*27390*/  IMAD.WIDE R202, R4, 0x4, R202 ;  /* 0x0000000404ca7825 */ /* 0x000fc600078e02ca */
        /* <DEDUP_REMOVED lines=20> */
[----:B------:R-:W-:Y:S04]  /*274e0*/  STL.64 [R1+0x890], R6 ;  /* 0x0008900601007387 */ /* 0x000fe80000100a00 */
[----:B------:R1:W-:Y:S04]  /*274f0*/  STL.64 [R1+0x14b8], R6 ;  /* 0x0014b80601007387 */ /* 0x0003e80000100a00 */
[----:B-1----:R-:W4:Y:S01]  /*27500*/  LDL.LU.64 R6, [R1+0x8] ;  /* 0x0000080001067983 */ /* 0x002f220000300a00 */
[----:B------:R-:W-:-:S04]  /*27510*/  IMAD.WIDE R208, R4, 0x4, R208 ;  /* 0x0000000404d07825 */ /* 0x000fc800078e02d0 */
[C---:B------:R-:W-:Y:S01]  /*27520*/  IMAD.WIDE R210, R4.reuse, 0x4, R210 ;  /* 0x0000000404d27825 */ /* 0x040fe200078e02d2 */
[----:B------:R1:W-:Y:S03]  /*27530*/  STL.64 [R1+0x8b0], R208 ;  /* 0x0008b0d001007387 */ /* 0x0003e60000100a00 */
[----:B------:R-:W-:-:S04]  /*27540*/  IMAD.WIDE R212, R4, 0x4, R212 ;  /* 0x0000000404d47825 */ /* 0x000fc800078e02d4 */
[C---:B------:R-:W-:Y:S01]  /*27550*/  IMAD.WIDE R214, R4.reuse, 0x4, R214 ;  /* 0x0000000404d67825 */ /* 0x040fe200078e02d6 */
[----:B-1----:R-:W4:Y:S03]  /*27560*/  LDL.LU.64 R208, [R1+0x15b0] ;  /* 0x0015b00001d07983 */ /* 0x002f260000300a00 */
[C---:B--2---:R-:W-:Y:S01]  /*27570*/  IMAD.WIDE R216, R4.reuse, 0x4, R216 ;  /* 0x0000000404d87825 */ /* 0x044fe200078e02d8 */
[----:B------:R1:W-:Y:S03]  /*27580*/  STL.64 [R1+0x8b8], R210 ;  /* 0x0008b8d201007387 */ /* 0x0003e60000100a00 */
[----:B------:R-:W-:-:S04]  /*27590*/  IMAD.WIDE R246, R4, 0x4, R246 ;  /* 0x0000000404f67825 */ /* 0x000fc800078e02f6 */
[C---:B---3--:R-:W-:Y:S01]  /*275a0*/  IMAD.WIDE R220, R4.reuse, 0x4, R220 ;  /* 0x0000000404dc7825 */ /* 0x048fe200078e02dc */
[----:B-1----:R-:W2:Y:S04]  /*275b0*/  LDL.LU.64 R210, [R1+0x15a8] ;  /* 0x0015a80001d27983 */ /* 0x002ea80000300a00 */
[----:B------:R1:W-:Y:S01]  /*275c0*/  STL.64 [R1+0x8c0], R212 ;  /* 0x0008c0d401007387 */ /* 0x0003e20000100a00 */
[----:B------:R-:W-:-:S03]  /*275d0*/  IMAD.WIDE R248, R4, 0x4, R248 ;  /* 0x0000000404f87825 */ /* 0x000fc600078e02f8 */
[----:B-1----:R-:W3:Y:S04]  /*275e0*/  LDL.LU.64 R212, [R1+0x15a0] ;  /* 0x0015a00001d47983 */ /* 0x002ee80000300a00 */
[----:B------:R1:W-:Y:S04]  /*275f0*/  STL.64 [R1+0x8d8], R214 ;  /* 0x0008d8d601007387 */ /* 0x0003e80000100a00 */
[----:B-1----:R-:W3:Y:S04]  /*27600*/  LDL.LU.64 R214, [R1+0x1598] ;  /* 0x0015980001d67983 */ /* 0x002ee80000300a00 */
[----:B------:R1:W-:Y:S01]  /*27610*/  STL.64 [R1+0x8e0], R216 ;  /* 0x0008e0d801007387 */ /* 0x0003e20000100a00 */
[----:B----4-:R-:W-:-:S03]  /*27620*/  IMAD.WIDE R8, R4, 0x4, R8 ;  /* 0x0000000404087825 */ /* 0x010fc600078e0208 */
[----:B-1----:R-:W4:Y:S04]  /*27630*/  LDL.LU.64 R216, [R1+0x1590] ;  /* 0x0015900001d87983 */ /* 0x002f280000300a00 */
[----:B------:R-:W-:Y:S04]  /*27640*/  STL.64 [R1+0x8c8], R246 ;  /* 0x0008c8f601007387 */ /* 0x000fe80000100a00 */
[----:B------:R1:W-:Y:S02]  /*27650*/  STL.64 [R1+0x14c8], R246 ;  /* 0x0014c8f601007387 */ /* 0x0003e40000100a00 */
[----:B-1----:R-:W-:Y:S01]  /*27660*/  IMAD.MOV.U32 R246, RZ, RZ, R218 ;  /* 0x000000fffff67224 */ /* 0x002fe200078e00da */
[----:B------:R-:W-:-:S02]  /*27670*/  MOV R247, R219 ;  /* 0x000000db00f77202 */ /* 0x000fc40000000f00 */
[----:B------:R-:W4:Y:S04]  /*27680*/  LDL.LU.64 R218, [R1+0x1588] ;  /* 0x0015880001da7983 */ /* 0x000f280000300a00 */
[----:B------:R1:W-:Y:S04]  /*27690*/  STL.64 [R1+0x8e8], R220 ;  /* 0x0008e8dc01007387 */ /* 0x0003e80000100a00 */
[----:B-1----:R-:W4:Y:S04]  /*276a0*/  LDL.LU.64 R220, [R1+0x1580] ;  /* 0x0015800001dc7983 */ /* 0x002f280000300a00 */
[----:B------:R-:W-:Y:S04]  /*276b0*/  STL.64 [R1+0x8d0], R248 ;  /* 0x0008d0f801007387 */ /* 0x000fe80000100a00 */
[----:B------:R1:W-:Y:S02]  /*276c0*/  STL.64 [R1+0x14d8], R248 ;  /* 0x0014d8f801007387 */ /* 0x0003e40000100a00 */
[----:B-1----:R-:W-:-:S04]  /*276d0*/  IMAD.WIDE R248, R4, 0x4, R6 ;  /* 0x0000000404f87825 */ /* 0x002fc800078e0206 */
[C---:B------:R-:W-:Y:S01]  /*276e0*/  IMAD.WIDE R6, R4.reuse, 0x4, R240 ;  /* 0x0000000404067825 */ /* 0x040fe200078e02f0 */
[----:B------:R-:W-:Y:S04]  /*276f0*/  STL.64 [R1+0x8f0], R248 ;  /* 0x0008f0f801007387 */ /* 0x000fe80000100a00 */
[----:B------:R-:W-:Y:S04]  /*27700*/  STL.64 [R1+0x8f8], R8 ;  /* 0x0008f80801007387 */ /* 0x000fe80000100a00 */
[----:B------:R1:W-:Y:S04]  /*27710*/  STL.64 [R1+0x14e0], R8 ;  /* 0x0014e00801007387 */ /* 0x0003e80000100a00 */
[----:B------:R-:W-:Y:S04]  /*27720*/  STL.64 [R1+0x900], R6 ;  /* 0x0009000601007387 */ /* 0x000fe80000100a00 */
[----:B------:R2:W-:Y:S01]  /*27730*/  STL.64 [R1+0x14e8], R6 ;  /* 0x0014e80601007387 */ /* 0x0005e20000100a00 */
[----:B-1----:R-:W-:-:S04]  /*27740*/  IMAD.WIDE R8, R4, 0x4, R234 ;  /* 0x0000000404087825 */ /* 0x002fc800078e02ea */
[----:B--2---:R-:W-:Y:S01]  /*27750*/  IMAD.WIDE R6, R4, 0x4, R232 ;  /* 0x0000000404067825 */ /* 0x004fe200078e02e8 */
[----:B------:R-:W-:Y:S03]  /*27760*/  STL.64 [R1+0x918], R8 ;  /* 0x0009180801007387 */ /* 0x000fe60000100a00 */
[----:B------:R-:W-:Y:S01]  /*27770*/  IMAD.MOV.U32 R232, RZ, RZ, R2 ;  /* 0x000000ffffe87224 */ /* 0x000fe200078e0002 */
[----:B------:R-:W-:Y:S01]  /*27780*/  STL.64 [R1+0x920], R6 ;  /* 0x0009200601007387 */ /* 0x000fe20000100a00 */
[----:B------:R-:W-:-:S03]  /*27790*/  IMAD.MOV.U32 R233, RZ, RZ, R3 ;  /* 0x000000ffffe97224 */ /* 0x000fc600078e0003 */
[----:B------:R-:W2:Y:S04]  /*277a0*/  LDL.64 R2, [R1+0xfa8] ;  /* 0x000fa80001027983 */ /* 0x000ea80000100a00 */
[----:B--2---:R1:W-:Y:S04]  /*277b0*/  STL.64 [R1+0x1560], R2 ;  /* 0x0015600201007387 */ /* 0x0043e80000100a00 */
[----:B-1----:R-:W2:Y:S04]  /*277c0*/  LDL.64 R2, [R1+0xfa0] ;  /* 0x000fa00001027983 */ /* 0x002ea80000100a00 */
[----:B--2---:R1:W-:Y:S04]  /*277d0*/  STL.64 [R1+0x1568], R2 ;  /* 0x0015680201007387 */ /* 0x0043e80000100a00 */
[----:B-1----:R-:W2:Y:S01]  /*277e0*/  LDL.64 R2, [R1+0xf98] ;  /* 0x000f980001027983 */ /* 0x002ea20000100a00 */
[----:B------:R-:W-:-:S03]  /*277f0*/  IMAD.WIDE R240, R4, 0x4, R238 ;  /* 0x0000000404f07825 */ /* 0x000fc600078e02ee */
[----:B--2---:R1:W-:Y:S04]  /*27800*/  STL.64 [R1+0x1570], R2 ;  /* 0x0015700201007387 */ /* 0x0043e80000100a00 */
[----:B-1----:R-:W2:Y:S01]  /*27810*/  LDL.64 R2, [R1+0xf90] ;  /* 0x000f900001027983 */ /* 0x002ea20000100a00 */
[----:B------:R-:W-:-:S04]  /*27820*/  IMAD.WIDE R236, R4, 0x4, R236 ;  /* 0x0000000404ec7825 */ /* 0x000fc800078e02ec */
[----:B------:R-:W-:Y:S02]  /*27830*/  IMAD.MOV.U32 R234, RZ, RZ, R10 ;  /* 0x000000ffffea7224 */ /* 0x000fe400078e000a */
[----:B------:R-:W-:Y:S02]  /*27840*/  IMAD.MOV.U32 R235, RZ, RZ, R11 ;  /* 0x000000ffffeb7224 */ /* 0x000fe400078e000b */
[----:B------:R-:W-:-:S04]  /*27850*/  IMAD.WIDE R10, R4, 0x4, R230 ;  /* 0x00000004040a7825 */ /* 0x000fc800078e02e6 */
[----:B------:R-:W-:Y:S02]  /*27860*/  IMAD.MOV.U32 R230, RZ, RZ, R246 ;  /* 0x000000ffffe67224 */ /* 0x000fe400078e00f6 */
[----:B------:R-:W-:Y:S02]  /*27870*/  IMAD.MOV.U32 R231, RZ, RZ, R247 ;  /* 0x000000ffffe77224 */ /* 0x000fe400078e00f7 */
[----:B------:R-:W-:-:S04]  /*27880*/  IMAD.WIDE R246, R4, 0x4, R228 ;  /* 0x0000000404f67825 */ /* 0x000fc800078e02e4 */
[----:B------:R-:W-:Y:S02]  /*27890*/  IMAD.MOV.U32 R228, RZ, RZ, R250 ;  /* 0x000000ffffe47224 */ /* 0x000fe400078e00fa */
[----:B------:R-:W-:Y:S02]  /*278a0*/  IMAD.MOV.U32 R229, RZ, RZ, R251 ;  /* 0x000000ffffe57224 */ /* 0x000fe400078e00fb */
        /* <DEDUP_REMOVED lines=16> */
[----:B--2---:R1:W-:Y:S04]  /*279b0*/  STL.64 [R1+0x1578], R2 ;  /* 0x0015780201007387 */ /* 0x0043e80000100a00 */
[----:B-1----:R-:W2:Y:S04]  /*279c0*/  LDL.64 R2, [R1+0xd10] ;  /* 0x000d100001027983 */ /* 0x002ea80000100a00 */
[----:B------:R-:W-:Y:S04]  /*279d0*/  STL.64 [R1+0x908], R240 ;  /* 0x000908f001007387 */ /* 0x000fe80000100a00 */
[----:B------:R-:W-:Y:S04]  /*279e0*/  STL.64 [R1+0x14f8], R240 ;  /* 0x0014f8f001007387 */ /* 0x000fe80000100a00 */
[----:B------:R-:W-:Y:S04]  /*279f0*/  STL.64 [R1+0x910], R236 ;  /* 0x000910ec01007387 */ /* 0x000fe80000100a00 */
[----:B------:R-:W-:Y:S04]  /*27a00*/  STL.64 [R1+0x1500], R236 ;  /* 0x001500ec01007387 */ /* 0x000fe80000100a00 */
[----:B------:R-:W-:Y:S04]  /*27a10*/  STL.64 [R1+0x928], R10 ;  /* 0x0009280a01007387 */ /* 0x000fe80000100a00 */
[----:B------:R-:W-:Y:S04]  /*27a20*/  STL.64 [R1+0x1508], R10 ;  /* 0x0015080a01007387 */ /* 0x000fe80000100a00 */
[----:B------:R-:W2:Y:S04]  /*27a30*/  LDL.64 R222, [R1+0xd00] ;  /* 0x000d000001de7983 */ /* 0x000ea80000100a00 */
        /* <DEDUP_REMOVED lines=18> */
[----:B------:R-:W-:-:S03]  /*27b60*/  IMAD.WIDE R38, R4, 0x4, R38 ;  /* 0x0000000404267825 */ /* 0x000fc600078e0226 */
[----:B------:R-:W-:Y:S01]  /*27b70*/  STL.64 [R1+0x978], R22 ;  /* 0x0009781601007387 */ /* 0x000fe20000100a00 */
        /* <DEDUP_REMOVED lines=68> */
[----:B-1----:R-:W-:-:S03]  /*27fc0*/  IMAD.WIDE R224, R4, 0x4, R110 ;  /* 0x0000000404e07825 */ /* 0x002fc600078e026e */
        /* <DEDUP_REMOVED lines=93> */
[----:B------:R-:W-:-:S03]  /*285a0*/  IMAD.MOV.U32 R238, RZ, RZ, R242 ;  /* 0x000000ffffee7224 */ /* 0x000fc600078e00f2 */
[----:B------:R-:W-:Y:S01]  /*285b0*/  STL.64 [R1+0xea8], R186 ;  /* 0x000ea8ba01007387 */ /* 0x000fe20000100a00 */
[----:B------:R-:W-:-:S03]  /*285c0*/  IMAD.MOV.U32 R239, RZ, RZ, R243 ;  /* 0x000000ffffef7224 */ /* 0x000fc600078e00f3 */
        /* <DEDUP_REMOVED lines=11> */
[----:B---3--:R-:W-:-:S03]  /*28680*/  IMAD.WIDE R212, R4, 0x4, R212 ;  /* 0x0000000404d47825 */ /* 0x008fc600078e02d4 */
[----:B------:R-:W-:Y:S01]  /*28690*/  STL.64 [R1+0xf00], R200 ;  /* 0x000f00c801007387 */ /* 0x000fe20000100a00 */
[----:B------:R-:W-:-:S03]  /*286a0*/  IMAD.WIDE R214, R4, 0x4, R214 ;  /* 0x0000000404d67825 */ /* 0x000fc600078e02d6 */
[----:B------:R-:W-:Y:S01]  /*286b0*/  STL.64 [R1+0xf08], R202 ;  /* 0x000f08ca01007387 */ /* 0x000fe20000100a00 */
[----:B----4-:R-:W-:-:S03]  /*286c0*/  IMAD.WIDE R216, R4, 0x4, R216 ;  /* 0x0000000404d87825 */ /* 0x010fc600078e02d8 */
[----:B------:R3:W-:Y:S01]  /*286d0*/  STL.64 [R1+0xf18], R242 ;  /* 0x000f18f201007387 */ /* 0x0007e20000100a00 */
[----:B------:R-:W-:-:S03]  /*286e0*/  ISETP.GE.U32.AND P6, PT, R5, 0x7ffffe02, PT ;  /* 0x7ffffe020500780c */ /* 0x000fc60003fc6070 */
[----:B------:R4:W-:Y:S01]  /*286f0*/  STL.64 [R1+0xf10], R204 ;  /* 0x000f10cc01007387 */ /* 0x0009e20000100a00 */
[----:B------:R-:W-:-:S03]  /*28700*/  IMAD.WIDE R218, R4, 0x4, R218 ;  /* 0x0000000404da7825 */ /* 0x000fc600078e02da */
[----:B------:R4:W-:Y:S01]  /*28710*/  STL.64 [R1+0xf28], R208 ;  /* 0x000f28d001007387 */ /* 0x0009e20000100a00 */
[----:B------:R-:W-:-:S03]  /*28720*/  IMAD.WIDE R4, R4, 0x4, R220 ;  /* 0x0000000404047825 */ /* 0x000fc600078e02dc */
[----:B------:R4:W-:Y:S04]  /*28730*/  STL.64 [R1+0xf38], R210 ;  /* 0x000f38d201007387 */ /* 0x0009e80000100a00 */
[----:B------:R4:W-:Y:S04]  /*28740*/  STL.64 [R1+0xf48], R212 ;  /* 0x000f48d401007387 */ /* 0x0009e80000100a00 */
[----:B------:R4:W-:Y:S04]  /*28750*/  STL.64 [R1+0xf58], R214 ;  /* 0x000f58d601007387 */ /* 0x0009e80000100a00 */
[----:B--2---:R-:W-:Y:S04]  /*28760*/  LDGSTS.E [R245+-0x57ff8], desc[UR52][R222.64], !P4 ;  /* 0xa8008000def57fae */ /* 0x004fe8000e121874 */
        /* <DEDUP_REMOVED lines=19> */
[----:B------:R-:W-:Y:S04]  /*288a0*/  LDGSTS.E [R245+-0x57ff4], desc[UR52][R2.64], !P2 ;  /* 0xa800c00002f57fae */ /* 0x000fe8000d121874 */
[----:B------:R-:W2:Y:S04]  /*288b0*/  LDL.LU.64 R2, [R1+0x1578] ;  /* 0x0015780001027983 */ /* 0x000ea80000300a00 */
[----:B------:R1:W-:Y:S01]  /*288c0*/  STL.64 [R1+0xf68], R218 ;  /* 0x000f68da01007387 */ /* 0x0003e20000100a00 */
[----:B------:R-:W-:-:S03]  /*288d0*/  ISETP.GE.U32.AND P0, PT, R244, 0x7ffffe03, PT ;  /* 0x7ffffe03f400780c */ /* 0x000fc60003f06070 */
[----:B--2---:R-:W-:Y:S04]  /*288e0*/  LDGSTS.E [R245+-0x54000], desc[UR52][R2.64], !P1 ;  /* 0xac00000002f57fae */ /* 0x004fe8000c921874 */
[----:B------:R-:W2:Y:S06]  /*288f0*/  LDL.LU.64 R2, [R1+0x1570] ;  /* 0x0015700001027983 */ /* 0x000eac0000300a00 */
[----:B--2---:R-:W-:Y:S04]  /*28900*/  LDGSTS.E [R245+-0x53ffc], desc[UR52][R2.64], !P0 ;  /* 0xac00400002f57fae */ /* 0x004fe8000c121874 */
[----:B------:R-:W2:Y:S04]  /*28910*/  LDL.LU.64 R2, [R1+0x1568] ;  /* 0x0015680001027983 */ /* 0x000ea80000300a00 */
[----:B--2---:R-:W-:Y:S04]  /*28920*/  LDGSTS.E [R245+-0x53ff8], desc[UR52][R2.64], !P6 ;  /* 0xac00800002f57fae */ /* 0x004fe8000f121874 */
[----:B------:R-:W2:Y:S04]  /*28930*/  LDL.LU.64 R2, [R1+0x1560] ;  /* 0x0015600001027983 */ /* 0x000ea80000300a00 */
[----:B--2---:R-:W-:Y:S04]  /*28940*/  LDGSTS.E [R245+-0x53ff4], desc[UR52][R2.64], !P5 ;  /* 0xac00c00002f57fae */ /* 0x004fe8000e921874 */
[----:B------:R-:W0:Y:S04]  /*28950*/  LDGDEPBAR ;  /* 0x00000000000079af */ /* 0x000e280000000000 */
[----:B------:R-:W2:Y:S04]  /*28960*/  LDL.LU.64 R2, [R1+0x1558] ;  /* 0x0015580001027983 */ /* 0x000ea80000300a00 */
[----:B------:R-:W4:Y:S04]  /*28970*/  LDL.64 R244, [R1+0x618] ;  /* 0x0006180001f47983 */ /* 0x000f280000100a00 */
[----:B--2---:R-:W-:Y:S04]  /*28980*/  LDGSTS.E [R2+0x40000], desc[UR52][R20.64], P3 ;  /* 0x4000000014027fae */ /* 0x004fe80009921874 */
[----:B---3--:R-:W-:Y:S04]  /*28990*/  LDGSTS.E [R2+0x40400], desc[UR52][R18.64], P3 ;  /* 0x4040000012027fae */ /* 0x008fe80009921874 */
[----:B----4-:R-:W-:Y:S04]  /*289a0*/  LDGSTS.E [R2+0x40800], desc[UR52][R16.64], P3 ;  /* 0x4080000010027fae */ /* 0x010fe80009921874 */
[----:B------:R-:W2:Y:S04]  /*289b0*/  LDL.LU.64 R20, [R1+0x1550] ;  /* 0x0015500001147983 */ /* 0x000ea80000300a00 */
[----:B------:R-:W3:Y:S04]  /*289c0*/  LDL.LU.64 R18, [R1+0x1548] ;  /* 0x0015480001127983 */ /* 0x000ee80000300a00 */
[----:B------:R-:W4:Y:S04]  /*289d0*/  LDL.LU.64 R16, [R1+0x1540] ;  /* 0x0015400001107983 */ /* 0x000f280000300a00 */
[----:B------:R-:W-:Y:S04]  /*289e0*/  LDGSTS.E [R2+0x40c00], desc[UR52][R12.64], P3 ;  /* 0x40c000000c027fae */ /* 0x000fe80009921874 */
[----:B------:R-:W-:Y:S04]  /*289f0*/  LDGSTS.E [R2+0x41000], desc[UR52][R250.64], P3 ;  /* 0x41000000fa027fae */ /* 0x000fe80009921874 */
[----:B------:R-:W-:Y:S04]  /*28a00*/  LDGSTS.E [R2+0x41400], desc[UR52][R14.64], P3 ;  /* 0x414000000e027fae */ /* 0x000fe80009921874 */
[----:B------:R-:W2:Y:S04]  /*28a10*/  LDL.LU.64 R12, [R1+0x1538] ;  /* 0x00153800010c7983 */ /* 0x000ea80000300a00 */
[----:B------:R-:W2:Y:S04]  /*28a20*/  LDL.LU.64 R250, [R1+0x1530] ;  /* 0x0015300001fa7983 */ /* 0x000ea80000300a00 */
        /* <DEDUP_REMOVED lines=28> */
[----:B------:R-:W-:Y:S04]  /*28bf0*/  LDGSTS.E [R2+0x45000], desc[UR52][R30.64], P3 ;  /* 0x450000001e027fae */ /* 0x000fe80009921874 */
[----:B------:R-:W-:Y:S04]  /*28c00*/  LDGSTS.E [R2+0x45400], desc[UR52][R46.64], P3 ;  /* 0x454000002e027fae */ /* 0x000fe80009921874 */
[----:B------:R-:W-:Y:S04]  /*28c10*/  LDGSTS.E [R2+0x45800], desc[UR52][R62.64], P3 ;  /* 0x458000003e027fae */ /* 0x000fe80009921874 */
[----:B------:R-:W-:Y:S04]  /*28c20*/  LDGSTS.E [R2+0x45c00], desc[UR52][R78.64], P3 ;  /* 0x45c000004e027fae */ /* 0x000fe80009921874 */
[----:B------:R-:W-:Y:S04]  /*28c30*/  LDGSTS.E [R2+0x46000], desc[UR52][R94.64], P3 ;  /* 0x460000005e027fae */ /* 0x000fe80009921874 */
[----:B------:R-:W3:Y:S04]  /*28c40*/  LDL.64 R62, [R1+0x820] ;  /* 0x00082000013e7983 */ /* 0x000ee80000100a00 */
[----:B------:R-:W3:Y:S04]  /*28c50*/  LDL.64 R78, [R1+0x7e0] ;  /* 0x0007e000014e7983 */ /* 0x000ee80000100a00 */
[----:B-1----:R-:W3:Y:S04]  /*28c60*/  LDL.64 R94, [R1+0x7a0] ;  /* 0x0007a000015e7983 */ /* 0x002ee80000100a00 */
[----:B------:R-:W3:Y:S04]  /*28c70*/  LDL.64 R46, [R1+0x860] ;  /* 0x00086000012e7983 */ /* 0x000ee80000100a00 */
[----:B------:R-:W3:Y:S04]  /*28c80*/  LDL.64 R30, [R1+0x8a0] ;  /* 0x0008a000011e7983 */ /* 0x000ee80000100a00 */
[----:B------:R-:W3:Y:S04]  /*28c90*/  LDL.64 R14, [R1+0x8e0] ;  /* 0x0008e000010e7983 */ /* 0x000ee80000100a00 */
[----:B------:R-:W-:Y:S04]  /*28ca0*/  LDGSTS.E [R2+0x46400], desc[UR52][R224.64], P3 ;  /* 0x46400000e0027fae */ /* 0x000fe80009921874 */
[----:B------:R-:W-:Y:S04]  /*28cb0*/  LDGSTS.E [R2+0x46800], desc[UR52][R226.64], P3 ;  /* 0x46800000e2027fae */ /* 0x000fe80009921874 */
[----:B------:R-:W-:Y:S04]  /*28cc0*/  LDGSTS.E [R2+0x46c00], desc[UR52][R246.64], P3 ;  /* 0x46c00000f6027fae */ /* 0x000fe80009921874 */
[----:B------:R-:W3:Y:S04]  /*28cd0*/  LDL.LU.64 R224, [R1+0x1520] ;  /* 0x0015200001e07983 */ /* 0x000ee80000300a00 */
[----:B------:R-:W3:Y:S04]  /*28ce0*/  LDL.LU.64 R226, [R1+0x1518] ;  /* 0x0015180001e27983 */ /* 0x000ee80000300a00 */
[----:B------:R-:W3:Y:S04]  /*28cf0*/  LDL.LU.64 R246, [R1+0x1510] ;  /* 0x0015100001f67983 */ /* 0x000ee80000300a00 */
[----:B------:R-:W-:Y:S04]  /*28d00*/  LDGSTS.E [R2+0x47000], desc[UR52][R10.64], P3 ;  /* 0x470000000a027fae */ /* 0x000fe80009921874 */
[----:B------:R-:W-:Y:S04]  /*28d10*/  LDGSTS.E [R2+0x47400], desc[UR52][R236.64], P3 ;  /* 0x47400000ec027fae */ /* 0x000fe80009921874 */
[----:B------:R-:W-:Y:S04]  /*28d20*/  LDGSTS.E [R2+0x47800], desc[UR52][R240.64], P3 ;  /* 0x47800000f0027fae */ /* 0x000fe80009921874 */
[----:B------:R-:W3:Y:S04]  /*28d30*/  LDL.LU.64 R10, [R1+0x1508] ;  /* 0x00150800010a7983 */ /* 0x000ee80000300a00 */
[----:B------:R-:W3:Y:S04]  /*28d40*/  LDL.LU.64 R236, [R1+0x1500] ;  /* 0x0015000001ec7983 */ /* 0x000ee80000300a00 */
[----:B------:R-:W3:Y:S04]  /*28d50*/  LDL.LU.64 R240, [R1+0x14f8] ;  /* 0x0014f80001f07983 */ /* 0x000ee80000300a00 */
[----:B------:R1:W-:Y:S04]  /*28d60*/  LDGSTS.E [R2+0x47c00], desc[UR52][R242.64], P3 ;  /* 0x47c00000f2027fae */ /* 0x0003e80009921874 */
[----:B------:R-:W4:Y:S01]  /*28d70*/  LDL.LU.64 R242, [R1+0x14f0] ;  /* 0x0014f00001f27983 */ /* 0x000f220000300a00 */
[----:B-1----:R-:W1:Y:S03]  /*28d80*/  LDC R2, c[0x0][0x230] ;  /* 0x00008c00ff027b82 */ /* 0x002e660000000800 */
        /* <DEDUP_REMOVED lines=13> */
[----:B------:R-:W-:Y:S04]  /*28e60*/  LDGSTS.E [R243+0x43480], desc[UR52][R78.64], P3 ;  /* 0x434800004ef37fae */ /* 0x000fe80009921874 */
[----:B------:R-:W-:Y:S04]  /*28e70*/  LDGSTS.E [R243+0x43880], desc[UR52][R62.64], P3 ;  /* 0x438800003ef37fae */ /* 0x000fe80009921874 */
[----:B------:R-:W-:Y:S04]  /*28e80*/  LDGSTS.E [R243+0x43c80], desc[UR52][R46.64], P3 ;  /* 0x43c800002ef37fae */ /* 0x000fe80009921874 */
[----:B------:R-:W-:Y:S04]  /*28e90*/  LDGSTS.E [R243+0x44080], desc[UR52][R30.64], P3 ;  /* 0x440800001ef37fae */ /* 0x000fe80009921874 */
[----:B------:R-:W-:Y:S04]  /*28ea0*/  LDGSTS.E [R243+0x44480], desc[UR52][R14.64], P3 ;  /* 0x444800000ef37fae */ /* 0x000fe80009921874 */
[----:B------:R-:W2:Y:S04]  /*28eb0*/  LDL.64 R142, [R1+0x458] ;  /* 0x00045800018e7983 */ /* 0x000ea80000100a00 */
[----:B------:R-:W-:Y:S04]  /*28ec0*/  LDGSTS.E [R243+0x44880], desc[UR52][R222.64], P3 ;  /* 0x44880000def37fae */ /* 0x000fe80009921874 */
[----:B------:R-:W3:Y:S04]  /*28ed0*/  LDL.64 R128, [R1+0x4d8] ;  /* 0x0004d80001807983 */ /* 0x000ee80000100a00 */
        /* <DEDUP_REMOVED lines=29> */
[----:B------:R-:W4:Y:S04]  /*290b0*/  LDL.LU.64 R6, [R1+0x14e8] ;  /* 0x0014e80001067983 */ /* 0x000f280000300a00 */
[----:B------:R-:W4:Y:S04]  /*290c0*/  LDL.LU.64 R8, [R1+0x14e0] ;  /* 0x0014e00001087983 */ /* 0x000f280000300a00 */
[----:B------:R-:W4:Y:S04]  /*290d0*/  LDL.LU.64 R248, [R1+0x14d8] ;  /* 0x0014d80001f87983 */ /* 0x000f280000300a00 */
[----:B--2---:R-:W-:Y:S04]  /*290e0*/  LDGSTS.E [R242+0x40100], desc[UR52][R142.64], P3 ;  /* 0x401000008ef27fae */ /* 0x004fe80009921874 */
[----:B---3--:R-:W-:Y:S04]  /*290f0*/  LDGSTS.E [R242+0x40500], desc[UR52][R128.64], P3 ;  /* 0x4050000080f27fae */ /* 0x008fe80009921874 */
        /* <DEDUP_REMOVED lines=22> */
[----:B------:R-:W2:Y:S04]  /*29260*/  LDL.64 R96, [R1+0x468] ;  /* 0x0004680001607983 */ /* 0x000ea80000100a00 */
[----:B------:R-:W-:Y:S04]  /*29270*/  LDGSTS.E [R242+0x45d00], desc[UR52][R82.64], P3 ;  /* 0x45d0000052f27fae */ /* 0x000fe80009921874 */
        /* <DEDUP_REMOVED lines=49> */
[----:B------:R-:W3:Y:S04]  /*29590*/  LDL.64 R66, [R1+0x4f8] ;  /* 0x0004f80001427983 */ /* 0x000ee80000100a00 */
[----:B------:R-:W4:Y:S04]  /*295a0*/  LDL.64 R64, [R1+0x530] ;  /* 0x0005300001407983 */ /* 0x000f280000100a00 */
[----:B------:R-:W2:Y:S04]  /*295b0*/  LDL.64 R68, [R1+0x478] ;  /* 0x0004780001447983 */ /* 0x000ea80000100a00 */
        /* <DEDUP_REMOVED lines=82> */
[----:B------:R2:W-:Y:S04]  /*29ae0*/  LDGSTS.E [R9+0x42680], desc[UR52][R30.64], P3 ;  /* 0x426800001e097fae */ /* 0x0005e80009921874 */
[----:B------:R3:W-:Y:S04]  /*29af0*/  LDGSTS.E [R9+0x42a80], desc[UR52][R22.64], P3 ;  /* 0x42a8000016097fae */ /* 0x0007e80009921874 */
        /* <DEDUP_REMOVED lines=19> */
[----:B--2---:R-:W-:-:S03]  /*29c30*/  IMAD.MOV.U32 R30, RZ, RZ, R228 ;  /* 0x000000ffff1e7224 */ /* 0x004fc600078e00e4 */
[----:B------:R-:W2:Y:S01]  /*29c40*/  LDL.64 R18, [R1+0x6c8] ;  /* 0x0006c80001127983 */ /* 0x000ea20000100a00 */
[----:B------:R-:W-:-:S03]  /*29c50*/  MOV R31, R229 ;  /* 0x000000e5001f7202 */ /* 0x000fc60000000f00 */
[----:B------:R-:W2:Y:S01]  /*29c60*/  LDL.64 R16, [R1+0x708] ;  /* 0x0007080001107983 */ /* 0x000ea20000100a00 */
[----:B------:R-:W-:-:S03]  /*29c70*/  IMAD.MOV.U32 R228, RZ, RZ, R230 ;  /* 0x000000ffffe47224 */ /* 0x000fc600078e00e6 */
[----:B------:R-:W2:Y:S01]  /*29c80*/  LDL.64 R14, [R1+0x748] ;  /* 0x00074800010e7983 */ /* 0x000ea20000100a00 */
[----:B------:R-:W-:-:S03]  /*29c90*/  IMAD.MOV.U32 R229, RZ, RZ, R231 ;  /* 0x000000ffffe57224 */ /* 0x000fc600078e00e7 */
[----:B------:R-:W2:Y:S01]  /*29ca0*/  LDL.64 R222, [R1+0x788] ;  /* 0x0007880001de7983 */ /* 0x000ea20000100a00 */
[----:B------:R-:W-:Y:S02]  /*29cb0*/  IMAD.MOV.U32 R230, RZ, RZ, R232 ;  /* 0x000000ffffe67224 */ /* 0x000fe400078e00e8 */
[----:B------:R-:W-:Y:S01]  /*29cc0*/  IMAD.MOV.U32 R231, RZ, RZ, R233 ;  /* 0x000000ffffe77224 */ /* 0x000fe200078e00e9 */
[----:B------:R-:W2:Y:S01]  /*29cd0*/  LDL.64 R224, [R1+0x7c8] ;  /* 0x0007c80001e07983 */ /* 0x000ea20000100a00 */
[----:B---3--:R-:W-:Y:S02]  /*29ce0*/  IMAD.MOV.U32 R22, RZ, RZ, R234 ;  /* 0x000000ffff167224 */ /* 0x008fe400078e00ea */
[----:B------:R-:W-:Y:S01]  /*29cf0*/  IMAD.MOV.U32 R23, RZ, RZ, R235 ;  /* 0x000000ffff177224 */ /* 0x000fe200078e00eb */
[----:B------:R-:W3:Y:S04]  /*29d00*/  LDL.64 R226, [R1+0x808] ;  /* 0x0008080001e27983 */ /* 0x000ee80000100a00 */
[----:B------:R-:W3:Y:S04]  /*29d10*/  LDL.64 R232, [R1+0x848] ;  /* 0x0008480001e87983 */ /* 0x000ee80000100a00 */
[----:B------:R-:W3:Y:S04]  /*29d20*/  LDL.64 R234, [R1+0x888] ;  /* 0x0008880001ea7983 */ /* 0x000ee80000100a00 */
        /* <DEDUP_REMOVED lines=17> */
[----:B------:R4:W-:Y:S04]  /*29e40*/  LDGSTS.E [R8+0x41b00], desc[UR52][R24.64], P3 ;  /* 0x41b0000018087fae */ /* 0x0009e80009921874 */
[----:B------:R-:W-:Y:S04]  /*29e50*/  LDGSTS.E [R8+0x41f00], desc[UR52][R20.64], P3 ;  /* 0x41f0000014087fae */ /* 0x000fe80009921874 */
[----:B--2---:R-:W-:Y:S04]  /*29e60*/  LDGSTS.E [R8+0x42300], desc[UR52][R18.64], P3 ;  /* 0x4230000012087fae */ /* 0x004fe80009921874 */
        /* <DEDUP_REMOVED lines=10> */
[----:B------:R-:W2:Y:S04]  /*29f10*/  LDL.LU.64 R246, [R1+0x14b0] ;  /* 0x0014b00001f67983 */ /* 0x000ea80000300a00 */
        /* <DEDUP_REMOVED lines=8> */
[----:B------:R-:W2:Y:S04]  /*29fa0*/  LDL.LU.64 R250, [R1+0x14a8] ;  /* 0x0014a80001fa7983 */ /* 0x000ea80000300a00 */
[----:B------:R4:W-:Y:S04]  /*29fb0*/  LDGSTS.E [R8+0x44f00], desc[UR52][R26.64], P3 ;  /* 0x44f000001a087fae */ /* 0x0009e80009921874 */
[----:B------:R4:W-:Y:S04]  /*29fc0*/  LDGSTS.E [R8+0x45300], desc[UR52][R42.64], P3 ;  /* 0x453000002a087fae */ /* 0x0009e80009921874 */
[----:B------:R4:W-:Y:S04]  /*29fd0*/  LDGSTS.E [R8+0x45700], desc[UR52][R58.64], P3 ;  /* 0x457000003a087fae */ /* 0x0009e80009921874 */
[----:B------:R4:W-:Y:S04]  /*29fe0*/  LDGSTS.E [R8+0x45b00], desc[UR52][R74.64], P3 ;  /* 0x45b000004a087fae */ /* 0x0009e80009921874 */
[----:B------:R4:W-:Y:S04]  /*29ff0*/  LDGSTS.E [R8+0x45f00], desc[UR52][R90.64], P3 ;  /* 0x45f000005a087fae */ /* 0x0009e80009921874 */
[----:B------:R4:W-:Y:S04]  /*2a000*/  LDGSTS.E [R8+0x46300], desc[UR52][R106.64], P3 ;  /* 0x463000006a087fae */ /* 0x0009e80009921874 */
[----:B------:R4:W-:Y:S01]  /*2a010*/  LDGSTS.E [R8+0x46700], desc[UR52][R122.64], P3 ;  /* 0x467000007a087fae */ /* 0x0009e20009921874 */
[----:B------:R-:W-:-:S03]  /*2a020*/  IMAD.MOV.U32 R244, RZ, RZ, R30 ;  /* 0x000000fffff47224 */ /* 0x000fc600078e001e */
[----:B------:R4:W-:Y:S01]  /*2a030*/  LDGSTS.E [R8+0x46b00], desc[UR52][R138.64], P3 ;  /* 0x46b000008a087fae */ /* 0x0009e20009921874 */
[----:B------:R-:W-:-:S03]  /*2a040*/  IMAD.MOV.U32 R245, RZ, RZ, R31 ;  /* 0x000000fffff57224 */ /* 0x000fc600078e001f */
[----:B------:R-:W-:Y:S01]  /*2a050*/  LDGSTS.E [R8+0x46f00], desc[UR52][R154.64], P3 ;  /* 0x46f000009a087fae */ /* 0x000fe20009921874 */
[----:B------:R-:W-:-:S03]  /*2a060*/  IMAD.MOV.U32 R242, RZ, RZ, R22 ;  /* 0x000000fffff27224 */ /* 0x000fc600078e0016 */
[----:B------:R-:W-:Y:S01]  /*2a070*/  LDGSTS.E [R8+0x47300], desc[UR52][R170.64], P3 ;  /* 0x47300000aa087fae */ /* 0x000fe20009921874 */
[----:B------:R-:W-:-:S03]  /*2a080*/  IMAD.MOV.U32 R243, RZ, RZ, R23 ;  /* 0x000000fffff37224 */ /* 0x000fc600078e0017 */
        /* <DEDUP_REMOVED lines=8> */
[----:B------:R2:W-:Y:S04]  /*2a110*/  STL [R1], RZ ;  /* 0x000000ff01007387 */ /* 0x0005e80000100800 */
[----:B------:R2:W-:Y:S01]  /*2a120*/  STL [R1+0x4], RZ ;  /* 0x000004ff01007387 */ /* 0x0005e20000100800 */
[----:B-1----:R-:W-:-:S05]  /*2a130*/  VIADD R2, R2, 0x7f ;  /* 0x0000007f02027836 */ /* 0x002fca0000000000 */
[----:B------:R-:W-:Y:S02]  /*2a140*/  ISETP.GE.AND P0, PT, R2, 0x80, PT ;  /* 0x000000800200780c */ /* 0x000fe40003f06270 */
[----:B----4-:R-:W-:Y:S02]  /*2a150*/  CS2R R24, SRZ ;  /* 0x0000000000187805 */ /* 0x010fe4000001ff00 */
[----:B------:R-:W-:Y:S02]  /*2a160*/  CS2R R26, SRZ ;  /* 0x00000000001a7805 */ /* 0x000fe4000001ff00 */
[----:B------:R-:W-:Y:S02]  /*2a170*/  CS2R R30, SRZ ;  /* 0x00000000001e7805 */ /* 0x000fe4000001ff00 */
[----:B------:R-:W-:Y:S02]  /*2a180*/  CS2R R32, SRZ ;  /* 0x0000000000207805 */ /* 0x000fe4000001ff00 */
[----:B------:R-:W-:-:S02]  /*2a190*/  CS2R R34, SRZ ;  /* 0x0000000000227805 */ /* 0x000fc4000001ff00 */
[----:B------:R-:W-:Y:S02]  /*2a1a0*/  CS2R R36, SRZ ;  /* 0x0000000000247805 */ /* 0x000fe4000001ff00 */
[----:B------:R-:W-:Y:S02]  /*2a1b0*/  CS2R R38, SRZ ;  /* 0x0000000000267805 */ /* 0x000fe4000001ff00 */
        /* <DEDUP_REMOVED lines=48> */
[----:B------:R-:W-:Y:S01]  /*2a4c0*/  CS2R R150, SRZ ;  /* 0x0000000000967805 */ /* 0x000fe2000001ff00 */
[----:B--2---:R-:W-:Y:S04]  /*2a4d0*/  LDGSTS.E [R0+0x41780], desc[UR52][R250.64], P3 ;  /* 0x41780000fa007fae */ /* 0x004fe80009921874 */
[----:B------:R-:W-:Y:S04]  /*2a4e0*/  LDGSTS.E [R0+0x41b80], desc[UR52][R246.64], P3 ;  /* 0x41b80000f6007fae */ /* 0x000fe80009921874 */
        /* <DEDUP_REMOVED lines=11> */
[----:B------:R-:W5:Y:S04]  /*2a5a0*/  LDL.LU.64 R6, [R1+0x14a0] ;  /* 0x0014a00001067983 */ /* 0x000f680000300a00 */
[----:B------:R1:W-:Y:S04]  /*2a5b0*/  STL [R1+0x8], RZ ;  /* 0x000008ff01007387 */ /* 0x0003e80000100800 */
        /* <DEDUP_REMOVED lines=125> */
[----:B------:R-:W-:Y:S04]  /*2ad90*/  LDGSTS.E [R0+0x44b80], desc[UR52][R12.64], P3 ;  /* 0x44b800000c007fae */ /* 0x000fe80009921874 */
[----:B------:R2:W-:Y:S04]  /*2ada0*/  LDGSTS.E [R0+0x44f80], desc[UR52][R28.64], P3 ;  /* 0x44f800001c007fae */ /* 0x0005e80009921874 */
        /* <DEDUP_REMOVED lines=11> */
[----:B------:R1:W-:Y:S01]  /*2ae60*/  LDGSTS.E [R0+0x47f80], desc[UR52][R4.64], P3 ;  /* 0x47f8000004007fae */ /* 0x0003e20009921874 */
[----:B--2---:R-:W-:-:S03]  /*2ae70*/  CS2R R28, SRZ ;  /* 0x00000000001c7805 */ /* 0x004fc6000001ff00 */
[----:B------:R-:W0:Y:S01]  /*2ae80*/  LDGDEPBAR ;  /* 0x00000000000079af */ /* 0x000e220000000000 */
[----:B---3--:R-:W-:Y:S02]  /*2ae90*/  CS2R R44, SRZ ;  /* 0x00000000002c7805 */ /* 0x008fe4000001ff00 */
[----:B----4-:R-:W-:Y:S02]  /*2aea0*/  CS2R R60, SRZ ;  /* 0x00000000003c7805 */ /* 0x010fe4000001ff00 */
[----:B-1----:R-:W-:Y:S02]  /*2aeb0*/  CS2R R76, SRZ ;  /* 0x00000000004c7805 */ /* 0x002fe4000001ff00 */
[----:B------:R-:W-:Y:S02]  /*2aec0*/  CS2R R92, SRZ ;  /* 0x00000000005c7805 */ /* 0x000fe4000001ff00 */
[----:B------:R-:W-:Y:S02]  /*2aed0*/  CS2R R108, SRZ ;  /* 0x00000000006c7805 */ /* 0x000fe4000001ff00 */
[----:B------:R-:W-:-:S02]  /*2aee0*/  CS2R R124, SRZ ;  /* 0x00000000007c7805 */ /* 0x000fc4000001ff00 */
[----:B------:R-:W-:Y:S01]  /*2aef0*/  CS2R R140, SRZ ;  /* 0x00000000008c7805 */ /* 0x000fe2000001ff00 */
[----:B------:R-:W-:Y:S06]  /*2af00*/  @!P0 BRA `(.L_x_0) ;  /* 0x0000017400948947 */ /* 0x000fec0003800000 */
[----:B------:R-:W2:Y:S04]  /*2af10*/  LDL.LU.64 R12, [R1+0xb28] ;  /* 0x000b2800010c7983 */ /* 0x000ea80000300a00 */
[----:B------:R-:W3:Y:S04]  /*2af20*/  LDL.LU.64 R248, [R1+0xb30] ;  /* 0x000b300001f87983 */ /* 0x000ee80000300a00 */
        /* <DEDUP_REMOVED lines=9> */
[----:B------:R-:W4:Y:S01]  /*2afc0*/  LDL.LU.64 R162, [R1+0xb00] ;  /* 0x000b000001a27983 */ /* 0x000f220000300a00 */
[----:B--2---:R-:W-:Y:S01]  /*2afd0*/  MOV R10, R12 ;  /* 0x0000000c000a7202 */ /* 0x004fe20000000f00 */
[----:B------:R-:W-:-:S02]  /*2afe0*/  IMAD.MOV.U32 R9, RZ, RZ, R13 ;  /* 0x000000ffff097224 */ /* 0x000fc400078e000d */
[----:B---3--:R-:W-:Y:S02]  /*2aff0*/  IMAD.MOV.U32 R12, RZ, RZ, R248 ;  /* 0x000000ffff0c7224 */ /* 0x008fe400078e00f8 */
[----:B------:R-:W-:Y:S02]  /*2b000*/  IMAD.MOV.U32 R11, RZ, RZ, R249 ;  /* 0x000000ffff0b7224 */ /* 0x000fe400078e00f9 */
[----:B------:R-:W2:Y:S01]  /*2b010*/  LDL.LU.64 R248, [R1+0xac8] ;  /* 0x000ac80001f87983 */ /* 0x000ea20000300a00 */
[----:B----4-:R-:W-:Y:S02]  /*2b020*/  IMAD.MOV.U32 R14, RZ, RZ, R232 ;  /* 0x000000ffff0e7224 */ /* 0x010fe400078e00e8 */
[----:B------:R-:W-:Y:S02]  /*2b030*/  IMAD.MOV.U32 R13, RZ, RZ, R233 ;  /* 0x000000ffff0d7224 */ /* 0x000fe400078e00e9 */
[----:B------:R-:W3:Y:S01]  /*2b040*/  LDL.LU.64 R232, [R1+0xad0] ;  /* 0x000ad00001e87983 */ /* 0x000ee20000300a00 */
[----:B------:R-:W-:-:S02]  /*2b050*/  IMAD.MOV.U32 R16, RZ, RZ, R234 ;  /* 0x000000ffff107224 */ /* 0x000fc400078e00ea */
[----:B------:R-:W-:Y:S02]  /*2b060*/  IMAD.MOV.U32 R15, RZ, RZ, R235 ;  /* 0x000000ffff0f7224 */ /* 0x000fe400078e00eb */
[----:B------:R-:W4:Y:S01]  /*2b070*/  LDL.LU.64 R234, [R1+0xad8] ;  /* 0x000ad80001ea7983 */ /* 0x000f220000300a00 */
[----:B------:R-:W-:Y:S02]  /*2b080*/  IMAD.MOV.U32 R18, RZ, RZ, R236 ;  /* 0x000000ffff127224 */ /* 0x000fe400078e00ec */
[----:B------:R-:W-:Y:S02]  /*2b090*/  IMAD.MOV.U32 R17, RZ, RZ, R237 ;  /* 0x000000ffff117224 */ /* 0x000fe400078e00ed */
[----:B------:R-:W4:Y:S01]  /*2b0a0*/  LDL.LU.64 R236, [R1+0xae0] ;  /* 0x000ae00001ec7983 */ /* 0x000f220000300a00 */
[----:B------:R-:W-:Y:S01]  /*2b0b0*/  IMAD.MOV.U32 R20, RZ, RZ, R22 ;  /* 0x000000ffff147224 */ /* 0x000fe200078e0016 */
[----:B------:R-:W-:Y:S01]  /*2b0c0*/  MOV R22, R240 ;  /* 0x000000f000167202 */ /* 0x000fe20000000f00 */
[----:B------:R-:W-:Y:S01]  /*2b0d0*/  IMAD.MOV.U32 R21, RZ, RZ, R241 ;  /* 0x000000ffff157224 */ /* 0x000fe200078e00f1 */
[----:B------:R-:W4:Y:S01]  /*2b0e0*/  LDL.LU.64 R172, [R1+0xaa0] ;  /* 0x000aa00001ac7983 */ /* 0x000f220000300a00 */
[----:B------:R-:W-:-:S03]  /*2b0f0*/  IMAD.MOV.U32 R19, RZ, RZ, R23 ;  /* 0x000000ffff137224 */ /* 0x000fc600078e0017 */
[----:B------:R-:W4:Y:S01]  /*2b100*/  LDL.LU.64 R240, [R1+0xaa8] ;  /* 0x000aa80001f07983 */ /* 0x000f220000300a00 */
[----:B------:R-:W-:Y:S02]  /*2b110*/  IMAD.MOV.U32 R152, RZ, RZ, R222 ;  /* 0x000000ffff987224 */ /* 0x000fe400078e00de */
[----:B------:R-:W-:Y:S02]  /*2b120*/  IMAD.MOV.U32 R23, RZ, RZ, R223 ;  /* 0x000000ffff177224 */ /* 0x000fe400078e00df */
[----:B------:R-:W4:Y:S01]  /*2b130*/  LDL.LU.64 R222, [R1+0xab0] ;  /* 0x000ab00001de7983 */ /* 0x000f220000300a00 */
[----:B------:R-:W-:Y:S02]  /*2b140*/  IMAD.MOV.U32 R154, RZ, RZ, R224 ;  /* 0x000000ffff9a7224 */ /* 0x000fe400078e00e0 */
[----:B------:R-:W-:Y:S02]  /*2b150*/  IMAD.MOV.U32 R153, RZ, RZ, R225 ;  /* 0x000000ffff997224 */ /* 0x000fe400078e00e1 */
[----:B------:R-:W4:Y:S01]  /*2b160*/  LDL.LU.64 R224, [R1+0xac0] ;  /* 0x000ac00001e07983 */ /* 0x000f220000300a00 */
[----:B------:R-:W-:-:S02]  /*2b170*/  IMAD.MOV.U32 R156, RZ, RZ, R226 ;  /* 0x000000ffff9c7224 */ /* 0x000fc400078e00e2 */
[----:B------:R-:W-:Y:S02]  /*2b180*/  IMAD.MOV.U32 R155, RZ, RZ, R227 ;  /* 0x000000ffff9b7224 */ /* 0x000fe400078e00e3 */
[----:B------:R-:W4:Y:S01]  /*2b190*/  LDL.LU.64 R226, [R1+0xa80] ;  /* 0x000a800001e27983 */ /* 0x000f220000300a00 */
[----:B------:R-:W-:Y:S02]  /*2b1a0*/  IMAD.MOV.U32 R158, RZ, RZ, R160 ;  /* 0x000000ffff9e7224 */ /* 0x000fe400078e00a0 */
[----:B------:R-:W-:Y:S01]  /*2b1b0*/  IMAD.MOV.U32 R157, RZ, RZ, R161 ;  /* 0x000000ffff9d7224 */ /* 0x000fe200078e00a1 */
[----:B------:R-:W4:Y:S01]  /*2b1c0*/  LDL.LU.64 R182, [R1+0xa88] ;  /* 0x000a880001b67983 */ /* 0x000f220000300a00 */
[----:B------:R-:W-:-:S03]  /*2b1d0*/  IMAD.MOV.U32 R160, RZ, RZ, R162 ;  /* 0x000000ffffa07224 */ /* 0x000fc600078e00a2 */
[----:B------:R-:W4:Y:S01]  /*2b1e0*/  LDL.LU.64 R184, [R1+0xa90] ;  /* 0x000a900001b87983 */ /* 0x000f220000300a00 */
[----:B--2---:R-:W-:Y:S01]  /*2b1f0*/  MOV R162, R248 ;  /* 0x000000f800a27202 */ /* 0x004fe20000000f00 */
[----:B------:R-:W-:Y:S02]  /*2b200*/  IMAD.MOV.U32 R161, RZ, RZ, R249 ;  /* 0x000000ffffa17224 */ /* 0x000fe400078e00f9 */
[----:B------:R-:W2:Y:S01]  /*2b210*/  LDL.LU.64 R248, [R1+0xa98] ;  /* 0x000a980001f87983 */ /* 0x000ea20000300a00 */
[----:B------:R-:W-:Y:S02]  /*2b220*/  IMAD.MOV.U32 R159, RZ, RZ, R163 ;  /* 0x000000ffff9f7224 */ /* 0x000fe400078e00a3 */
[----:B---3--:R-:W-:Y:S02]  /*2b230*/  IMAD.MOV.U32 R164, RZ, RZ, R232 ;  /* 0x000000ffffa47224 */ /* 0x008fe400078e00e8 */
[----:B------:R-:W-:Y:S02]  /*2b240*/  IMAD.MOV.U32 R163, RZ, RZ, R233 ;  /* 0x000000ffffa37224 */ /* 0x000fe400078e00e9 */
[----:B------:R-:W3:Y:S01]  /*2b250*/  LDL.LU.64 R232, [R1+0xa60] ;  /* 0x000a600001e87983 */ /* 0x000ee20000300a00 */
[----:B----4-:R-:W-:-:S02]  /*2b260*/  IMAD.MOV.U32 R166, RZ, RZ, R234 ;  /* 0x000000ffffa67224 */ /* 0x010fc400078e00ea */
[----:B------:R-:W-:Y:S02]  /*2b270*/  IMAD.MOV.U32 R165, RZ, RZ, R235 ;  /* 0x000000ffffa57224 */ /* 0x000fe400078e00eb */
[----:B------:R-:W4:Y:S01]  /*2b280*/  LDL.LU.64 R234, [R1+0xa68] ;  /* 0x000a680001ea7983 */ /* 0x000f220000300a00 */
[----:B------:R-:W-:Y:S02]  /*2b290*/  IMAD.MOV.U32 R168, RZ, RZ, R236 ;  /* 0x000000ffffa87224 */ /* 0x000fe400078e00ec */
[----:B------:R-:W-:Y:S02]  /*2b2a0*/  IMAD.MOV.U32 R167, RZ, RZ, R237 ;  /* 0x000000ffffa77224 */ /* 0x000fe400078e00ed */
[----:B------:R-:W4:Y:S01]  /*2b2b0*/  LDL.LU.64 R236, [R1+0xa70] ;  /* 0x000a700001ec7983 */ /* 0x000f220000300a00 */
[----:B------:R-:W-:Y:S02]  /*2b2c0*/  IMAD.MOV.U32 R170, RZ, RZ, R172 ;  /* 0x000000ffffaa7224 */ /* 0x000fe400078e00ac */
[----:B------:R-:W-:Y:S01]  /*2b2d0*/  IMAD.MOV.U32 R172, RZ, RZ, R240 ;  /* 0x000000ffffac7224 */ /* 0x000fe200078e00f0 */
[----:B------:R-:W4:Y:S01]  /*2b2e0*/  LDL.LU.64 R194, [R1+0xa78] ;  /* 0x000a780001c27983 */ /* 0x000f220000300a00 */
[----:B------:R-:W-:-:S02]  /*2b2f0*/  IMAD.MOV.U32 R171, RZ, RZ, R241 ;  /* 0x000000ffffab7224 */ /* 0x000fc400078e00f1 */
[----:B------:R-:W-:Y:S01]  /*2b300*/  IMAD.MOV.U32 R169, RZ, RZ, R173 ;  /* 0x000000ffffa97224 */ /* 0x000fe200078e00ad */
[----:B------:R-:W4:Y:S01]  /*2b310*/  LDL.LU.64 R240, [R1+0xa40] ;  /* 0x000a400001f07983 */ /* 0x000f220000300a00 */
[----:B------:R-:W-:Y:S01]  /*2b320*/  MOV R174, R222 ;  /* 0x000000de00ae7202 */ /* 0x000fe20000000f00 */
        /* <DEDUP_REMOVED lines=13> */
[----:B--2---:R-:W-:Y:S02]  /*2b400*/  IMAD.MOV.U32 R184, RZ, RZ, R248 ;  /* 0x000000ffffb87224 */ /* 0x004fe400078e00f8 */
[----:B------:R-:W-:Y:S02]  /*2b410*/  IMAD.MOV.U32 R183, RZ, RZ, R249 ;  /* 0x000000ffffb77224 */ /* 0x000fe400078e00f9 */
[----:B------:R-:W2:Y:S01]  /*2b420*/  LDL.LU.64 R248, [R1+0xcc0] ;  /* 0x000cc00001f87983 */ /* 0x000ea20000300a00 */
[----:B------:R-:W-:Y:S01]  /*2b430*/  IMAD.MOV.U32 R181, RZ, RZ, R185 ;  /* 0x000000ffffb57224 */ /* 0x000fe200078e00b9 */
[----:B---3--:R-:W-:Y:S01]  /*2b440*/  MOV R186, R232 ;  /* 0x000000e800ba7202 */ /* 0x008fe20000000f00 */
        /* <DEDUP_REMOVED lines=8> */
[----:B------:R-:W-:-:S03]  /*2b4d0*/  IMAD.MOV.U32 R192, RZ, RZ, R194 ;  /* 0x000000ffffc07224 */ /* 0x000fc600078e00c2 */
[----:B------:R-:W4:Y:S01]  /*2b4e0*/  LDL.LU.64 R216, [R1+0xc60] ;  /* 0x000c600001d87983 */ /* 0x000f220000300a00 */
[----:B------:R-:W-:Y:S02]  /*2b4f0*/  IMAD.MOV.U32 R194, RZ, RZ, R240 ;  /* 0x000000ffffc27224 */ /* 0x000fe400078e00f0 */
[----:B------:R-:W-:Y:S02]  /*2b500*/  IMAD.MOV.U32 R193, RZ, RZ, R241 ;  /* 0x000000ffffc17224 */ /* 0x000fe400078e00f1 */
[----:B------:R-:W4:Y:S01]  /*2b510*/  LDL.LU.64 R240, [R1+0xc70] ;  /* 0x000c700001f07983 */ /* 0x000f220000300a00 */
[----:B------:R-:W-:Y:S02]  /*2b520*/  IMAD.MOV.U32 R191, RZ, RZ, R195 ;  /* 0x000000ffffbf7224 */ /* 0x000fe400078e00c3 */
[----:B------:R-:W-:Y:S01]  /*2b530*/  IMAD.MOV.U32 R196, RZ, RZ, R222 ;  /* 0x000000ffffc47224 */ /* 0x000fe200078e00de */
[----:B------:R-:W4:Y:S01]  /*2b540*/  LDL.LU.64 R220, [R1+0xbe8] ;  /* 0x000be80001dc7983 */ /* 0x000f220000300a00 */
[----:B------:R-:W-:Y:S01]  /*2b550*/  IMAD.MOV.U32 R195, RZ, RZ, R223 ;  /* 0x000000ffffc37224 */ /* 0x000fe200078e00df */
[----:B------:R-:W-:Y:S01]  /*2b560*/  MOV R198, R224 ;  /* 0x000000e000c67202 */ /* 0x000fe20000000f00 */
[----:B------:R-:W-:Y:S01]  /*2b570*/  IMAD.MOV.U32 R197, RZ, RZ, R225 ;  /* 0x000000ffffc57224 */ /* 0x000fe200078e00e1 */
[----:B------:R-:W4:Y:S01]  /*2b580*/  LDL.LU.64 R222, [R1+0xbf0] ;  /* 0x000bf00001de7983 */ /* 0x000f220000300a00 */
[----:B------:R-:W-:-:S02]  /*2b590*/  IMAD.MOV.U32 R200, RZ, RZ, R226 ;  /* 0x000000ffffc87224 */ /* 0x000fc400078e00e2 */
[----:B------:R-:W-:Y:S01]  /*2b5a0*/  IMAD.MOV.U32 R199, RZ, RZ, R227 ;  /* 0x000000ffffc77224 */ /* 0x000fe200078e00e3 */
        /* <DEDUP_REMOVED lines=9> */
[----:B------:R-:W-:Y:S02]  /*2b640*/  IMAD.MOV.U32 R203, RZ, RZ, R207 ;  /* 0x000000ffffcb7224 */ /* 0x000fe400078e00cf */
[----:B---3--:R-:W-:Y:S02]  /*2b650*/  IMAD.MOV.U32 R208, RZ, RZ, R232 ;  /* 0x000000ffffd07224 */ /* 0x008fe400078e00e8 */
[----:B------:R-:W-:-:S02]  /*2b660*/  IMAD.MOV.U32 R207, RZ, RZ, R233 ;  /* 0x000000ffffcf7224 */ /* 0x000fc400078e00e9 */
[----:B------:R-:W3:Y:S01]  /*2b670*/  LDL.LU.64 R232, [R1+0xbd8] ;  /* 0x000bd80001e87983 */ /* 0x000ee20000300a00 */
[----:B----4-:R-:W-:Y:S01]  /*2b680*/  MOV R210, R234 ;  /* 0x000000ea00d27202 */ /* 0x010fe20000000f00 */
        /* <DEDUP_REMOVED lines=9> */
[----:B------:R-:W4:Y:S04]  /*2b720*/  LDL.LU.64 R240, [R1+0xbb8] ;  /* 0x000bb80001f07983 */ /* 0x000f280000300a00 */
[----:B------:R-:W4:Y:S01]  /*2b730*/  LDL.LU.64 R138, [R1+0xbc0] ;  /* 0x000bc000018a7983 */ /* 0x000f220000300a00 */
[----:B------:R-:W-:-:S03]  /*2b740*/  IMAD.MOV.U32 R219, RZ, RZ, R223 ;  /* 0x000000ffffdb7224 */ /* 0x000fc600078e00df */
[----:B------:R-:W4:Y:S01]  /*2b750*/  LDL.LU.64 R142, [R1+0xb88] ;  /* 0x000b8800018e7983 */ /* 0x000f220000300a00 */
[----:B------:R-:W-:-:S03]  /*2b760*/  IMAD.MOV.U32 R146, RZ, RZ, R228 ;  /* 0x000000ffff927224 */ /* 0x000fc600078e00e4 */
[----:B------:R-:W4:Y:S01]  /*2b770*/  LDL.LU.64 R140, [R1+0xb90] ;  /* 0x000b9000018c7983 */ /* 0x000f220000300a00 */
[----:B------:R-:W-:Y:S02]  /*2b780*/  IMAD.MOV.U32 R223, RZ, RZ, R227 ;  /* 0x000000ffffdf7224 */ /* 0x000fe400078e00e3 */
[----:B--2---:R-:W-:Y:S02]  /*2b790*/  IMAD.MOV.U32 R228, RZ, RZ, R248 ;  /* 0x000000ffffe47224 */ /* 0x004fe400078e00f8 */
[----:B------:R-:W-:Y:S02]  /*2b7a0*/  IMAD.MOV.U32 R227, RZ, RZ, R249 ;  /* 0x000000ffffe37224 */ /* 0x000fe400078e00f9 */
        /* <DEDUP_REMOVED lines=10> */
[----:B------:R-:W-:-:S02]  /*2b850*/  IMAD.MOV.U32 R218, RZ, RZ, R220 ;  /* 0x000000ffffda7224 */ /* 0x000fc400078e00dc */
[----:B------:R-:W-:Y:S01]  /*2b860*/  IMAD.MOV.U32 R220, RZ, RZ, R222 ;  /* 0x000000ffffdc7224 */ /* 0x000fe200078e00de */
[----:B------:R-:W-:Y:S01]  /*2b870*/  MOV R222, R224 ;  /* 0x000000e000de7202 */ /* 0x000fe20000000f00 */
[----:B------:R-:W-:Y:S01]  /*2b880*/  IMAD.MOV.U32 R224, RZ, RZ, R226 ;  /* 0x000000ffffe07224 */ /* 0x000fe200078e00e2 */
[----:B------:R-:W2:Y:S01]  /*2b890*/  LDL.LU.64 R134, [R1+0xf70] ;  /* 0x000f700001867983 */ /* 0x000ea20000300a00 */
[----:B------:R-:W-:Y:S02]  /*2b8a0*/  IMAD.MOV.U32 R226, RZ, RZ, R148 ;  /* 0x000000ffffe27224 */ /* 0x000fe400078e0094 */
[----:B------:R-:W-:Y:S01]  /*2b8b0*/  IMAD.MOV.U32 R148, RZ, RZ, R230 ;  /* 0x000000ffff947224 */ /* 0x000fe200078e00e6 */
[----:B---3--:R-:W-:Y:S01]  /*2b8c0*/  MOV R230, R232 ;  /* 0x000000e800e67202 */ /* 0x008fe20000000f00 */
[----:B----4-:R-:W-:Y:S02]  /*2b8d0*/  IMAD.MOV.U32 R232, RZ, RZ, R234 ;  /* 0x000000ffffe87224 */ /* 0x010fe400078e00ea */
[----:B------:R-:W-:-:S02]  /*2b8e0*/  IMAD.MOV.U32 R234, RZ, RZ, R236 ;  /* 0x000000ffffea7224 */ /* 0x000fc400078e00ec */
[----:B------:R-:W-:Y:S02]  /*2b8f0*/  IMAD.MOV.U32 R236, RZ, RZ, R150 ;  /* 0x000000ffffec7224 */ /* 0x000fe400078e0096 */
[----:B------:R-:W-:Y:S02]  /*2b900*/  IMAD.MOV.U32 R150, RZ, RZ, R238 ;  /* 0x000000ffff967224 */ /* 0x000fe400078e00ee */
[----:B------:R-:W-:Y:S01]  /*2b910*/  IMAD.MOV.U32 R238, RZ, RZ, R240 ;  /* 0x000000ffffee7224 */ /* 0x000fe200078e00f0 */
[----:B------:R-:W-:Y:S01]  /*2b920*/  MOV R240, R138 ;  /* 0x0000008a00f07202 */ /* 0x000fe20000000f00 */
[----:B------:R-:W-:Y:S02]  /*2b930*/  IMAD.MOV.U32 R138, RZ, RZ, R242 ;  /* 0x000000ffff8a7224 */ /* 0x000fe400078e00f2 */
[----:B------:R-:W-:Y:S02]  /*2b940*/  IMAD.MOV.U32 R242, RZ, RZ, R142 ;  /* 0x000000fffff27224 */ /* 0x000fe400078e008e */
[----:B------:R-:W-:-:S02]  /*2b950*/  IMAD.MOV.U32 R147, RZ, RZ, R229 ;  /* 0x000000ffff937224 */ /* 0x000fc400078e00e5 */
[----:B------:R-:W-:Y:S02]  /*2b960*/  IMAD.MOV.U32 R142, RZ, RZ, R244 ;  /* 0x000000ffff8e7224 */ /* 0x000fe400078e00f4 */
[----:B------:R-:W-:Y:S02]  /*2b970*/  IMAD.MOV.U32 R213, RZ, RZ, R217 ;  /* 0x000000ffffd57224 */ /* 0x000fe400078e00d9 */
[----:B------:R-:W-:Y:S02]  /*2b980*/  IMAD.MOV.U32 R229, RZ, RZ, R233 ;  /* 0x000000ffffe57224 */ /* 0x000fe400078e00e9 */
[----:B------:R-:W-:Y:S02]  /*2b990*/  IMAD.MOV.U32 R244, RZ, RZ, R140 ;  /* 0x000000fffff47224 */ /* 0x000fe400078e008c */
[----:B------:R-:W-:Y:S02]  /*2b9a0*/  IMAD.MOV.U32 R217, RZ, RZ, R221 ;  /* 0x000000ffffd97224 */ /* 0x000fe400078e00dd */
[----:B------:R-:W-:-:S02]  /*2b9b0*/  IMAD.MOV.U32 R233, RZ, RZ, R237 ;  /* 0x000000ffffe97224 */ /* 0x000fc400078e00ed */
[----:B------:R-:W-:Y:S01]  /*2b9c0*/  IMAD.MOV.U32 R140, RZ, RZ, R146 ;  /* 0x000000ffff8c7224 */ /* 0x000fe200078e0092 */
[----:B------:R-:W-:Y:S01]  /*2b9d0*/  MOV R146, R246 ;  /* 0x000000f600927202 */ /* 0x000fe20000000f00 */
[----:B------:R-:W-:Y:S02]  /*2b9e0*/  IMAD.MOV.U32 R221, RZ, RZ, R225 ;  /* 0x000000ffffdd7224 */ /* 0x000fe400078e00e1 */
[----:B------:R-:W-:Y:S02]  /*2b9f0*/  IMAD.MOV.U32 R237, RZ, RZ, R241 ;  /* 0x000000ffffed7224 */ /* 0x000fe400078e00f1 */
        /* <DEDUP_REMOVED lines=12> */
[----:B--2---:R-:W-:Y:S02]  /*2bac0*/  IMAD.MOV.U32 R246, RZ, RZ, R248 ;  /* 0x000000fffff67224 */ /* 0x004fe400078e00f8 */
[----:B------:R-:W-:Y:S02]  /*2bad0*/  IMAD.MOV.U32 R245, RZ, RZ, R249 ;  /* 0x000000fffff57224 */ /* 0x000fe400078e00f9 */
[----:B------:R-:W-:-:S02]  /*2bae0*/  IMAD.MOV.U32 R248, RZ, RZ, R144 ;  /* 0x000000fffff87224 */ /* 0x000fc400078e0090 */
[----:B------:R-:W-:Y:S02]  /*2baf0*/  IMAD.MOV.U32 R144, RZ, RZ, R250 ;  /* 0x000000ffff907224 */ /* 0x000fe400078e00fa */
[----:B------:R-:W-:Y:S02]  /*2bb00*/  IMAD.MOV.U32 R250, RZ, RZ, R128 ;  /* 0x000000fffffa7224 */ /* 0x000fe400078e0080 */
[----:B------:R-:W-:Y:S02]  /*2bb10*/  IMAD.MOV.U32 R249, RZ, RZ, R129 ;  /* 0x000000fffff97224 */ /* 0x000fe400078e0081 */
[----:B------:R-:W2:Y:S01]  /*2bb20*/  LDL.LU.64 R128, [R1+0xf78] ;  /* 0x000f780001807983 */ /* 0x000ea20000300a00 */
[----:B------:R-:W-:Y:S02]  /*2bb30*/  IMAD.MOV.U32 R247, RZ, RZ, R145 ;  /* 0x000000fffff77224 */ /* 0x000fe400078e0091 */
[----:B------:R-:W-:Y:S02]  /*2bb40*/  IMAD.MOV.U32 R145, RZ, RZ, R251 ;  /* 0x000000ffff917224 */ /* 0x000fe400078e00fb */
[----:B------:R-:W-:-:S02]  /*2bb50*/  IMAD.MOV.U32 R252, RZ, RZ, R136 ;  /* 0x000000fffffc7224 */ /* 0x000fc400078e0088 */
[----:B------:R-:W-:Y:S02]  /*2bb60*/  IMAD.MOV.U32 R251, RZ, RZ, R137 ;  /* 0x000000fffffb7224 */ /* 0x000fe400078e0089 */
[----:B------:R-:W3:Y:S04]  /*2bb70*/  LDL.LU.64 R136, [R1+0xf80] ;  /* 0x000f800001887983 */ /* 0x000ee80000300a00 */
[----:B------:R1:W-:Y:S04]  /*2bb80*/  STL [R1+0x204], R126 ;  /* 0x0002047e01007387 */ /* 0x0003e80000100800 */
[----:B------:R-:W4:Y:S01]  /*2bb90*/  LDL.LU.64 R120, [R1+0xf88] ;  /* 0x000f880001787983 */ /* 0x000f220000300a00 */
[----:B------:R-:W-:-:S05]  /*2bba0*/  MOV R0, R127 ;  /* 0x0000007f00007202 */ /* 0x000fca0000000f00 */
[----:B------:R1:W-:Y:S04]  /*2bbb0*/  STL [R1+0x200], R0 ;  /* 0x0002000001007387 */ /* 0x0003e80000100800 */
[----:B------:R1:W-:Y:S04]  /*2bbc0*/  STL [R1+0x20c], R130 ;  /* 0x00020c8201007387 */ /* 0x0003e80000100800 */
[----:B-1----:R-:W4:Y:S01]  /*2bbd0*/  LDL.LU.64 R126, [R1+0xf20] ;  /* 0x000f2000017e7983 */ /* 0x002f220000300a00 */
[----:B------:R-:W-:-:S05]  /*2bbe0*/  IMAD.MOV.U32 R0, RZ, RZ, R131 ;  /* 0x000000ffff007224 */ /* 0x000fca00078e0083 */
[----:B------:R1:W-:Y:S04]  /*2bbf0*/  STL [R1+0x208], R0 ;  /* 0x0002080001007387 */ /* 0x0003e80000100800 */
[----:B------:R-:W-:Y:S04]  /*2bc00*/  STL [R1+0x214], R118 ;  /* 0x0002147601007387 */ /* 0x000fe80000100800 */
[----:B------:R-:W4:Y:S01]  /*2bc10*/  LDL.LU.64 R130, [R1+0xf30] ;  /* 0x000f300001827983 */ /* 0x000f220000300a00 */
[----:B-1----:R-:W-:-:S05]  /*2bc20*/  IMAD.MOV.U32 R0, RZ, RZ, R119 ;  /* 0x000000ffff007224 */ /* 0x002fca00078e0077 */
[----:B------:R1:W-:Y:S04]  /*2bc30*/  STL [R1+0x210], R0 ;  /* 0x0002100001007387 */ /* 0x0003e80000100800 */
[----:B------:R1:W-:Y:S02]  /*2bc40*/  STL [R1+0x21c], R132 ;  /* 0x00021c8401007387 */ /* 0x0003e40000100800 */
[----:B-1----:R-:W-:-:S05]  /*2bc50*/  IMAD.MOV.U32 R0, RZ, RZ, R133 ;  /* 0x000000ffff007224 */ /* 0x002fca00078e0085 */
[----:B------:R1:W-:Y:S04]  /*2bc60*/  STL [R1+0x218], R0 ;  /* 0x0002180001007387 */ /* 0x0003e80000100800 */
[----:B------:R-:W4:Y:S01]  /*2bc70*/  LDL.LU.64 R132, [R1+0xf40] ;  /* 0x000f400001847983 */ /* 0x000f220000300a00 */
[----:B-1----:R-:W-:-:S03]  /*2bc80*/  IMAD.MOV.U32 R0, RZ, RZ, R125 ;  /* 0x000000ffff007224 */ /* 0x002fc600078e007d */
[----:B------:R1:W-:Y:S04]  /*2bc90*/  STL [R1+0x224], R124 ;  /* 0x0002247c01007387 */ /* 0x0003e80000100800 */
[----:B------:R-:W-:Y:S04]  /*2bca0*/  STL [R1+0x22c], R122 ;  /* 0x00022c7a01007387 */ /* 0x000fe80000100800 */
[----:B------:R1:W-:Y:S04]  /*2bcb0*/  STL [R1+0x220], R0 ;  /* 0x0002200001007387 */ /* 0x0003e80000100800 */
[----:B-1----:R-:W4:Y:S01]  /*2bcc0*/  LDL.LU.64 R124, [R1+0xf50] ;  /* 0x000f5000017c7983 */ /* 0x002f220000300a00 */
[----:B------:R-:W-:-:S03]  /*2bcd0*/  IMAD.MOV.U32 R0, RZ, RZ, R123 ;  /* 0x000000ffff007224 */ /* 0x000fc600078e007b */
[----:B------:R-:W4:Y:S04]  /*2bce0*/  LDL.LU.64 R122, [R1+0xec0] ;  /* 0x000ec000017a7983 */ /* 0x000f280000300a00 */
[----:B------:R1:W-:Y:S04]  /*2bcf0*/  STL [R1+0x228], R0 ;  /* 0x0002280001007387 */ /* 0x0003e80000100800 */
[----:B------:R2:W-:Y:S01]  /*2bd00*/  STL [R1+0x234], R134 ;  /* 0x0002348601007387 */ /* 0x0005e20000100800 */
[----:B-1----:R-:W-:-:S03]  /*2bd10*/  IMAD.MOV.U32 R0, RZ, RZ, R135 ;  /* 0x000000ffff007224 */ /* 0x002fc600078e0087 */
[----:B--2---:R-:W-:Y:S04]  /*2bd20*/  STL [R1+0x23c], R128 ;  /* 0x00023c8001007387 */ /* 0x004fe80000100800 */
[----:B------:R1:W-:Y:S04]  /*2bd30*/  STL [R1+0x230], R0 ;  /* 0x0002300001007387 */ /* 0x0003e80000100800 */
[----:B------:R-:W2:Y:S01]  /*2bd40*/  LDL.LU.64 R134, [R1+0xed0] ;  /* 0x000ed00001867983 */ /* 0x000ea20000300a00 */
[----:B-1----:R-:W-:-:S03]  /*2bd50*/  IMAD.MOV.U32 R0, RZ, RZ, R129 ;  /* 0x000000ffff007224 */ /* 0x002fc600078e0081 */
[----:B------:R-:W2:Y:S04]  /*2bd60*/  LDL.LU.64 R128, [R1+0xee0] ;  /* 0x000ee00001807983 */ /* 0x000ea80000300a00 */
[----:B------:R1:W-:Y:S04]  /*2bd70*/  STL [R1+0x238], R0 ;  /* 0x0002380001007387 */ /* 0x0003e80000100800 */
[----:B---3--:R3:W-:Y:S01]  /*2bd80*/  STL [R1+0x244], R136 ;  /* 0x0002448801007387 */ /* 0x0087e20000100800 */
[----:B-1----:R-:W-:-:S03]  /*2bd90*/  IMAD.MOV.U32 R0, RZ, RZ, R137 ;  /* 0x000000ffff007224 */ /* 0x002fc600078e0089 */
[----:B----4-:R-:W-:Y:S04]  /*2bda0*/  STL [R1+0x24c], R120 ;  /* 0x00024c7801007387 */ /* 0x010fe80000100800 */
[----:B------:R1:W-:Y:S04]  /*2bdb0*/  STL [R1+0x240], R0 ;  /* 0x0002400001007387 */ /* 0x0003e80000100800 */
[----:B---3--:R-:W3:Y:S01]  /*2bdc0*/  LDL.LU.64 R136, [R1+0xef0] ;  /* 0x000ef00001887983 */ /* 0x008ee20000300a00 */
[----:B-1----:R-:W-:-:S05]  /*2bdd0*/  IMAD.MOV.U32 R0, RZ, RZ, R121 ;  /* 0x000000ffff007224 */ /* 0x002fca00078e0079 */
[----:B------:R1:W-:Y:S04]  /*2bde0*/  STL [R1+0x248], R0 ;  /* 0x0002480001007387 */ /* 0x0003e80000100800 */
[----:B------:R4:W-:Y:S04]  /*2bdf0*/  STL [R1+0x254], R126 ;  /* 0x0002547e01007387 */ /* 0x0009e80000100800 */
[----:B------:R-:W3:Y:S01]  /*2be00*/  LDL.LU.64 R118, [R1+0xe60] ;  /* 0x000e600001767983 */ /* 0x000ee20000300a00 */
[----:B-1----:R-:W-:-:S03]  /*2be10*/  IMAD.MOV.U32 R0, RZ, RZ, R127 ;  /* 0x000000ffff007224 */ /* 0x002fc600078e007f */
[----:B------:R-:W-:Y:S04]  /*2be20*/  STL [R1+0x25c], R130 ;  /* 0x00025c8201007387 */ /* 0x000fe80000100800 */
[----:B------:R1:W-:Y:S04]  /*2be30*/  STL [R1+0x250], R0 ;  /* 0x0002500001007387 */ /* 0x0003e80000100800 */
[----:B----4-:R-:W4:Y:S01]  /*2be40*/  LDL.LU.64 R126, [R1+0xe70] ;  /* 0x000e7000017e7983 */ /* 0x010f220000300a00 */
[----:B-1----:R-:W-:-:S05]  /*2be50*/  IMAD.MOV.U32 R0, RZ, RZ, R131 ;  /* 0x000000ffff007224 */ /* 0x002fca00078e0083 */
[----:B------:R1:W-:Y:S04]  /*2be60*/  STL [R1+0x258], R0 ;  /* 0x0002580001007387 */ /* 0x0003e80000100800 */
[----:B------:R-:W4:Y:S04]  /*2be70*/  LDL.LU.64 R130, [R1+0xe80] ;  /* 0x000e800001827983 */ /* 0x000f280000300a00 */
[----:B------:R1:W-:Y:S02]  /*2be80*/  STL [R1+0x264], R132 ;  /* 0x0002648401007387 */ /* 0x0003e40000100800 */
[----:B-1----:R-:W-:-:S02]  /*2be90*/  MOV R0, R133 ;  /* 0x0000008500007202 */ /* 0x002fc40000000f00 */
[----:B------:R-:W4:Y:S04]  /*2bea0*/  LDL.LU.64 R132, [R1+0xe90] ;  /* 0x000e900001847983 */ /* 0x000f280000300a00 */
[----:B------:R1:W-:Y:S04]  /*2beb0*/  STL [R1+0x260], R0 ;  /* 0x0002600001007387 */ /* 0x0003e80000100800 */
[----:B------:R1:W-:Y:S02]  /*2bec0*/  STL [R1+0x26c], R124 ;  /* 0x00026c7c01007387 */ /* 0x0003e40000100800 */
[----:B-1----:R-:W-:-:S02]  /*2bed0*/  IMAD.MOV.U32 R0, RZ, RZ, R125 ;  /* 0x000000ffff007224 */ /* 0x002fc400078e007d */
[----:B------:R-:W4:Y:S04]  /*2bee0*/  LDL.LU.64 R124, [R1+0xe00] ;  /* 0x000e0000017c7983 */ /* 0x000f280000300a00 */
[----:B------:R1:W-:Y:S04]  /*2bef0*/  STL [R1+0x268], R0 ;  /* 0x0002680001007387 */ /* 0x0003e80000100800 */
[----:B------:R1:W-:Y:S02]  /*2bf00*/  STL [R1+0x274], R122 ;  /* 0x0002747a01007387 */ /* 0x0003e40000100800 */
[----:B-1----:R-:W-:-:S02]  /*2bf10*/  IMAD.MOV.U32 R0, RZ, RZ, R123 ;  /* 0x000000ffff007224 */ /* 0x002fc400078e007b */
[----:B------:R-:W4:Y:S04]  /*2bf20*/  LDL.LU.64 R122, [R1+0xe10] ;  /* 0x000e1000017a7983 */ /* 0x000f280000300a00 */
[----:B------:R2:W-:Y:S02]  /*2bf30*/  STL [R1+0x270], R0 ;  /* 0x0002700001007387 */ /* 0x0005e40000100800 */
[----:B--2---:R-:W-:Y:S02]  /*2bf40*/  IMAD.MOV.U32 R0, RZ, RZ, R135 ;  /* 0x000000ffff007224 */ /* 0x004fe400078e0087 */
[----:B------:R1:W-:Y:S04]  /*2bf50*/  STL [R1+0x27c], R134 ;  /* 0x00027c8601007387 */ /* 0x0003e80000100800 */
[----:B-1----:R-:W2:Y:S04]  /*2bf60*/  LDL.LU.64 R134, [R1+0xe20] ;  /* 0x000e200001867983 */ /* 0x002ea80000300a00 */
[----:B------:R1:W-:Y:S04]  /*2bf70*/  STL [R1+0x278], R0 ;  /* 0x0002780001007387 */ /* 0x0003e80000100800 */
[----:B------:R-:W-:Y:S04]  /*2bf80*/  STL [R1+0x284], R128 ;  /* 0x0002848001007387 */ /* 0x000fe80000100800 */
[----:B------:R-:W2:Y:S01]  /*2bf90*/  LDL.LU.64 R120, [R1+0xe30] ;  /* 0x000e300001787983 */ /* 0x000ea20000300a00 */
[----:B-1----:R-:W-:-:S05]  /*2bfa0*/  IMAD.MOV.U32 R0, RZ, RZ, R129 ;  /* 0x000000ffff007224 */ /* 0x002fca00078e0081 */
[----:B------:R1:W-:Y:S04]  /*2bfb0*/  STL [R1+0x280], R0 ;  /* 0x0002800001007387 */ /* 0x0003e80000100800 */
[----:B---3--:R3:W-:Y:S01]  /*2bfc0*/  STL [R1+0x28c], R136 ;  /* 0x00028c8801007387 */ /* 0x0087e20000100800 */
[----:B-1----:R-:W-:Y:S02]  /*2bfd0*/  IMAD.MOV.U32 R0, RZ, RZ, R137 ;  /* 0x000000ffff007224 */ /* 0x002fe400078e0089 */
[----:B---3--:R-:W-:Y:S02]  /*2bfe0*/  IMAD.MOV.U32 R136, RZ, RZ, R138 ;  /* 0x000000ffff887224 */ /* 0x008fe400078e008a */
[----:B------:R-:W-:Y:S02]  /*2bff0*/  IMAD.MOV.U32 R137, RZ, RZ, R139 ;  /* 0x000000ffff897224 */ /* 0x000fe400078e008b */
[----:B------:R-:W3:Y:S04]  /*2c000*/  LDL.LU.64 R138, [R1+0xda0] ;  /* 0x000da000018a7983 */ /* 0x000ee80000300a00 */
[----:B------:R1:W-:Y:S04]  /*2c010*/  STL [R1+0x288], R0 ;  /* 0x0002880001007387 */ /* 0x0003e80000100800 */
[----:B------:R-:W-:Y:S04]  /*2c020*/  STL [R1+0x294], R118 ;  /* 0x0002947601007387 */ /* 0x000fe80000100800 */
[----:B------:R-:W3:Y:S01]  /*2c030*/  LDL.LU.64 R128, [R1+0xdb0] ;  /* 0x000db00001807983 */ /* 0x000ee20000300a00 */
[----:B-1----:R-:W-:-:S05]  /*2c040*/  IMAD.MOV.U32 R0, RZ, RZ, R119 ;  /* 0x000000ffff007224 */ /* 0x002fca00078e0077 */
[----:B------:R1:W-:Y:S04]  /*2c050*/  STL [R1+0x290], R0 ;  /* 0x0002900001007387 */ /* 0x0003e80000100800 */
[----:B----4-:R4:W-:Y:S01]  /*2c060*/  STL [R1+0x29c], R126 ;  /* 0x00029c7e01007387 */ /* 0x0109e20000100800 */
[----:B-1----:R-:W-:-:S05]  /*2c070*/  IMAD.MOV.U32 R0, RZ, RZ, R127 ;  /* 0x000000ffff007224 */ /* 0x002fca00078e007f */
[----:B------:R1:W-:Y:S04]  /*2c080*/  STL [R1+0x298], R0 ;  /* 0x0002980001007387 */ /* 0x0003e80000100800 */
[----:B----4-:R-:W4:Y:S01]  /*2c090*/  LDL.LU.64 R126, [R1+0xdc0] ;  /* 0x000dc000017e7983 */ /* 0x010f220000300a00 */
        /* <DEDUP_REMOVED lines=8> */
[----:B------:R1:W-:Y:S02]  /*2c120*/  STL [R1+0x2b4], R124 ;  /* 0x0002b47c01007387 */ /* 0x0003e40000100800 */
[----:B-1----:R-:W-:-:S02]  /*2c130*/  MOV R0, R125 ;  /* 0x0000007d00007202 */ /* 0x002fc40000000f00 */
[----:B------:R-:W-:Y:S04]  /*2c140*/  STL [R1+0x2bc], R122 ;  /* 0x0002bc7a01007387 */ /* 0x000fe80000100800 */
[----:B------:R1:W-:Y:S04]  /*2c150*/  STL [R1+0x2b0], R0 ;  /* 0x0002b00001007387 */ /* 0x0003e80000100800 */
[----:B------:R-:W4:Y:S01]  /*2c160*/  LDL.LU.64 R124, [R1+0xd50] ;  /* 0x000d5000017c7983 */ /* 0x000f220000300a00 */
[----:B-1----:R-:W-:-:S03]  /*2c170*/  IMAD.MOV.U32 R0, RZ, RZ, R123 ;  /* 0x000000ffff007224 */ /* 0x002fc600078e007b */
[----:B------:R-:W4:Y:S04]  /*2c180*/  LDL.LU.64 R122, [R1+0xd60] ;  /* 0x000d6000017a7983 */ /* 0x000f280000300a00 */
[----:B------:R2:W-:Y:S02]  /*2c190*/  STL [R1+0x2b8], R0 ;  /* 0x0002b80001007387 */ /* 0x0005e40000100800 */
[----:B--2---:R-:W-:Y:S02]  /*2c1a0*/  IMAD.MOV.U32 R0, RZ, RZ, R135 ;  /* 0x000000ffff007224 */ /* 0x004fe400078e0087 */
[----:B------:R1:W-:Y:S04]  /*2c1b0*/  STL [R1+0x2c4], R134 ;  /* 0x0002c48601007387 */ /* 0x0003e80000100800 */
[----:B------:R-:W-:Y:S04]  /*2c1c0*/  STL [R1+0x2cc], R120 ;  /* 0x0002cc7801007387 */ /* 0x000fe80000100800 */
[----:B------:R2:W-:Y:S04]  /*2c1d0*/  STL [R1+0x2c0], R0 ;  /* 0x0002c00001007387 */ /* 0x0005e80000100800 */
[----:B-1----:R-:W4:Y:S01]  /*2c1e0*/  LDL.LU.64 R134, [R1+0xd70] ;  /* 0x000d700001867983 */ /* 0x002f220000300a00 */
[----:B--2---:R-:W-:-:S05]  /*2c1f0*/  IMAD.MOV.U32 R0, RZ, RZ, R121 ;  /* 0x000000ffff007224 */ /* 0x004fca00078e0079 */
[----:B------:R1:W-:Y:S04]  /*2c200*/  STL [R1+0x2c8], R0 ;  /* 0x0002c80001007387 */ /* 0x0003e80000100800 */
[----:B---3--:R2:W-:Y:S04]  /*2c210*/  STL [R1+0x2d4], R138 ;  /* 0x0002d48a01007387 */ /* 0x0085e80000100800 */
[----:B------:R-:W3:Y:S01]  /*2c220*/  LDL.LU.64 R118, [R1+0xce0] ;  /* 0x000ce00001767983 */ /* 0x000ee20000300a00 */
[----:B-1----:R-:W-:-:S03]  /*2c230*/  IMAD.MOV.U32 R0, RZ, RZ, R139 ;  /* 0x000000ffff007224 */ /* 0x002fc600078e008b */
[----:B------:R-:W-:Y:S04]  /*2c240*/  STL [R1+0x2dc], R128 ;  /* 0x0002dc8001007387 */ /* 0x000fe80000100800 */
[----:B------:R1:W-:Y:S04]  /*2c250*/  STL [R1+0x2d0], R0 ;  /* 0x0002d00001007387 */ /* 0x0003e80000100800 */
[----:B--2---:R-:W2:Y:S01]  /*2c260*/  LDL.LU.64 R138, [R1+0xcf0] ;  /* 0x000cf000018a7983 */ /* 0x004ea20000300a00 */
[----:B-1----:R-:W-:-:S05]  /*2c270*/  IMAD.MOV.U32 R0, RZ, RZ, R129 ;  /* 0x000000ffff007224 */ /* 0x002fca00078e0081 */
[----:B------:R1:W-:Y:S04]  /*2c280*/  STL [R1+0x2d8], R0 ;  /* 0x0002d80001007387 */ /* 0x0003e80000100800 */
[----:B------:R-:W2:Y:S04]  /*2c290*/  LDL.LU.64 R128, [R1+0xd00] ;  /* 0x000d000001807983 */ /* 0x000ea80000300a00 */
[----:B----4-:R4:W-:Y:S01]  /*2c2a0*/  STL [R1+0x2e4], R126 ;  /* 0x0002e47e01007387 */ /* 0x0109e20000100800 */
[----:B-1----:R-:W-:-:S03]  /*2c2b0*/  IMAD.MOV.U32 R0, RZ, RZ, R127 ;  /* 0x000000ffff007224 */ /* 0x002fc600078e007f */
[----:B----4-:R-:W4:Y:S04]  /*2c2c0*/  LDL.LU.64 R126, [R1+0xd10] ;  /* 0x000d1000017e7983 */ /* 0x010f280000300a00 */
        /* <DEDUP_REMOVED lines=13> */
[----:B------:R-:W-:Y:S04]  /*2c3a0*/  STL [R1+0x304], R122 ;  /* 0x0003047a01007387 */ /* 0x000fe80000100800 */
[----:B------:R-:W4:Y:S01]  /*2c3b0*/  LDL.LU.64 R120, [R1+0x1088] ;  /* 0x0010880001787983 */ /* 0x000f220000300a00 */
[----:B-1----:R-:W-:-:S05]  /*2c3c0*/  IMAD.MOV.U32 R0, RZ, RZ, R123 ;  /* 0x000000ffff007224 */ /* 0x002fca00078e007b */
[----:B------:R1:W-:Y:S04]  /*2c3d0*/  STL [R1+0x300], R0 ;  /* 0x0003000001007387 */ /* 0x0003e80000100800 */
[----:B------:R1:W-:Y:S02]  /*2c3e0*/  STL [R1+0x30c], R134 ;  /* 0x00030c8601007387 */ /* 0x0003e40000100800 */
[----:B-1----:R-:W-:Y:S02]  /*2c3f0*/  IMAD.MOV.U32 R0, RZ, RZ, R135 ;  /* 0x000000ffff007224 */ /* 0x002fe400078e0087 */
[----:B------:R-:W4:Y:S04]  /*2c400*/  LDL.LU.64 R134, [R1+0x1050] ;  /* 0x0010500001867983 */ /* 0x000f280000300a00 */
[----:B------:R1:W-:Y:S04]  /*2c410*/  STL [R1+0x308], R0 ;  /* 0x0003080001007387 */ /* 0x0003e80000100800 */
[----:B---3--:R-:W-:Y:S04]  /*2c420*/  STL [R1+0x314], R118 ;  /* 0x0003147601007387 */ /* 0x008fe80000100800 */
[----:B------:R-:W3:Y:S01]  /*2c430*/  LDL.LU.64 R122, [R1+0x1058] ;  /* 0x00105800017a7983 */ /* 0x000ee20000300a00 */
[----:B-1----:R-:W-:-:S05]  /*2c440*/  MOV R0, R119 ;  /* 0x0000007700007202 */ /* 0x002fca0000000f00 */
[----:B------:R1:W-:Y:S04]  /*2c450*/  STL [R1+0x310], R0 ;  /* 0x0003100001007387 */ /* 0x0003e80000100800 */
[----:B--2---:R2:W-:Y:S01]  /*2c460*/  STL [R1+0x31c], R138 ;  /* 0x00031c8a01007387 */ /* 0x0045e20000100800 */
[----:B-1----:R-:W-:-:S05]  /*2c470*/  IMAD.MOV.U32 R0, RZ, RZ, R139 ;  /* 0x000000ffff007224 */ /* 0x002fca00078e008b */
[----:B------:R1:W-:Y:S04]  /*2c480*/  STL [R1+0x318], R0 ;  /* 0x0003180001007387 */ /* 0x0003e80000100800 */
[----:B--2---:R-:W2:Y:S01]  /*2c490*/  LDL.LU.64 R138, [R1+0x1060] ;  /* 0x00106000018a7983 */ /* 0x004ea20000300a00 */
[----:B-1----:R-:W-:-:S03]  /*2c4a0*/  IMAD.MOV.U32 R0, RZ, RZ, R129 ;  /* 0x000000ffff007224 */ /* 0x002fc600078e0081 */
[----:B------:R1:W-:Y:S04]  /*2c4b0*/  STL [R1+0x324], R128 ;  /* 0x0003248001007387 */ /* 0x0003e80000100800 */
[----:B----4-:R-:W-:Y:S04]  /*2c4c0*/  STL [R1+0x32c], R126 ;  /* 0x00032c7e01007387 */ /* 0x010fe80000100800 */
[----:B------:R4:W-:Y:S04]  /*2c4d0*/  STL [R1+0x320], R0 ;  /* 0x0003200001007387 */ /* 0x0009e80000100800 */
[----:B-1----:R-:W2:Y:S01]  /*2c4e0*/  LDL.LU.64 R128, [R1+0x1068] ;  /* 0x0010680001807983 */ /* 0x002ea20000300a00 */
[----:B----4-:R-:W-:-:S03]  /*2c4f0*/  IMAD.MOV.U32 R0, RZ, RZ, R127 ;  /* 0x000000ffff007224 */ /* 0x010fc600078e007f */
[----:B------:R-:W4:Y:S04]  /*2c500*/  LDL.LU.64 R126, [R1+0x1030] ;  /* 0x00103000017e7983 */ /* 0x000f280000300a00 */
[----:B------:R1:W-:Y:S04]  /*2c510*/  STL [R1+0x328], R0 ;  /* 0x0003280001007387 */ /* 0x0003e80000100800 */
[----:B------:R1:W-:Y:S02]  /*2c520*/  STL [R1+0x334], R130 ;  /* 0x0003348201007387 */ /* 0x0003e40000100800 */
[----:B-1----:R-:W-:-:S02]  /*2c530*/  IMAD.MOV.U32 R0, RZ, RZ, R131 ;  /* 0x000000ffff007224 */ /* 0x002fc400078e0083 */
[----:B------:R-:W-:Y:S04]  /*2c540*/  STL [R1+0x33c], R132 ;  /* 0x00033c8401007387 */ /* 0x000fe80000100800 */
[----:B------:R1:W-:Y:S04]  /*2c550*/  STL [R1+0x330], R0 ;  /* 0x0003300001007387 */ /* 0x0003e80000100800 */
[----:B------:R-:W4:Y:S01]  /*2c560*/  LDL.LU.64 R130, [R1+0x1038] ;  /* 0x0010380001827983 */ /* 0x000f220000300a00 */
[----:B-1----:R-:W-:-:S03]  /*2c570*/  IMAD.MOV.U32 R0, RZ, RZ, R133 ;  /* 0x000000ffff007224 */ /* 0x002fc600078e0085 */
[----:B------:R-:W4:Y:S04]  /*2c580*/  LDL.LU.64 R132, [R1+0x1040] ;  /* 0x0010400001847983 */ /* 0x000f280000300a00 */
[----:B------:R1:W-:Y:S04]  /*2c590*/  STL [R1+0x338], R0 ;  /* 0x0003380001007387 */ /* 0x0003e80000100800 */
[----:B------:R1:W-:Y:S02]  /*2c5a0*/  STL [R1+0x344], R124 ;  /* 0x0003447c01007387 */ /* 0x0003e40000100800 */
[----:B-1----:R-:W-:-:S02]  /*2c5b0*/  IMAD.MOV.U32 R0, RZ, RZ, R125 ;  /* 0x000000ffff007224 */ /* 0x002fc400078e007d */
[----:B------:R-:W-:Y:S04]  /*2c5c0*/  STL [R1+0x34c], R120 ;  /* 0x00034c7801007387 */ /* 0x000fe80000100800 */
[----:B------:R1:W-:Y:S04]  /*2c5d0*/  STL [R1+0x340], R0 ;  /* 0x0003400001007387 */ /* 0x0003e80000100800 */
[----:B------:R-:W4:Y:S01]  /*2c5e0*/  LDL.LU.64 R124, [R1+0x1048] ;  /* 0x00104800017c7983 */ /* 0x000f220000300a00 */
[----:B-1----:R-:W-:-:S05]  /*2c5f0*/  IMAD.MOV.U32 R0, RZ, RZ, R121 ;  /* 0x000000ffff007224 */ /* 0x002fca00078e0079 */
[----:B------:R1:W-:Y:S04]  /*2c600*/  STL [R1+0x348], R0 ;  /* 0x0003480001007387 */ /* 0x0003e80000100800 */
[----:B------:R3:W-:Y:S01]  /*2c610*/  STL [R1+0x354], R134 ;  /* 0x0003548601007387 */ /* 0x0007e20000100800 */
[----:B-1----:R-:W-:-:S03]  /*2c620*/  IMAD.MOV.U32 R0, RZ, RZ, R135 ;  /* 0x000000ffff007224 */ /* 0x002fc600078e0087 */
[----:B------:R-:W4:Y:S04]  /*2c630*/  LDL.LU.64 R118, [R1+0x1010] ;  /* 0x0010100001767983 */ /* 0x000f280000300a00 */
[----:B---3--:R-:W-:Y:S04]  /*2c640*/  STL [R1+0x35c], R122 ;  /* 0x00035c7a01007387 */ /* 0x008fe80000100800 */
[----:B------:R1:W-:Y:S04]  /*2c650*/  STL [R1+0x350], R0 ;  /* 0x0003500001007387 */ /* 0x0003e80000100800 */
[----:B------:R-:W3:Y:S01]  /*2c660*/  LDL.LU.64 R134, [R1+0x1018] ;  /* 0x0010180001867983 */ /* 0x000ee20000300a00 */
[----:B-1----:R-:W-:-:S05]  /*2c670*/  IMAD.MOV.U32 R0, RZ, RZ, R123 ;  /* 0x000000ffff007224 */ /* 0x002fca00078e007b */
[----:B------:R1:W-:Y:S04]  /*2c680*/  STL [R1+0x358], R0 ;  /* 0x0003580001007387 */ /* 0x0003e80000100800 */
[----:B------:R-:W3:Y:S04]  /*2c690*/  LDL.LU.64 R122, [R1+0x1020] ;  /* 0x00102000017a7983 */ /* 0x000ee80000300a00 */
[----:B--2---:R2:W-:Y:S01]  /*2c6a0*/  STL [R1+0x364], R138 ;  /* 0x0003648a01007387 */ /* 0x0045e20000100800 */
[----:B-1----:R-:W-:-:S03]  /*2c6b0*/  IMAD.MOV.U32 R0, RZ, RZ, R139 ;  /* 0x000000ffff007224 */ /* 0x002fc600078e008b */
[----:B--2---:R-:W2:Y:S04]  /*2c6c0*/  LDL.LU.64 R138, [R1+0x1028] ;  /* 0x00102800018a7983 */ /* 0x004ea80000300a00 */
[----:B------:R1:W-:Y:S04]  /*2c6d0*/  STL [R1+0x360], R0 ;  /* 0x0003600001007387 */ /* 0x0003e80000100800 */
[----:B------:R1:W-:Y:S02]  /*2c6e0*/  STL [R1+0x36c], R128 ;  /* 0x00036c8001007387 */ /* 0x0003e40000100800 */
[----:B-1----:R-:W-:-:S02]  /*2c6f0*/  IMAD.MOV.U32 R0, RZ, RZ, R129 ;  /* 0x000000ffff007224 */ /* 0x002fc400078e0081 */
[----:B------:R-:W2:Y:S04]  /*2c700*/  LDL.LU.64 R128, [R1+0xff0] ;  /* 0x000ff00001807983 */ /* 0x000ea80000300a00 */
[----:B------:R1:W-:Y:S04]  /*2c710*/  STL [R1+0x368], R0 ;  /* 0x0003680001007387 */ /* 0x0003e80000100800 */
[----:B----4-:R4:W-:Y:S01]  /*2c720*/  STL [R1+0x374], R126 ;  /* 0x0003747e01007387 */ /* 0x0109e20000100800 */
[----:B-1----:R-:W-:-:S03]  /*2c730*/  MOV R0, R127 ;  /* 0x0000007f00007202 */ /* 0x002fc60000000f00 */
        /* <DEDUP_REMOVED lines=14> */
[----:B------:R-:W-:Y:S01]  /*2c820*/  STL [R1+0x394], R118 ;  /* 0x0003947601007387 */ /* 0x000fe20000100800 */
[----:B-1----:R-:W-:-:S03]  /*2c830*/  IMAD.MOV.U32 R0, RZ, RZ, R119 ;  /* 0x000000ffff007224 */ /* 0x002fc600078e0077 */
[----:B------:R-:W4:Y:S04]  /*2c840*/  LDL.LU.64 R124, [R1+0xfd8] ;  /* 0x000fd800017c7983 */ /* 0x000f280000300a00 */
[----:B------:R3:W-:Y:S02]  /*2c850*/  STL [R1+0x390], R0 ;  /* 0x0003900001007387 */ /* 0x0007e40000100800 */
[----:B---3--:R-:W-:Y:S02]  /*2c860*/  IMAD.MOV.U32 R0, RZ, RZ, R135 ;  /* 0x000000ffff007224 */ /* 0x008fe400078e0087 */
[----:B------:R1:W-:Y:S04]  /*2c870*/  STL [R1+0x39c], R134 ;  /* 0x00039c8601007387 */ /* 0x0003e80000100800 */
[----:B------:R3:W-:Y:S01]  /*2c880*/  STL [R1+0x398], R0 ;  /* 0x0003980001007387 */ /* 0x0007e20000100800 */
[----:B-1----:R-:W-:-:S02]  /*2c890*/  IMAD.MOV.U32 R134, RZ, RZ, R140 ;  /* 0x000000ffff867224 */ /* 0x002fc400078e008c */
[----:B------:R-:W-:Y:S02]  /*2c8a0*/  IMAD.MOV.U32 R135, RZ, RZ, R141 ;  /* 0x000000ffff877224 */ /* 0x000fe400078e008d */
[----:B------:R-:W-:Y:S02]  /*2c8b0*/  IMAD.MOV.U32 R140, RZ, RZ, R148 ;  /* 0x000000ffff8c7224 */ /* 0x000fe400078e0094 */
[----:B------:R-:W-:Y:S02]  /*2c8c0*/  IMAD.MOV.U32 R141, RZ, RZ, R149 ;  /* 0x000000ffff8d7224 */ /* 0x000fe400078e0095 */
[----:B------:R-:W4:Y:S01]  /*2c8d0*/  LDL.LU.64 R148, [R1+0xfe0] ;  /* 0x000fe00001947983 */ /* 0x000f220000300a00 */
[----:B---3--:R-:W-:-:S03]  /*2c8e0*/  IMAD.MOV.U32 R0, RZ, RZ, R123 ;  /* 0x000000ffff007224 */ /* 0x008fc600078e007b */
[----:B------:R1:W-:Y:S04]  /*2c8f0*/  STL [R1+0x3a4], R122 ;  /* 0x0003a47a01007387 */ /* 0x0003e80000100800 */
[----:B--2---:R-:W-:Y:S04]  /*2c900*/  STL [R1+0x3ac], R138 ;  /* 0x0003ac8a01007387 */ /* 0x004fe80000100800 */
[----:B------:R2:W-:Y:S04]  /*2c910*/  STL [R1+0x3a0], R0 ;  /* 0x0003a00001007387 */ /* 0x0005e80000100800 */
[----:B-1----:R-:W3:Y:S01]  /*2c920*/  LDL.LU.64 R122, [R1+0xfe8] ;  /* 0x000fe800017a7983 */ /* 0x002ee20000300a00 */
[----:B--2---:R-:W-:-:S03]  /*2c930*/  IMAD.MOV.U32 R0, RZ, RZ, R139 ;  /* 0x000000ffff007224 */ /* 0x004fc600078e008b */
[----:B------:R-:W2:Y:S04]  /*2c940*/  LDL.LU.64 R138, [R1+0xfb0] ;  /* 0x000fb000018a7983 */ /* 0x000ea80000300a00 */
[----:B------:R1:W-:Y:S04]  /*2c950*/  STL [R1+0x3a8], R0 ;  /* 0x0003a80001007387 */ /* 0x0003e80000100800 */
[----:B------:R4:W-:Y:S01]  /*2c960*/  STL [R1+0x3b4], R128 ;  /* 0x0003b48001007387 */ /* 0x0009e20000100800 */
[----:B-1----:R-:W-:-:S03]  /*2c970*/  MOV R0, R129 ;  /* 0x0000008100007202 */ /* 0x002fc60000000f00 */
[----:B----4-:R-:W-:Y:S04]  /*2c980*/  STL [R1+0x3bc], R126 ;  /* 0x0003bc7e01007387 */ /* 0x010fe80000100800 */
        /* <DEDUP_REMOVED lines=12> */
[----:B------:R-:W-:Y:S04]  /*2ca50*/  STL [R1+0x3d4], R120 ;  /* 0x0003d47801007387 */ /* 0x000fe80000100800 */
[----:B------:R-:W4:Y:S01]  /*2ca60*/  LDL.LU.64 R132, [R1+0xf90] ;  /* 0x000f900001847983 */ /* 0x000f220000300a00 */
[----:B-1----:R-:W-:-:S03]  /*2ca70*/  IMAD.MOV.U32 R0, RZ, RZ, R121 ;  /* 0x000000ffff007224 */ /* 0x002fc600078e0079 */
[----:B------:R-:W-:Y:S04]  /*2ca80*/  STL [R1+0x3dc], R124 ;  /* 0x0003dc7c01007387 */ /* 0x000fe80000100800 */
[----:B------:R1:W-:Y:S04]  /*2ca90*/  STL [R1+0x3d0], R0 ;  /* 0x0003d00001007387 */ /* 0x0003e80000100800 */
[----:B------:R-:W4:Y:S01]  /*2caa0*/  LDL.LU.64 R118, [R1+0xf98] ;  /* 0x000f980001767983 */ /* 0x000f220000300a00 */
[----:B-1----:R-:W-:Y:S02]  /*2cab0*/  IMAD.MOV.U32 R0, RZ, RZ, R125 ;  /* 0x000000ffff007224 */ /* 0x002fe400078e007d */
[----:B------:R-:W-:-:S02]  /*2cac0*/  IMAD.MOV.U32 R124, RZ, RZ, R134 ;  /* 0x000000ffff7c7224 */ /* 0x000fc400078e0086 */
[----:B------:R-:W-:Y:S01]  /*2cad0*/  IMAD.MOV.U32 R125, RZ, RZ, R135 ;  /* 0x000000ffff7d7224 */ /* 0x000fe200078e0087 */
[----:B------:R1:W-:Y:S04]  /*2cae0*/  STL [R1+0x3d8], R0 ;  /* 0x0003d80001007387 */ /* 0x0003e80000100800 */
[----:B------:R-:W4:Y:S04]  /*2caf0*/  LDL.LU.64 R134, [R1+0xfa0] ;  /* 0x000fa00001867983 */ /* 0x000f280000300a00 */
[----:B------:R3:W-:Y:S01]  /*2cb00*/  STL [R1+0x3e4], R148 ;  /* 0x0003e49401007387 */ /* 0x0007e20000100800 */
[----:B-1----:R-:W-:-:S03]  /*2cb10*/  IMAD.MOV.U32 R0, RZ, RZ, R149 ;  /* 0x000000ffff007224 */ /* 0x002fc600078e0095 */
[----:B---3--:R-:W3:Y:S04]  /*2cb20*/  LDL.LU.64 R148, [R1+0xfa8] ;  /* 0x000fa80001947983 */ /* 0x008ee80000300a00 */
[----:B------:R1:W-:Y:S04]  /*2cb30*/  STL [R1+0x3e0], R0 ;  /* 0x0003e00001007387 */ /* 0x0003e80000100800 */
[----:B------:R2:W-:Y:S01]  /*2cb40*/  STL [R1+0x3ec], R122 ;  /* 0x0003ec7a01007387 */ /* 0x0005e20000100800 */
        /* <DEDUP_REMOVED lines=8> */
[----:B-1----:R-:W-:-:S03]  /*2cbd0*/  IMAD.MOV.U32 R0, RZ, RZ, R129 ;  /* 0x000000ffff007224 */ /* 0x002fc600078e0081 */
[----:B----4-:R-:W4:Y:S04]  /*2cbe0*/  LDL.LU.64 R128, [R1+0x458] ;  /* 0x0004580001807983 */ /* 0x010f280000300a00 */
[----:B------:R1:W-:Y:S04]  /*2cbf0*/  STL [R1+0x3f8], R0 ;  /* 0x0003f80001007387 */ /* 0x0003e80000100800 */
        /* <DEDUP_REMOVED lines=8> */
[----:B------:R1:W-:Y:S04]  /*2cc80*/  STL [R1+0x414], R132 ;  /* 0x0004148401007387 */ /* 0x0003e80000100800 */
[----:B------:R-:W4:Y:S01]  /*2cc90*/  LDL.LU.64 R120, [R1+0x488] ;  /* 0x0004880001787983 */ /* 0x000f220000300a00 */
[----:B-1----:R-:W-:-:S05]  /*2cca0*/  IMAD.MOV.U32 R0, RZ, RZ, R133 ;  /* 0x000000ffff007224 */ /* 0x002fca00078e0085 */
[----:B------:R1:W-:Y:S01]  /*2ccb0*/  STL [R1+0x410], R0 ;  /* 0x0004100001007387 */ /* 0x0003e20000100800 */
[----:B------:R-:W-:Y:S02]  /*2ccc0*/  IMAD.MOV.U32 R132, RZ, RZ, R142 ;  /* 0x000000ffff847224 */ /* 0x000fe400078e008e */
[----:B------:R-:W-:Y:S01]  /*2ccd0*/  IMAD.MOV.U32 R133, RZ, RZ, R143 ;  /* 0x000000ffff857224 */ /* 0x000fe200078e008f */
[----:B------:R-:W-:Y:S01]  /*2cce0*/  STL [R1+0x41c], R118 ;  /* 0x00041c7601007387 */ /* 0x000fe20000100800 */
[----:B-1----:R-:W-:-:S03]  /*2ccf0*/  IMAD.MOV.U32 R0, RZ, RZ, R119 ;  /* 0x000000ffff007224 */ /* 0x002fc600078e0077 */
[----:B------:R-:W4:Y:S04]  /*2cd00*/  LDL.LU.64 R142, [R1+0x498] ;  /* 0x00049800018e7983 */ /* 0x000f280000300a00 */
[----:B------:R1:W-:Y:S04]  /*2cd10*/  STL [R1+0x418], R0 ;  /* 0x0004180001007387 */ /* 0x0003e80000100800 */
[----:B------:R3:W-:Y:S01]  /*2cd20*/  STL [R1+0x424], R134 ;  /* 0x0004248601007387 */ /* 0x0007e20000100800 */
[----:B-1----:R-:W-:-:S03]  /*2cd30*/  IMAD.MOV.U32 R0, RZ, RZ, R135 ;  /* 0x000000ffff007224 */ /* 0x002fc600078e0087 */
[----:B---3--:R-:W-:Y:S04]  /*2cd40*/  STL [R1+0x42c], R148 ;  /* 0x00042c9401007387 */ /* 0x008fe80000100800 */
[----:B------:R1:W-:Y:S04]  /*2cd50*/  STL [R1+0x420], R0 ;  /* 0x0004200001007387 */ /* 0x0003e80000100800 */
[----:B------:R-:W3:Y:S01]  /*2cd60*/  LDL.LU.64 R134, [R1+0x4b8] ;  /* 0x0004b80001867983 */ /* 0x000ee20000300a00 */
[----:B-1----:R-:W-:-:S03]  /*2cd70*/  IMAD.MOV.U32 R0, RZ, RZ, R149 ;  /* 0x000000ffff007224 */ /* 0x002fc600078e0095 */
[----:B------:R-:W3:Y:S04]  /*2cd80*/  LDL.LU.64 R148, [R1+0x4c8] ;  /* 0x0004c80001947983 */ /* 0x000ee80000300a00 */
[----:B------:R1:W-:Y:S04]  /*2cd90*/  STL [R1+0x428], R0 ;  /* 0x0004280001007387 */ /* 0x0003e80000100800 */
[----:B--2---:R2:W-:Y:S01]  /*2cda0*/  STL [R1+0x434], R122 ;  /* 0x0004347a01007387 */ /* 0x0045e20000100800 */
[----:B-1----:R-:W-:-:S03]  /*2cdb0*/  IMAD.MOV.U32 R0, RZ, RZ, R123 ;  /* 0x000000ffff007224 */ /* 0x002fc600078e007b */
[----:B------:R-:W-:Y:S04]  /*2cdc0*/  STL [R1+0x43c], R138 ;  /* 0x00043c8a01007387 */ /* 0x000fe80000100800 */
[----:B------:R1:W-:Y:S04]  /*2cdd0*/  STL [R1+0x430], R0 ;  /* 0x0004300001007387 */ /* 0x0003e80000100800 */
[----:B--2---:R-:W2:Y:S01]  /*2cde0*/  LDL.LU.64 R122, [R1+0x4d8] ;  /* 0x0004d800017a7983 */ /* 0x004ea20000300a00 */
[----:B-1----:R-:W-:-:S03]  /*2cdf0*/  IMAD.MOV.U32 R0, RZ, RZ, R139 ;  /* 0x000000ffff007224 */ /* 0x002fc600078e008b */
[----:B------:R-:W2:Y:S04]  /*2ce00*/  LDL.LU.64 R138, [R1+0x4e8] ;  /* 0x0004e800018a7983 */ /* 0x000ea80000300a00 */
[----:B------:R1:W-:Y:S04]  /*2ce10*/  STL [R1+0x438], R0 ;  /* 0x0004380001007387 */ /* 0x0003e80000100800 */
[----:B----4-:R4:W-:Y:S01]  /*2ce20*/  STL [R1+0x444], R128 ;  /* 0x0004448001007387 */ /* 0x0109e20000100800 */
[----:B-1----:R-:W-:-:S03]  /*2ce30*/  IMAD.MOV.U32 R0, RZ, RZ, R129 ;  /* 0x000000ffff007224 */ /* 0x002fc600078e0081 */
[----:B------:R-:W-:Y:S04]  /*2ce40*/  STL [R1+0x44c], R126 ;  /* 0x00044c7e01007387 */ /* 0x000fe80000100800 */
[----:B------:R1:W-:Y:S04]  /*2ce50*/  STL [R1+0x440], R0 ;  /* 0x0004400001007387 */ /* 0x0003e80000100800 */
[----:B----4-:R-:W4:Y:S01]  /*2ce60*/  LDL.LU.64 R128, [R1+0x4f8] ;  /* 0x0004f80001807983 */ /* 0x010f220000300a00 */
[----:B-1----:R-:W-:-:S05]  /*2ce70*/  IMAD.MOV.U32 R0, RZ, RZ, R127 ;  /* 0x000000ffff007224 */ /* 0x002fca00078e007f */
[----:B------:R1:W-:Y:S04]  /*2ce80*/  STL [R1+0x448], R0 ;  /* 0x0004480001007387 */ /* 0x0003e80000100800 */
[----:B------:R1:W-:Y:S04]  /*2ce90*/  STL [R1+0x454], R130 ;  /* 0x0004548201007387 */ /* 0x0003e80000100800 */
[----:B------:R-:W4:Y:S01]  /*2cea0*/  LDL.LU.64 R126, [R1+0x508] ;  /* 0x00050800017e7983 */ /* 0x000f220000300a00 */
[----:B-1----:R-:W-:-:S05]  /*2ceb0*/  MOV R0, R131 ;  /* 0x0000008300007202 */ /* 0x002fca0000000f00 */
[----:B------:R1:W-:Y:S01]  /*2cec0*/  STL [R1+0x450], R0 ;  /* 0x0004500001007387 */ /* 0x0003e20000100800 */
[----:B------:R-:W-:Y:S02]  /*2ced0*/  IMAD.MOV.U32 R130, RZ, RZ, R132 ;  /* 0x000000ffff827224 */ /* 0x000fe400078e0084 */
[----:B------:R-:W-:Y:S01]  /*2cee0*/  IMAD.MOV.U32 R131, RZ, RZ, R133 ;  /* 0x000000ffff837224 */ /* 0x000fe200078e0085 */
[----:B------:R-:W-:Y:S04]  /*2cef0*/  STL [R1+0x45c], R120 ;  /* 0x00045c7801007387 */ /* 0x000fe80000100800 */
[----:B------:R-:W4:Y:S01]  /*2cf00*/  LDL.LU.64 R132, [R1+0x518] ;  /* 0x0005180001847983 */ /* 0x000f220000300a00 */
[----:B-1----:R-:W-:-:S03]  /*2cf10*/  IMAD.MOV.U32 R0, RZ, RZ, R121 ;  /* 0x000000ffff007224 */ /* 0x002fc600078e0079 */
[----:B------:R-:W-:Y:S04]  /*2cf20*/  STL [R1+0x464], R142 ;  /* 0x0004648e01007387 */ /* 0x000fe80000100800 */
[----:B------:R1:W-:Y:S04]  /*2cf30*/  STL [R1+0x458], R0 ;  /* 0x0004580001007387 */ /* 0x0003e80000100800 */
[----:B------:R-:W-:Y:S01]  /*2cf40*/  STL [R1+0x46c], R124 ;  /* 0x00046c7c01007387 */ /* 0x000fe20000100800 */
[----:B-1----:R-:W-:Y:S02]  /*2cf50*/  IMAD.MOV.U32 R0, RZ, RZ, R143 ;  /* 0x000000ffff007224 */ /* 0x002fe400078e008f */
[----:B------:R-:W-:-:S02]  /*2cf60*/  IMAD.MOV.U32 R142, RZ, RZ, R146 ;  /* 0x000000ffff8e7224 */ /* 0x000fc400078e0092 */
[----:B------:R-:W-:Y:S01]  /*2cf70*/  IMAD.MOV.U32 R143, RZ, RZ, R147 ;  /* 0x000000ffff8f7224 */ /* 0x000fe200078e0093 */
[----:B------:R1:W-:Y:S04]  /*2cf80*/  STL [R1+0x460], R0 ;  /* 0x0004600001007387 */ /* 0x0003e80000100800 */
[----:B------:R-:W4:Y:S01]  /*2cf90*/  LDL.LU.64 R146, [R1+0x538] ;  /* 0x0005380001927983 */ /* 0x000f220000300a00 */
[----:B-1----:R-:W-:-:S03]  /*2cfa0*/  IMAD.MOV.U32 R0, RZ, RZ, R125 ;  /* 0x000000ffff007224 */ /* 0x002fc600078e007d */
[----:B---3--:R-:W-:Y:S04]  /*2cfb0*/  STL [R1+0x474], R134 ;  /* 0x0004748601007387 */ /* 0x008fe80000100800 */
[----:B------:R1:W-:Y:S04]  /*2cfc0*/  STL [R1+0x468], R0 ;  /* 0x0004680001007387 */ /* 0x0003e80000100800 */
[----:B------:R-:W3:Y:S01]  /*2cfd0*/  LDL.LU.64 R124, [R1+0x548] ;  /* 0x00054800017c7983 */ /* 0x000ee20000300a00 */
[----:B-1----:R-:W-:-:S03]  /*2cfe0*/  IMAD.MOV.U32 R0, RZ, RZ, R135 ;  /* 0x000000ffff007224 */ /* 0x002fc600078e0087 */
[----:B------:R-:W-:Y:S04]  /*2cff0*/  STL [R1+0x47c], R148 ;  /* 0x00047c9401007387 */ /* 0x000fe80000100800 */
[----:B------:R1:W-:Y:S04]  /*2d000*/  STL [R1+0x470], R0 ;  /* 0x0004700001007387 */ /* 0x0003e80000100800 */
[----:B------:R-:W3:Y:S01]  /*2d010*/  LDL.LU.64 R134, [R1+0x550] ;  /* 0x0005500001867983 */ /* 0x000ee20000300a00 */
[----:B-1----:R-:W-:-:S03]  /*2d020*/  IMAD.MOV.U32 R0, RZ, RZ, R149 ;  /* 0x000000ffff007224 */ /* 0x002fc600078e0095 */
[----:B--2---:R-:W-:Y:S04]  /*2d030*/  STL [R1+0x484], R122 ;  /* 0x0004847a01007387 */ /* 0x004fe80000100800 */
[----:B------:R1:W-:Y:S04]  /*2d040*/  STL [R1+0x478], R0 ;  /* 0x0004780001007387 */ /* 0x0003e80000100800 */
[----:B------:R-:W2:Y:S01]  /*2d050*/  LDL.LU.64 R148, [R1+0x540] ;  /* 0x0005400001947983 */ /* 0x000ea20000300a00 */
[----:B-1----:R-:W-:-:S03]  /*2d060*/  IMAD.MOV.U32 R0, RZ, RZ, R123 ;  /* 0x000000ffff007224 */ /* 0x002fc600078e007b */
[----:B------:R-:W-:Y:S04]  /*2d070*/  STL [R1+0x48c], R138 ;  /* 0x00048c8a01007387 */ /* 0x000fe80000100800 */
[----:B------:R1:W-:Y:S04]  /*2d080*/  STL [R1+0x480], R0 ;  /* 0x0004800001007387 */ /* 0x0003e80000100800 */
[----:B------:R-:W2:Y:S01]  /*2d090*/  LDL.LU.64 R122, [R1+0x530] ;  /* 0x00053000017a7983 */ /* 0x000ea20000300a00 */
[----:B-1----:R-:W-:-:S03]  /*2d0a0*/  IMAD.MOV.U32 R0, RZ, RZ, R139 ;  /* 0x000000ffff007224 */ /* 0x002fc600078e008b */
[----:B------:R-:W2:Y:S04]  /*2d0b0*/  LDL.LU.64 R138, [R1+0x520] ;  /* 0x00052000018a7983 */ /* 0x000ea80000300a00 */
[----:B------:R1:W-:Y:S04]  /*2d0c0*/  STL [R1+0x488], R0 ;  /* 0x0004880001007387 */ /* 0x0003e80000100800 */
[----:B----4-:R4:W-:Y:S01]  /*2d0d0*/  STL [R1+0x494], R128 ;  /* 0x0004948001007387 */ /* 0x0109e20000100800 */
[----:B-1----:R-:W-:-:S03]  /*2d0e0*/  MOV R0, R129 ;  /* 0x0000008100007202 */ /* 0x002fc60000000f00 */
[----:B----4-:R-:W4:Y:S04]  /*2d0f0*/  LDL.LU.64 R128, [R1+0x510] ;  /* 0x0005100001807983 */ /* 0x010f280000300a00 */
[----:B------:R1:W-:Y:S04]  /*2d100*/  STL [R1+0x490], R0 ;  /* 0x0004900001007387 */ /* 0x0003e80000100800 */
[----:B------:R1:W-:Y:S02]  /*2d110*/  STL [R1+0x49c], R126 ;  /* 0x00049c7e01007387 */ /* 0x0003e40000100800 */
[----:B-1----:R-:W-:-:S05]  /*2d120*/  IMAD.MOV.U32 R0, RZ, RZ, R127 ;  /* 0x000000ffff007224 */ /* 0x002fca00078e007f */
[----:B------:R1:W-:Y:S04]  /*2d130*/  STL [R1+0x498], R0 ;  /* 0x0004980001007387 */ /* 0x0003e80000100800 */
[----:B------:R1:W-:Y:S04]  /*2d140*/  STL [R1+0x4a4], R132 ;  /* 0x0004a48401007387 */ /* 0x0003e80000100800 */
[----:B------:R-:W4:Y:S01]  /*2d150*/  LDL.LU.64 R126, [R1+0x558] ;  /* 0x00055800017e7983 */ /* 0x000f220000300a00 */
[----:B-1----:R-:W-:-:S05]  /*2d160*/  IMAD.MOV.U32 R0, RZ, RZ, R133 ;  /* 0x000000ffff007224 */ /* 0x002fca00078e0085 */
[----:B------:R1:W-:Y:S04]  /*2d170*/  STL [R1+0x4a0], R0 ;  /* 0x0004a00001007387 */ /* 0x0003e80000100800 */
[----:B------:R1:W-:Y:S04]  /*2d180*/  STL [R1+0x4ac], R140 ;  /* 0x0004ac8c01007387 */ /* 0x0003e80000100800 */
[----:B------:R-:W4:Y:S01]  /*2d190*/  LDL.LU.64 R132, [R1+0x560] ;  /* 0x0005600001847983 */ /* 0x000f220000300a00 */
[----:B-1----:R-:W-:-:S05]  /*2d1a0*/  IMAD.MOV.U32 R0, RZ, RZ, R141 ;  /* 0x000000ffff007224 */ /* 0x002fca00078e008d */
[----:B------:R1:W-:Y:S01]  /*2d1b0*/  STL [R1+0x4a8], R0 ;  /* 0x0004a80001007387 */ /* 0x0003e20000100800 */
[----:B------:R-:W-:Y:S02]  /*2d1c0*/  IMAD.MOV.U32 R140, RZ, RZ, R142 ;  /* 0x000000ffff8c7224 */ /* 0x000fe400078e008e */
[----:B------:R-:W-:Y:S02]  /*2d1d0*/  IMAD.MOV.U32 R141, RZ, RZ, R143 ;  /* 0x000000ffff8d7224 */ /* 0x000fe400078e008f */
[----:B-1----:R-:W-:Y:S01]  /*2d1e0*/  IMAD.MOV.U32 R0, RZ, RZ, R147 ;  /* 0x000000ffff007224 */ /* 0x002fe200078e0093 */
[----:B------:R-:W-:Y:S04]  /*2d1f0*/  STL [R1+0x4b4], R146 ;  /* 0x0004b49201007387 */ /* 0x000fe80000100800 */
[----:B------:R-:W4:Y:S04]  /*2d200*/  LDL.LU.64 R142, [R1+0x568] ;  /* 0x00056800018e7983 */ /* 0x000f280000300a00 */
[----:B------:R3:W-:Y:S02]  /*2d210*/  STL [R1+0x4b0], R0 ;  /* 0x0004b00001007387 */ /* 0x0007e40000100800 */
[----:B---3--:R-:W-:-:S02]  /*2d220*/  IMAD.MOV.U32 R0, RZ, RZ, R125 ;  /* 0x000000ffff007224 */ /* 0x008fc400078e007d */
[----:B------:R1:W-:Y:S04]  /*2d230*/  STL [R1+0x4bc], R124 ;  /* 0x0004bc7c01007387 */ /* 0x0003e80000100800 */
[----:B------:R-:W3:Y:S04]  /*2d240*/  LDL.LU.64 R146, [R1+0x570] ;  /* 0x0005700001927983 */ /* 0x000ee80000300a00 */
[----:B------:R1:W-:Y:S04]  /*2d250*/  STL [R1+0x4b8], R0 ;  /* 0x0004b80001007387 */ /* 0x0003e80000100800 */
[----:B------:R-:W-:Y:S04]  /*2d260*/  STL [R1+0x4c4], R134 ;  /* 0x0004c48601007387 */ /* 0x000fe80000100800 */
[----:B-1----:R-:W3:Y:S01]  /*2d270*/  LDL.LU.64 R124, [R1+0x578] ;  /* 0x00057800017c7983 */ /* 0x002ee20000300a00 */
[----:B------:R-:W-:-:S05]  /*2d280*/  IMAD.MOV.U32 R0, RZ, RZ, R135 ;  /* 0x000000ffff007224 */ /* 0x000fca00078e0087 */
[----:B------:R1:W-:Y:S04]  /*2d290*/  STL [R1+0x4c0], R0 ;  /* 0x0004c00001007387 */ /* 0x0003e80000100800 */
[----:B--2---:R2:W-:Y:S01]  /*2d2a0*/  STL [R1+0x4cc], R148 ;  /* 0x0004cc9401007387 */ /* 0x0045e20000100800 */
[----:B-1----:R-:W-:-:S03]  /*2d2b0*/  IMAD.MOV.U32 R0, RZ, RZ, R149 ;  /* 0x000000ffff007224 */ /* 0x002fc600078e0095 */
[----:B------:R-:W3:Y:S04]  /*2d2c0*/  LDL.LU.64 R134, [R1+0x580] ;  /* 0x0005800001867983 */ /* 0x000ee80000300a00 */
[----:B------:R1:W-:Y:S01]  /*2d2d0*/  STL [R1+0x4c8], R0 ;  /* 0x0004c80001007387 */ /* 0x0003e20000100800 */
[----:B--2---:R-:W-:Y:S02]  /*2d2e0*/  IMAD.MOV.U32 R148, RZ, RZ, R150 ;  /* 0x000000ffff947224 */ /* 0x004fe400078e0096 */
[----:B------:R-:W-:Y:S01]  /*2d2f0*/  IMAD.MOV.U32 R149, RZ, RZ, R151 ;  /* 0x000000ffff957224 */ /* 0x000fe200078e0097 */
[----:B------:R-:W-:Y:S01]  /*2d300*/  STL [R1+0x4d4], R122 ;  /* 0x0004d47a01007387 */ /* 0x000fe20000100800 */
[----:B-1----:R-:W-:-:S03]  /*2d310*/  MOV R0, R123 ;  /* 0x0000007b00007202 */ /* 0x002fc60000000f00 */
[----:B------:R-:W2:Y:S04]  /*2d320*/  LDL.LU.64 R150, [R1+0x588] ;  /* 0x0005880001967983 */ /* 0x000ea80000300a00 */
[----:B------:R-:W-:Y:S04]  /*2d330*/  STL [R1+0x4dc], R138 ;  /* 0x0004dc8a01007387 */ /* 0x000fe80000100800 */
[----:B------:R1:W-:Y:S02]  /*2d340*/  STL [R1+0x4d0], R0 ;  /* 0x0004d00001007387 */ /* 0x0003e40000100800 */
[----:B-1----:R-:W-:-:S02]  /*2d350*/  IMAD.MOV.U32 R0, RZ, RZ, R139 ;  /* 0x000000ffff007224 */ /* 0x002fc400078e008b */
[----:B----4-:R-:W-:Y:S04]  /*2d360*/  STL [R1+0x4e4], R128 ;  /* 0x0004e48001007387 */ /* 0x010fe80000100800 */
[----:B------:R1:W-:Y:S04]  /*2d370*/  STL [R1+0x4d8], R0 ;  /* 0x0004d80001007387 */ /* 0x0003e80000100800 */
[----:B------:R-:W4:Y:S01]  /*2d380*/  LDL.LU.64 R138, [R1+0x598] ;  /* 0x00059800018a7983 */ /* 0x000f220000300a00 */
[----:B-1----:R-:W-:-:S03]  /*2d390*/  IMAD.MOV.U32 R0, RZ, RZ, R129 ;  /* 0x000000ffff007224 */ /* 0x002fc600078e0081 */
[----:B------:R-:W-:Y:S04]  /*2d3a0*/  STL [R1+0x4ec], R130 ;  /* 0x0004ec8201007387 */ /* 0x000fe80000100800 */
        /* <DEDUP_REMOVED lines=8> */
[----:B------:R1:W-:Y:S02]  /*2d430*/  STL [R1+0x4f0], R0 ;  /* 0x0004f00001007387 */ /* 0x0003e40000100800 */
[----:B-1----:R-:W-:Y:S02]  /*2d440*/  IMAD.MOV.U32 R0, RZ, RZ, R133 ;  /* 0x000000ffff007224 */ /* 0x002fe400078e0085 */
[----:B------:R-:W4:Y:S04]  /*2d450*/  LDL.LU.64 R132, [R1+0x5b0] ;  /* 0x0005b00001847983 */ /* 0x000f280000300a00 */
[----:B------:R1:W-:Y:S04]  /*2d460*/  STL [R1+0x4f8], R0 ;  /* 0x0004f80001007387 */ /* 0x0003e80000100800 */
[----:B------:R1:W-:Y:S02]  /*2d470*/  STL [R1+0x504], R142 ;  /* 0x0005048e01007387 */ /* 0x0003e40000100800 */
[----:B-1----:R-:W-:-:S02]  /*2d480*/  IMAD.MOV.U32 R0, RZ, RZ, R143 ;  /* 0x000000ffff007224 */ /* 0x002fc400078e008f */
[----:B------:R-:W4:Y:S04]  /*2d490*/  LDL.LU.64 R126, [R1+0x5b8] ;  /* 0x0005b800017e7983 */ /* 0x000f280000300a00 */
[----:B------:R1:W-:Y:S01]  /*2d4a0*/  STL [R1+0x500], R0 ;  /* 0x0005000001007387 */ /* 0x0003e20000100800 */
[----:B------:R-:W-:Y:S02]  /*2d4b0*/  IMAD.MOV.U32 R142, RZ, RZ, R144 ;  /* 0x000000ffff8e7224 */ /* 0x000fe400078e0090 */
[----:B------:R-:W-:Y:S01]  /*2d4c0*/  IMAD.MOV.U32 R143, RZ, RZ, R145 ;  /* 0x000000ffff8f7224 */ /* 0x000fe200078e0091 */
[----:B---3--:R3:W-:Y:S01]  /*2d4d0*/  STL [R1+0x50c], R146 ;  /* 0x00050c9201007387 */ /* 0x0087e20000100800 */
[----:B-1----:R-:W-:-:S03]  /*2d4e0*/  IMAD.MOV.U32 R0, RZ, RZ, R147 ;  /* 0x000000ffff007224 */ /* 0x002fc600078e0093 */
[----:B------:R-:W4:Y:S04]  /*2d4f0*/  LDL.LU.64 R144, [R1+0x5c0] ;  /* 0x0005c00001907983 */ /* 0x000f280000300a00 */
[----:B------:R-:W-:Y:S04]  /*2d500*/  STL [R1+0x514], R124 ;  /* 0x0005147c01007387 */ /* 0x000fe80000100800 */
[----:B------:R1:W-:Y:S04]  /*2d510*/  STL [R1+0x508], R0 ;  /* 0x0005080001007387 */ /* 0x0003e80000100800 */
[----:B---3--:R-:W3:Y:S01]  /*2d520*/  LDL.LU.64 R146, [R1+0x5c8] ;  /* 0x0005c80001927983 */ /* 0x008ee20000300a00 */
[----:B-1----:R-:W-:-:S03]  /*2d530*/  IMAD.MOV.U32 R0, RZ, RZ, R125 ;  /* 0x000000ffff007224 */ /* 0x002fc600078e007d */
[----:B------:R-:W-:Y:S04]  /*2d540*/  STL [R1+0x51c], R134 ;  /* 0x00051c8601007387 */ /* 0x000fe80000100800 */
[----:B------:R1:W-:Y:S02]  /*2d550*/  STL [R1+0x510], R0 ;  /* 0x0005100001007387 */ /* 0x0003e40000100800 */
[----:B-1----:R-:W-:Y:S02]  /*2d560*/  IMAD.MOV.U32 R0, RZ, RZ, R135 ;  /* 0x000000ffff007224 */ /* 0x002fe400078e0087 */
[----:B--2---:R-:W-:Y:S04]  /*2d570*/  STL [R1+0x524], R150 ;  /* 0x0005249601007387 */ /* 0x004fe80000100800 */
[----:B------:R1:W-:Y:S04]  /*2d580*/  STL [R1+0x518], R0 ;  /* 0x0005180001007387 */ /* 0x0003e80000100800 */
[----:B------:R-:W2:Y:S01]  /*2d590*/  LDL.LU.64 R134, [R1+0x5d8] ;  /* 0x0005d80001867983 */ /* 0x000ea20000300a00 */
[----:B-1----:R-:W-:-:S03]  /*2d5a0*/  MOV R0, R151 ;  /* 0x0000009700007202 */ /* 0x002fc60000000f00 */
[----:B------:R-:W-:Y:S04]  /*2d5b0*/  STL [R1+0x52c], R136 ;  /* 0x00052c8801007387 */ /* 0x000fe80000100800 */
[----:B------:R1:W-:Y:S04]  /*2d5c0*/  STL [R1+0x520], R0 ;  /* 0x0005200001007387 */ /* 0x0003e80000100800 */
[----:B------:R-:W2:Y:S01]  /*2d5d0*/  LDL.LU.64 R150, [R1+0x5e0] ;  /* 0x0005e00001967983 */ /* 0x000ea20000300a00 */
[----:B-1----:R-:W-:-:S03]  /*2d5e0*/  IMAD.MOV.U32 R0, RZ, RZ, R137 ;  /* 0x000000ffff007224 */ /* 0x002fc600078e0089 */
        /* <DEDUP_REMOVED lines=16> */
[----:B------:R-:W4:Y:S04]  /*2d6f0*/  LDL.LU.64 R132, [R1+0x608] ;  /* 0x0006080001847983 */ /* 0x000f280000300a00 */
[----:B------:R1:W-:Y:S02]  /*2d700*/  STL [R1+0x548], R0 ;  /* 0x0005480001007387 */ /* 0x0003e40000100800 */
[----:B-1----:R-:W-:Y:S02]  /*2d710*/  IMAD.MOV.U32 R0, RZ, RZ, R127 ;  /* 0x000000ffff007224 */ /* 0x002fe400078e007f */
[----:B------:R-:W-:Y:S04]  /*2d720*/  STL [R1+0x554], R126 ;  /* 0x0005547e01007387 */ /* 0x000fe80000100800 */
[----:B------:R1:W-:Y:S04]  /*2d730*/  STL [R1+0x550], R0 ;  /* 0x0005500001007387 */ /* 0x0003e80000100800 */
[----:B------:R1:W-:Y:S02]  /*2d740*/  STL [R1+0x55c], R144 ;  /* 0x00055c9001007387 */ /* 0x0003e40000100800 */
[----:B-1----:R-:W-:-:S02]  /*2d750*/  IMAD.MOV.U32 R0, RZ, RZ, R145 ;  /* 0x000000ffff007224 */ /* 0x002fc400078e0091 */
[----:B------:R-:W4:Y:S04]  /*2d760*/  LDL.LU.64 R144, [R1+0x618] ;  /* 0x0006180001907983 */ /* 0x000f280000300a00 */
[----:B------:R1:W-:Y:S04]  /*2d770*/  STL [R1+0x558], R0 ;  /* 0x0005580001007387 */ /* 0x0003e80000100800 */
[----:B---3--:R3:W-:Y:S01]  /*2d780*/  STL [R1+0x564], R146 ;  /* 0x0005649201007387 */ /* 0x0087e20000100800 */
[----:B-1----:R-:W-:-:S03]  /*2d790*/  IMAD.MOV.U32 R0, RZ, RZ, R147 ;  /* 0x000000ffff007224 */ /* 0x002fc600078e0093 */
[----:B---3--:R-:W3:Y:S04]  /*2d7a0*/  LDL.LU.64 R146, [R1+0x620] ;  /* 0x0006200001927983 */ /* 0x008ee80000300a00 */
[----:B------:R1:W-:Y:S04]  /*2d7b0*/  STL [R1+0x560], R0 ;  /* 0x0005600001007387 */ /* 0x0003e80000100800 */
[----:B------:R1:W-:Y:S02]  /*2d7c0*/  STL [R1+0x56c], R148 ;  /* 0x00056c9401007387 */ /* 0x0003e40000100800 */
[----:B-1----:R-:W-:-:S02]  /*2d7d0*/  IMAD.MOV.U32 R0, RZ, RZ, R149 ;  /* 0x000000ffff007224 */ /* 0x002fc400078e0095 */
[----:B------:R-:W3:Y:S04]  /*2d7e0*/  LDL.LU.64 R148, [R1+0x628] ;  /* 0x0006280001947983 */ /* 0x000ee80000300a00 */
[----:B------:R1:W-:Y:S04]  /*2d7f0*/  STL [R1+0x568], R0 ;  /* 0x0005680001007387 */ /* 0x0003e80000100800 */
        /* <DEDUP_REMOVED lines=16> */
[----:B------:R-:W-:Y:S01]  /*2d900*/  STL [R1+0x594], R128 ;  /* 0x0005948001007387 */ /* 0x000fe20000100800 */
[----:B-1----:R-:W-:-:S05]  /*2d910*/  IMAD.MOV.U32 R0, RZ, RZ, R129 ;  /* 0x000000ffff007224 */ /* 0x002fca00078e0081 */
[----:B------:R1:W-:Y:S04]  /*2d920*/  STL [R1+0x590], R0 ;  /* 0x0005900001007387 */ /* 0x0003e80000100800 */
[----:B------:R1:W-:Y:S02]  /*2d930*/  STL [R1+0x59c], R130 ;  /* 0x00059c8201007387 */ /* 0x0003e40000100800 */
[----:B-1----:R-:W-:Y:S02]  /*2d940*/  IMAD.MOV.U32 R0, RZ, RZ, R131 ;  /* 0x000000ffff007224 */ /* 0x002fe400078e0083 */
        /* <DEDUP_REMOVED lines=323> */
[----:B-1----:R-:W-:-:S03]  /*2ed80*/  MOV R0, R147 ;  /* 0x0000009300007202 */ /* 0x002fc60000000f00 */
        /* <DEDUP_REMOVED lines=47> */
[----:B-1----:R-:W-:-:S02]  /*2f080*/  MOV R0, R149 ;  /* 0x0000009500007202 */ /* 0x002fc40000000f00 */
        /* <DEDUP_REMOVED lines=47> */
[----:B-1----:R-:W-:-:S03]  /*2f380*/  MOV R0, R135 ;  /* 0x0000008700007202 */ /* 0x002fc60000000f00 */
        /* <DEDUP_REMOVED lines=47> */
[----:B-1----:R-:W-:-:S02]  /*2f680*/  MOV R0, R151 ;  /* 0x0000009700007202 */ /* 0x002fc40000000f00 */
        /* <DEDUP_REMOVED lines=56> */
[----:B------:R-:W4:Y:S04]  /*2fa10*/  LDL.64 R140, [R1+0xc30] ;  /* 0x000c3000018c7983 */ /* 0x000f280000100a00 */
        /* <DEDUP_REMOVED lines=69> */
[----:B--2---:R-:W-:Y:S04]  /*2fe70*/  STL [R1+0xa44], R134 ;  /* 0x000a448601007387 */ /* 0x004fe80000100800 */
[----:B------:R-:W2:Y:S01]  /*2fe80*/  LDL.LU.64 R132, [R1+0xd20] ;  /* 0x000d200001847983 */ /* 0x000ea20000300a00 */
[----:B-1----:R-:W-:-:S05]  /*2fe90*/  IMAD.MOV.U32 R0, RZ, RZ, R135 ;  /* 0x000000ffff007224 */ /* 0x002fca00078e0087 */
[----:B------:R1:W-:Y:S02]  /*2fea0*/  STL [R1+0xa40], R0 ;  /* 0x000a400001007387 */ /* 0x0003e40000100800 */
[----:B-1----:R-:W-:Y:S02]  /*2feb0*/  IMAD.MOV.U32 R0, RZ, RZ, R151 ;  /* 0x000000ffff007224 */ /* 0x002fe400078e0097 */
[----:B------:R1:W-:Y:S04]  /*2fec0*/  STL [R1+0xa4c], R150 ;  /* 0x000a4c9601007387 */ /* 0x0003e80000100800 */
[----:B-1----:R-:W2:Y:S04]  /*2fed0*/  LDL.LU.64 R150, [R1+0xd28] ;  /* 0x000d280001967983 */ /* 0x002ea80000300a00 */
[----:B------:R1:W-:Y:S04]  /*2fee0*/  STL [R1+0xa48], R0 ;  /* 0x000a480001007387 */ /* 0x0003e80000100800 */
[----:B----4-:R4:W-:Y:S04]  /*2fef0*/  STL [R1+0xa54], R136 ;  /* 0x000a548801007387 */ /* 0x0109e80000100800 */
[----:B------:R-:W2:Y:S01]  /*2ff00*/  LDL.LU.64 R134, [R1+0xd30] ;  /* 0x000d300001867983 */ /* 0x000ea20000300a00 */
[----:B-1----:R-:W-:-:S03]  /*2ff10*/  IMAD.MOV.U32 R0, RZ, RZ, R137 ;  /* 0x000000ffff007224 */ /* 0x002fc600078e0089 */
[----:B------:R-:W-:Y:S04]  /*2ff20*/  STL [R1+0xa5c], R138 ;  /* 0x000a5c8a01007387 */ /* 0x000fe80000100800 */
[----:B------:R1:W-:Y:S04]  /*2ff30*/  STL [R1+0xa50], R0 ;  /* 0x000a500001007387 */ /* 0x0003e80000100800 */
[----:B----4-:R-:W4:Y:S01]  /*2ff40*/  LDL.LU.64 R136, [R1+0xd38] ;  /* 0x000d380001887983 */ /* 0x010f220000300a00 */
[----:B-1----:R-:W-:-:S03]  /*2ff50*/  IMAD.MOV.U32 R0, RZ, RZ, R139 ;  /* 0x000000ffff007224 */ /* 0x002fc600078e008b */
[----:B------:R-:W-:Y:S04]  /*2ff60*/  STL [R1+0xa64], R140 ;  /* 0x000a648c01007387 */ /* 0x000fe80000100800 */
[----:B------:R1:W-:Y:S04]  /*2ff70*/  STL [R1+0xa58], R0 ;  /* 0x000a580001007387 */ /* 0x0003e80000100800 */
[----:B------:R-:W4:Y:S01]  /*2ff80*/  LDL.LU.64 R138, [R1+0xd48] ;  /* 0x000d4800018a7983 */ /* 0x000f220000300a00 */
[----:B-1----:R-:W-:-:S03]  /*2ff90*/  MOV R0, R141 ;  /* 0x0000008d00007202 */ /* 0x002fc60000000f00 */
        /* <DEDUP_REMOVED lines=46> */
[----:B-1----:R-:W-:-:S03]  /*30280*/  MOV R0, R141 ;  /* 0x0000008d00007202 */ /* 0x002fc60000000f00 */
[----:B------:R-:W-:Y:S04]  /*30290*/  STL [R1+0xacc], R130 ;  /* 0x000acc8201007387 */ /* 0x000fe80000100800 */
[----:B------:R1:W-:Y:S04]  /*302a0*/  STL [R1+0xac0], R0 ;  /* 0x000ac00001007387 */ /* 0x0003e80000100800 */
[----:B------:R-:W4:Y:S04]  /*302b0*/  LDL.LU.64 R140, [R1+0xde0] ;  /* 0x000de000018c7983 */ /* 0x000f280000300a00 */
[----:B------:R-:W4:Y:S01]  /*302c0*/  LDL.LU.64 R128, [R1+0xde8] ;  /* 0x000de80001807983 */ /* 0x000f220000300a00 */
[----:B-1----:R-:W-:-:S05]  /*302d0*/  IMAD.MOV.U32 R0, RZ, RZ, R131 ;  /* 0x000000ffff007224 */ /* 0x002fca00078e0083 */
[----:B------:R1:W-:Y:S04]  /*302e0*/  STL [R1+0xac8], R0 ;  /* 0x000ac80001007387 */ /* 0x0003e80000100800 */
[----:B------:R1:W-:Y:S02]  /*302f0*/  STL [R1+0xad4], R142 ;  /* 0x000ad48e01007387 */ /* 0x0003e40000100800 */
[----:B-1----:R-:W-:Y:S02]  /*30300*/  IMAD.MOV.U32 R0, RZ, RZ, R143 ;  /* 0x000000ffff007224 */ /* 0x002fe400078e008f */
[----:B------:R-:W4:Y:S04]  /*30310*/  LDL.LU.64 R142, [R1+0xdf0] ;  /* 0x000df000018e7983 */ /* 0x000f280000300a00 */
[----:B------:R1:W-:Y:S02]  /*30320*/  STL [R1+0xad0], R0 ;  /* 0x000ad00001007387 */ /* 0x0003e40000100800 */
[----:B-1----:R-:W-:-:S02]  /*30330*/  IMAD.MOV.U32 R0, RZ, RZ, R145 ;  /* 0x000000ffff007224 */ /* 0x002fc400078e0091 */
[----:B------:R1:W-:Y:S04]  /*30340*/  STL [R1+0xadc], R144 ;  /* 0x000adc9001007387 */ /* 0x0003e80000100800 */
[----:B-1----:R-:W4:Y:S04]  /*30350*/  LDL.LU.64 R144, [R1+0xdf8] ;  /* 0x000df80001907983 */ /* 0x002f280000300a00 */
[----:B------:R1:W-:Y:S04]  /*30360*/  STL [R1+0xad8], R0 ;  /* 0x000ad80001007387 */ /* 0x0003e80000100800 */
[----:B---3--:R3:W-:Y:S04]  /*30370*/  STL [R1+0xae4], R146 ;  /* 0x000ae49201007387 */ /* 0x0087e80000100800 */
[----:B------:R-:W4:Y:S01]  /*30380*/  LDL.LU.64 R130, [R1+0xe08] ;  /* 0x000e080001827983 */ /* 0x000f220000300a00 */
[----:B-1----:R-:W-:-:S03]  /*30390*/  IMAD.MOV.U32 R0, RZ, RZ, R147 ;  /* 0x000000ffff007224 */ /* 0x002fc600078e0093 */
[----:B------:R-:W-:Y:S04]  /*303a0*/  STL [R1+0xaec], R148 ;  /* 0x000aec9401007387 */ /* 0x000fe80000100800 */
[----:B------:R1:W-:Y:S04]  /*303b0*/  STL [R1+0xae0], R0 ;  /* 0x000ae00001007387 */ /* 0x0003e80000100800 */
[----:B---3--:R-:W3:Y:S01]  /*303c0*/  LDL.LU.64 R146, [R1+0xe18] ;  /* 0x000e180001927983 */ /* 0x008ee20000300a00 */
[----:B-1----:R-:W-:-:S03]  /*303d0*/  IMAD.MOV.U32 R0, RZ, RZ, R149 ;  /* 0x000000ffff007224 */ /* 0x002fc600078e0095 */
[----:B--2---:R-:W-:Y:S04]  /*303e0*/  STL [R1+0xaf4], R132 ;  /* 0x000af48401007387 */ /* 0x004fe80000100800 */
[----:B------:R1:W-:Y:S04]  /*303f0*/  STL [R1+0xae8], R0 ;  /* 0x000ae80001007387 */ /* 0x0003e80000100800 */
[----:B------:R-:W2:Y:S01]  /*30400*/  LDL.LU.64 R148, [R1+0xe28] ;  /* 0x000e280001947983 */ /* 0x000ea20000300a00 */
[----:B-1----:R-:W-:-:S03]  /*30410*/  IMAD.MOV.U32 R0, RZ, RZ, R133 ;  /* 0x000000ffff007224 */ /* 0x002fc600078e0085 */
[----:B------:R-:W2:Y:S04]  /*30420*/  LDL.LU.64 R132, [R1+0xe38] ;  /* 0x000e380001847983 */ /* 0x000ea80000300a00 */
[----:B------:R1:W-:Y:S04]  /*30430*/  STL [R1+0xaf0], R0 ;  /* 0x000af00001007387 */ /* 0x0003e80000100800 */
[----:B------:R4:W-:Y:S01]  /*30440*/  STL [R1+0xafc], R150 ;  /* 0x000afc9601007387 */ /* 0x0009e20000100800 */
        /* <DEDUP_REMOVED lines=17> */
[----:B------:R-:W-:Y:S04]  /*30560*/  STL [R1+0xb24], R128 ;  /* 0x000b248001007387 */ /* 0x000fe80000100800 */
[----:B------:R1:W-:Y:S04]  /*30570*/  STL [R1+0xb18], R0 ;  /* 0x000b180001007387 */ /* 0x0003e80000100800 */
[----:B------:R-:W4:Y:S01]  /*30580*/  LDL.LU.64 R140, [R1+0xe68] ;  /* 0x000e6800018c7983 */ /* 0x000f220000300a00 */
[----:B-1----:R-:W-:-:S03]  /*30590*/  MOV R0, R129 ;  /* 0x0000008100007202 */ /* 0x002fc60000000f00 */
[----:B------:R-:W-:Y:S04]  /*305a0*/  STL [R1+0xb2c], R142 ;  /* 0x000b2c8e01007387 */ /* 0x000fe80000100800 */
[----:B------:R1:W-:Y:S02]  /*305b0*/  STL [R1+0xb20], R0 ;  /* 0x000b200001007387 */ /* 0x0003e40000100800 */
[----:B-1----:R-:W-:Y:S02]  /*305c0*/  IMAD.MOV.U32 R0, RZ, RZ, R143 ;  /* 0x000000ffff007224 */ /* 0x002fe400078e008f */
[----:B------:R-:W4:Y:S04]  /*305d0*/  LDL.LU.64 R142, [R1+0xe78] ;  /* 0x000e7800018e7983 */ /* 0x000f280000300a00 */
[----:B------:R1:W-:Y:S02]  /*305e0*/  STL [R1+0xb28], R0 ;  /* 0x000b280001007387 */ /* 0x0003e40000100800 */
[----:B-1----:R-:W-:-:S02]  /*305f0*/  IMAD.MOV.U32 R0, RZ, RZ, R145 ;  /* 0x000000ffff007224 */ /* 0x002fc400078e0091 */
[----:B------:R1:W-:Y:S04]  /*30600*/  STL [R1+0xb34], R144 ;  /* 0x000b349001007387 */ /* 0x0003e80000100800 */
[----:B------:R-:W-:Y:S04]  /*30610*/  STL [R1+0xb3c], R130 ;  /* 0x000b3c8201007387 */ /* 0x000fe80000100800 */
[----:B------:R1:W-:Y:S04]  /*30620*/  STL [R1+0xb30], R0 ;  /* 0x000b300001007387 */ /* 0x0003e80000100800 */
[----:B-1----:R-:W4:Y:S01]  /*30630*/  LDL.LU.64 R144, [R1+0xe88] ;  /* 0x000e880001907983 */ /* 0x002f220000300a00 */
[----:B------:R-:W-:-:S03]  /*30640*/  IMAD.MOV.U32 R0, RZ, RZ, R131 ;  /* 0x000000ffff007224 */ /* 0x000fc600078e0083 */
[----:B---3--:R-:W-:Y:S04]  /*30650*/  STL [R1+0xb44], R146 ;  /* 0x000b449201007387 */ /* 0x008fe80000100800 */
[----:B------:R1:W-:Y:S02]  /*30660*/  STL [R1+0xb38], R0 ;  /* 0x000b380001007387 */ /* 0x0003e40000100800 */
[----:B-1----:R-:W-:Y:S02]  /*30670*/  IMAD.MOV.U32 R0, RZ, RZ, R147 ;  /* 0x000000ffff007224 */ /* 0x002fe400078e0093 */
        /* <DEDUP_REMOVED lines=8> */
[----:B----4-:R-:W-:Y:S04]  /*30700*/  STL [R1+0xb5c], R150 ;  /* 0x000b5c9601007387 */ /* 0x010fe80000100800 */
[----:B------:R1:W-:Y:S02]  /*30710*/  STL [R1+0xb50], R0 ;  /* 0x000b500001007387 */ /* 0x0003e40000100800 */
[----:B-1----:R-:W-:Y:S02]  /*30720*/  IMAD.MOV.U32 R0, RZ, RZ, R151 ;  /* 0x000000ffff007224 */ /* 0x002fe400078e0097 */
        /* <DEDUP_REMOVED lines=9> */
[----:B------:R1:W-:Y:S04]  /*307c0*/  STL [R1+0xb68], R0 ;  /* 0x000b680001007387 */ /* 0x0003e80000100800 */
[----:B------:R-:W-:Y:S04]  /*307d0*/  STL [R1+0xb74], R138 ;  /* 0x000b748a01007387 */ /* 0x000fe80000100800 */
[----:B------:R-:W4:Y:S01]  /*307e0*/  LDL.LU.64 R124, [R1+0xec8] ;  /* 0x000ec800017c7983 */ /* 0x000f220000300a00 */
        /* <DEDUP_REMOVED lines=10> */
[----:B-1----:R-:W-:-:S03]  /*30890*/  MOV R0, R143 ;  /* 0x0000008f00007202 */ /* 0x002fc60000000f00 */
[----:B------:R-:W4:Y:S04]  /*308a0*/  LDL.LU.64 R134, [R1+0xf08] ;  /* 0x000f080001867983 */ /* 0x000f280000300a00 */
[----:B------:R1:W-:Y:S04]  /*308b0*/  STL [R1+0xb80], R0 ;  /* 0x000b800001007387 */ /* 0x0003e80000100800 */
[----:B------:R-:W-:Y:S04]  /*308c0*/  STL [R1+0xb8c], R144 ;  /* 0x000b8c9001007387 */ /* 0x000fe80000100800 */
[----:B------:R-:W4:Y:S01]  /*308d0*/  LDL.LU.64 R136, [R1+0xf10] ;  /* 0x000f100001887983 */ /* 0x000f220000300a00 */
[----:B-1----:R-:W-:-:S03]  /*308e0*/  IMAD.MOV.U32 R0, RZ, RZ, R145 ;  /* 0x000000ffff007224 */ /* 0x002fc600078e0091 */
[----:B------:R-:W4:Y:S04]  /*308f0*/  LDL.LU.64 R138, [R1+0xf18] ;  /* 0x000f1800018a7983 */ /* 0x000f280000300a00 */
[----:B------:R1:W-:Y:S04]  /*30900*/  STL [R1+0xb88], R0 ;  /* 0x000b880001007387 */ /* 0x0003e80000100800 */
[----:B---3--:R-:W-:Y:S04]  /*30910*/  STL [R1+0xb94], R146 ;  /* 0x000b949201007387 */ /* 0x008fe80000100800 */
[----:B------:R-:W3:Y:S01]  /*30920*/  LDL.LU.64 R140, [R1+0xf28] ;  /* 0x000f2800018c7983 */ /* 0x000ee20000300a00 */
[----:B-1----:R-:W-:-:S03]  /*30930*/  IMAD.MOV.U32 R0, RZ, RZ, R147 ;  /* 0x000000ffff007224 */ /* 0x002fc600078e0093 */
[----:B------:R-:W3:Y:S04]  /*30940*/  LDL.LU.64 R142, [R1+0xf38] ;  /* 0x000f3800018e7983 */ /* 0x000ee80000300a00 */
[----:B------:R1:W-:Y:S04]  /*30950*/  STL [R1+0xb90], R0 ;  /* 0x000b900001007387 */ /* 0x0003e80000100800 */
[----:B--2---:R-:W-:Y:S04]  /*30960*/  STL [R1+0xb9c], R148 ;  /* 0x000b9c9401007387 */ /* 0x004fe80000100800 */
[----:B------:R-:W2:Y:S01]  /*30970*/  LDL.LU.64 R144, [R1+0xf48] ;  /* 0x000f480001907983 */ /* 0x000ea20000300a00 */
[----:B-1----:R-:W-:-:S03]  /*30980*/  IMAD.MOV.U32 R0, RZ, RZ, R149 ;  /* 0x000000ffff007224 */ /* 0x002fc600078e0095 */
[----:B------:R-:W2:Y:S04]  /*30990*/  LDL.LU.64 R146, [R1+0xf58] ;  /* 0x000f580001927983 */ /* 0x000ea80000300a00 */
[----:B------:R4:W-:Y:S02]  /*309a0*/  STL [R1+0xb98], R0 ;  /* 0x000b980001007387 */ /* 0x0009e40000100800 */
[----:B----4-:R-:W-:Y:S02]  /*309b0*/  IMAD.MOV.U32 R0, RZ, RZ, R151 ;  /* 0x000000ffff007224 */ /* 0x010fe400078e0097 */
[----:B------:R1:W-:Y:S04]  /*309c0*/  STL [R1+0xba4], R150 ;  /* 0x000ba49601007387 */ /* 0x0003e80000100800 */
[----:B------:R-:W4:Y:S04]  /*309d0*/  LDL.LU.64 R148, [R1+0xf60] ;  /* 0x000f600001947983 */ /* 0x000f280000300a00 */
[----:B------:R-:W-:Y:S04]  /*309e0*/  STL [R1+0xbac], R120 ;  /* 0x000bac7801007387 */ /* 0x000fe80000100800 */
[----:B------:R1:W-:Y:S04]  /*309f0*/  STL [R1+0xba0], R0 ;  /* 0x000ba00001007387 */ /* 0x0003e80000100800 */
[----:B-1----:R-:W4:Y:S01]  /*30a00*/  LDL.LU.64 R150, [R1+0xf68] ;  /* 0x000f680001967983 */ /* 0x002f220000300a00 */
[----:B------:R-:W-:-:S03]  /*30a10*/  IMAD.MOV.U32 R0, RZ, RZ, R121 ;  /* 0x000000ffff007224 */ /* 0x000fc600078e0079 */
[----:B------:R-:W-:Y:S04]  /*30a20*/  STL [R1+0xbb4], R122 ;  /* 0x000bb47a01007387 */ /* 0x000fe80000100800 */
[----:B------:R1:W-:Y:S02]  /*30a30*/  STL [R1+0xba8], R0 ;  /* 0x000ba80001007387 */ /* 0x0003e40000100800 */
[----:B-1----:R-:W-:Y:S02]  /*30a40*/  IMAD.MOV.U32 R0, RZ, RZ, R123 ;  /* 0x000000ffff007224 */ /* 0x002fe400078e007b */
[----:B------:R-:W-:Y:S04]  /*30a50*/  STL [R1+0xbbc], R124 ;  /* 0x000bbc7c01007387 */ /* 0x000fe80000100800 */
[----:B------:R1:W-:Y:S04]  /*30a60*/  STL [R1+0xbb0], R0 ;  /* 0x000bb00001007387 */ /* 0x0003e80000100800 */
[----:B------:R-:W-:Y:S01]  /*30a70*/  STL [R1+0xbc4], R126 ;  /* 0x000bc47e01007387 */ /* 0x000fe20000100800 */
[----:B-1----:R-:W-:-:S05]  /*30a80*/  IMAD.MOV.U32 R0, RZ, RZ, R125 ;  /* 0x000000ffff007224 */ /* 0x002fca00078e007d */
[----:B------:R1:W-:Y:S04]  /*30a90*/  STL [R1+0xbb8], R0 ;  /* 0x000bb80001007387 */ /* 0x0003e80000100800 */
[----:B------:R-:W-:Y:S01]  /*30aa0*/  STL [R1+0xbcc], R128 ;  /* 0x000bcc8001007387 */ /* 0x000fe20000100800 */
[----:B-1----:R-:W-:-:S05]  /*30ab0*/  IMAD.MOV.U32 R0, RZ, RZ, R127 ;  /* 0x000000ffff007224 */ /* 0x002fca00078e007f */
[----:B------:R1:W-:Y:S04]  /*30ac0*/  STL [R1+0xbc0], R0 ;  /* 0x000bc00001007387 */ /* 0x0003e80000100800 */
[----:B------:R-:W-:Y:S01]  /*30ad0*/  STL [R1+0xbd4], R130 ;  /* 0x000bd48201007387 */ /* 0x000fe20000100800 */
[----:B-1----:R-:W-:-:S05]  /*30ae0*/  IMAD.MOV.U32 R0, RZ, RZ, R129 ;  /* 0x000000ffff007224 */ /* 0x002fca00078e0081 */
[----:B------:R1:W-:Y:S02]  /*30af0*/  STL [R1+0xbc8], R0 ;  /* 0x000bc80001007387 */ /* 0x0003e40000100800 */
[----:B-1----:R-:W-:Y:S02]  /*30b00*/  IMAD.MOV.U32 R0, RZ, RZ, R131 ;  /* 0x000000ffff007224 */ /* 0x002fe400078e0083 */
[----:B------:R-:W-:Y:S04]  /*30b10*/  STL [R1+0xbdc], R132 ;  /* 0x000bdc8401007387 */ /* 0x000fe80000100800 */
[----:B------:R1:W-:Y:S04]  /*30b20*/  STL [R1+0xbd0], R0 ;  /* 0x000bd00001007387 */ /* 0x0003e80000100800 */
[----:B------:R-:W-:Y:S01]  /*30b30*/  STL [R1+0xbe4], R134 ;  /* 0x000be48601007387 */ /* 0x000fe20000100800 */
[----:B-1----:R-:W-:-:S05]  /*30b40*/  IMAD.MOV.U32 R0, RZ, RZ, R133 ;  /* 0x000000ffff007224 */ /* 0x002fca00078e0085 */
[----:B------:R1:W-:Y:S02]  /*30b50*/  STL [R1+0xbd8], R0 ;  /* 0x000bd80001007387 */ /* 0x0003e40000100800 */
[----:B-1----:R-:W-:Y:S02]  /*30b60*/  MOV R0, R135 ;  /* 0x0000008700007202 */ /* 0x002fe40000000f00 */
[----:B------:R-:W-:Y:S04]  /*30b70*/  STL [R1+0xbec], R136 ;  /* 0x000bec8801007387 */ /* 0x000fe80000100800 */
[----:B------:R1:W-:Y:S04]  /*30b80*/  STL [R1+0xbe0], R0 ;  /* 0x000be00001007387 */ /* 0x0003e80000100800 */
[----:B------:R-:W-:Y:S01]  /*30b90*/  STL [R1+0xbf4], R138 ;  /* 0x000bf48a01007387 */ /* 0x000fe20000100800 */
[----:B-1----:R-:W-:-:S05]  /*30ba0*/  IMAD.MOV.U32 R0, RZ, RZ, R137 ;  /* 0x000000ffff007224 */ /* 0x002fca00078e0089 */
[----:B------:R1:W-:Y:S02]  /*30bb0*/  STL [R1+0xbe8], R0 ;  /* 0x000be80001007387 */ /* 0x0003e40000100800 */
[----:B-1----:R-:W-:Y:S02]  /*30bc0*/  IMAD.MOV.U32 R0, RZ, RZ, R139 ;  /* 0x000000ffff007224 */ /* 0x002fe400078e008b */
[----:B---3--:R-:W-:Y:S04]  /*30bd0*/  STL [R1+0xbfc], R140 ;  /* 0x000bfc8c01007387 */ /* 0x008fe80000100800 */
[----:B------:R1:W-:Y:S04]  /*30be0*/  STL [R1+0xbf0], R0 ;  /* 0x000bf00001007387 */ /* 0x0003e80000100800 */
[----:B------:R-:W-:Y:S01]  /*30bf0*/  STL [R1+0xc04], R142 ;  /* 0x000c048e01007387 */ /* 0x000fe20000100800 */
[----:B-1----:R-:W-:-:S05]  /*30c00*/  IMAD.MOV.U32 R0, RZ, RZ, R141 ;  /* 0x000000ffff007224 */ /* 0x002fca00078e008d */
[----:B------:R1:W-:Y:S04]  /*30c10*/  STL [R1+0xbf8], R0 ;  /* 0x000bf80001007387 */ /* 0x0003e80000100800 */
[----:B--2---:R-:W-:Y:S01]  /*30c20*/  STL [R1+0xc0c], R144 ;  /* 0x000c0c9001007387 */ /* 0x004fe20000100800 */
[----:B-1----:R-:W-:-:S05]  /*30c30*/  IMAD.MOV.U32 R0, RZ, RZ, R143 ;  /* 0x000000ffff007224 */ /* 0x002fca00078e008f */
[----:B------:R1:W-:Y:S04]  /*30c40*/  STL [R1+0xc00], R0 ;  /* 0x000c000001007387 */ /* 0x0003e80000100800 */
[----:B------:R-:W-:Y:S01]  /*30c50*/  STL [R1+0xc14], R146 ;  /* 0x000c149201007387 */ /* 0x000fe20000100800 */
[----:B-1----:R-:W-:-:S05]  /*30c60*/  IMAD.MOV.U32 R0, RZ, RZ, R145 ;  /* 0x000000ffff007224 */ /* 0x002fca00078e0091 */
[----:B------:R1:W-:Y:S04]  /*30c70*/  STL [R1+0xc08], R0 ;  /* 0x000c080001007387 */ /* 0x0003e80000100800 */
[----:B----4-:R-:W-:Y:S01]  /*30c80*/  STL [R1+0xc1c], R148 ;  /* 0x000c1c9401007387 */ /* 0x010fe20000100800 */
[----:B-1----:R-:W-:-:S05]  /*30c90*/  IMAD.MOV.U32 R0, RZ, RZ, R147 ;  /* 0x000000ffff007224 */ /* 0x002fca00078e0093 */
[----:B------:R1:W-:Y:S01]  /*30ca0*/  STL [R1+0xc10], R0 ;  /* 0x000c100001007387 */ /* 0x0003e20000100800 */
[----:B------:R-:W-:Y:S02]  /*30cb0*/  IMAD.MOV.U32 R8, RZ, RZ, R151 ;  /* 0x000000ffff087224 */ /* 0x000fe400078e0097 */
[----:B-1----:R-:W-:-:S05]  /*30cc0*/  IMAD.MOV.U32 R0, RZ, RZ, R149 ;  /* 0x000000ffff007224 */ /* 0x002fca00078e0095 */
[----:B------:R1:W-:Y:S04]  /*30cd0*/  STL [R1+0xc18], R0 ;  /* 0x000c180001007387 */ /* 0x0003e80000100800 */
[----:B------:R-:W-:Y:S04]  /*30ce0*/  STL [R1+0xc24], R150 ;  /* 0x000c249601007387 */ /* 0x000fe80000100800 */
[----:B------:R2:W-:Y:S04]  /*30cf0*/  STL [R1+0xc20], R8 ;  /* 0x000c200801007387 */ /* 0x0005e80000100800 */
[----:B------:R3:W-:Y:S04]  /*30d00*/  STL [R1+0xc2c], R4 ;  /* 0x000c2c0401007387 */ /* 0x0007e80000100800 */
[----:B------:R3:W-:Y:S04]  /*30d10*/  STL [R1+0xc28], R5 ;  /* 0x000c280501007387 */ /* 0x0007e80000100800 */
[----:B------:R3:W-:Y:S04]  /*30d20*/  STL [R1], RZ ;  /* 0x000000ff01007387 */ /* 0x0007e80000100800 */
        /* <DEDUP_REMOVED lines=126> */
[----:B------:R3:W-:Y:S01]  /*31510*/  STL [R1+0x1fc], RZ ;  /* 0x0001fcff01007387 */ /* 0x0007e20000100800 */
[----:B-1----:R-:W-:Y:S01]  /*31520*/  SHF.R.S32.HI R0, RZ, 0x1f, R2 ;  /* 0x0000001fff007819 */ /* 0x002fe20000011402 */
[----:B------:R-:W-:-:S03]  /*31530*/  USHF.R.S32.HI UR8, URZ, 0x1f, UR6 ;  /* 0x0000001f3f087899 */ /* 0x000fc60008011406 */
[----:B------:R-:W-:Y:S01]  /*31540*/  LEA.HI R0, R0, R2, RZ, 0x7 ;  /* 0x0000000200007211 */ /* 0x000fe200078f38ff */
[----:B------:R-:W-:Y:S01]  /*31550*/  USHF.R.S32.HI UR9, URZ, 0x1f, UR7 ;  /* 0x0000001f3f097899 */ /* 0x000fe20008011407 */
[----:B--2---:R-:W-:Y:S01]  /*31560*/  IMAD.MOV.U32 R8, RZ, RZ, RZ ;  /* 0x000000ffff087224 */ /* 0x004fe200078e00ff */
        /* <DEDUP_REMOVED lines=27> */
[----:B------:R-:W-:Y:S02]  /*31720*/  SHF.R.S32.HI R0, RZ, 0x7, R0 ;  /* 0x00000007ff007819 */ /* 0x000fe40000011400 */
        /* <DEDUP_REMOVED lines=36> */
[----:B------:R-:W-:Y:S01]  /*31970*/  CS2R R150, SRZ ;  /* 0x0000000000967805 */ /* 0x000fe2000001ff00 */
[----:B------:R-:W-:-:S02]  /*31980*/  USHF.L.U32 UR4, UR6, 0x2, URZ ;  /* 0x0000000206047899 */ /* 0x000fc4000800063f */
[----:B------:R-:W-:Y:S01]  /*31990*/  USHF.L.U32 UR5, UR7, 0x2, URZ ;  /* 0x0000000207057899 */ /* 0x000fe2000800063f */
[----:B------:R-:W-:Y:S01]  /*319a0*/  UMOV UR60, 0x2 ;  /* 0x00000002003c7882 */ /* 0x000fe20000000000 */
[----:B------:R-:W-:Y:S02]  /*319b0*/  USHF.L.U64.HI UR6, UR6, 0x2, UR8 ;  /* 0x0000000206067899 */ /* 0x000fe40008010208 */
[----:B------:R-:W-:Y:S01]  /*319c0*/  USHF.L.U64.HI UR7, UR7, 0x2, UR9 ;  /* 0x0000000207077899 */ /* 0x000fe20008010209 */
[----:B---3--:R-:W-:-:S11]  /*319d0*/  UMOV UR55, 0xffffffff ;  /* 0xffffffff00377882 */ /* 0x008fd60000000000 */
.L_x_1:
[----:B------:R-:W-:Y:S01]  /*319e0*/  STL.64 [R1+0x16b0], R250 ;  /* 0x0016b0fa01007387 */ /* 0x000fe20000100a00 */
[----:B------:R-:W-:Y:S01]  /*319f0*/  UIADD3 UR55, UR55, 0x1, URZ ;  /* 0x0000000137377890 */ /* 0x000fe2000fffe03f */
[----:B------:R-:W-:-:S04]  /*31a00*/  DEPBAR.LE SB0, 0x4 ;  /* 0x000081000000791a */ /* 0x000fc80000000000 */
[----:B------:R-:W-:Y:S01]  /*31a10*/  STL.64 [R1+0x16a8], R248 ;  /* 0x0016a8f801007387 */ /* 0x000fe20000100a00 */
[----:B------:R-:W-:Y:S01]  /*31a20*/  UMOV UR51, 0x40000040 ;  /* 0x4000004000337882 */ /* 0x000fe20000000000 */
[----:B------:R-:W-:Y:S01]  /*31a30*/  UMOV UR49, 0x40000040 ;  /* 0x4000004000317882 */ /* 0x000fe20000000000 */
[----:B------:R-:W1:Y:S01]  /*31a40*/  LDC R4, c[0x0][0x230] ;  /* 0x00008c00ff047b82 */ /* 0x000e620000000800 */
[----:B------:R-:W-:Y:S04]  /*31a50*/  STL.64 [R1+0x16a0], R246 ;  /* 0x0016a0f601007387 */ /* 0x000fe80000100a00 */
[----:B------:R-:W-:Y:S03]  /*31a60*/  STL.64 [R1+0x1698], R244 ;  /* 0x001698f401007387 */ /* 0x000fe60000100a00 */
[----:B------:R-:W2:Y:S01]  /*31a70*/  LDC R0, c[0x0][0x230] ;  /* 0x00008c00ff007b82 */ /* 0x000ea20000000800 */
        /* <DEDUP_REMOVED lines=46> */
[----:B-----5:R-:W-:Y:S04]  /*31d60*/  STL.64 [R1+0x1520], R150 ;  /* 0x0015209601007387 */ /* 0x020fe80000100a00 */
        /* <DEDUP_REMOVED lines=13> */
[----:B---3--:R-:W3:Y:S04]  /*31e40*/  LDL.LU.64 R124, [R1] ;  /* 0x00000000017c7983 */ /* 0x008ee80000300a00 */
        /* <DEDUP_REMOVED lines=63> */
[----:B------:R-:W-:Y:S01]  /*32240*/  UISETP.GT.AND UP0, UPT, UR55, 0x3, UPT ;  /* 0x000000033700788c */ /* 0x000fe2000bf04270 */
[----:B------:R-:W-:Y:S03]  /*32250*/  BAR.SYNC.DEFER_BLOCKING 0x0 ;  /* 0x0000000000007b1d */ /* 0x000fe60000010000 */
[----:B------:R-:W-:-:S04]  /*32260*/  USEL UR55, UR55, URZ, !UP0 ;  /* 0x0000003f37377287 */ /* 0x000fc8000c000000 */
[----:B------:R-:W-:Y:S02]  /*32270*/  ULEA UR8, UR55, UR54, 0x10 ;  /* 0x0000003637087291 */ /* 0x000fe4000f8e803f */
[----:B------:R-:W-:Y:S01]  /*32280*/  ULEA UR9, UR55, UR54, 0x11 ;  /* 0x0000003637097291 */ /* 0x000fe2000f8e883f */
[----:B------:R-:W-:Y:S01]  /*32290*/  STL [R1+0x149c], R3 ;  /* 0x00149c0301007387 */ /* 0x000fe20000100800 */
[----:B------:R-:W-:Y:S02]  /*322a0*/  UIADD3 UR8, UR8, 0x80000, URZ ;  /* 0x0008000008087890 */ /* 0x000fe4000fffe03f */
[----:B------:R-:W-:Y:S02]  /*322b0*/  USHF.R.U32.HI UR9, URZ, 0x4, UR9 ;  /* 0x000000043f097899 */ /* 0x000fe40008011609 */
[----:B------:R-:W-:Y:S02]  /*322c0*/  USHF.R.U32.HI UR8, URZ, 0x4, UR8 ;  /* 0x000000043f087899 */ /* 0x000fe40008011608 */
[----:B------:R-:W-:-:S02]  /*322d0*/  USGXT.U32 UR50, UR9, 0xe ;  /* 0x0000000e0932789a */ /* 0x000fc40008000000 */
[----:B------:R-:W-:Y:S02]  /*322e0*/  USGXT.U32 UR48, UR8, 0xe ;  /* 0x0000000e0830789a */ /* 0x000fe40008000000 */
[----:B------:R-:W-:Y:S02]  /*322f0*/  UIADD3 UR46, UP1, UR50, 0x2, URZ ;  /* 0x00000002322e7890 */ /* 0x000fe4000ff3e03f */
[----:B------:R-:W-:Y:S01]  /*32300*/  UIADD3 UR44, UP0, UR48, 0x2, URZ ;  /* 0x00000002302c7890 */ /* 0x000fe2000ff1e03f */
[----:B------:R-:W-:Y:S01]  /*32310*/  UMOV UR8, URZ ;  /* 0x0000003f00087c82 */ /* 0x000fe20008000000 */
[----:B------:R-:W-:Y:S02]  /*32320*/  UMOV UR9, URZ ;  /* 0x0000003f00097c82 */ /* 0x000fe40008000000 */
[----:B------:R-:W-:Y:S02]  /*32330*/  UIADD3.X UR45, UR8, 0x40000040, URZ, UP0, !UPT ;  /* 0x40000040082d7890 */ /* 0x000fe400087fe43f */
[----:B------:R-:W-:-:S02]  /*32340*/  UIADD3.X UR47, UR9, 0x40000040, URZ, UP1, !UPT ;  /* 0x40000040092f7890 */ /* 0x000fc40008ffe43f */
[----:B------:R-:W-:Y:S02]  /*32350*/  UIADD3.64 UR40, UR44, 0x2, URZ ;  /* 0x000000022c287897 */ /* 0x000fe4000fffe03f */
[----:B------:R-:W-:Y:S02]  /*32360*/  UIADD3.64 UR42, UR46, 0x2, URZ ;  /* 0x000000022e2a7897 */ /* 0x000fe4000fffe03f */
[----:B------:R-:W-:Y:S02]  /*32370*/  UIADD3.64 UR38, UR46, 0x4, URZ ;  /* 0x000000042e267897 */ /* 0x000fe4000fffe03f */
[----:B------:R-:W-:Y:S02]  /*32380*/  UIADD3.64 UR36, UR44, 0x4, URZ ;  /* 0x000000042c247897 */ /* 0x000fe4000fffe03f */
[----:B------:R-:W-:Y:S02]  /*32390*/  UIADD3.64 UR58, UR46, 0x7fe, URZ ;  /* 0x000007fe2e3a7897 */ /* 0x000fe4000fffe03f */
[----:B------:R-:W-:-:S02]  /*323a0*/  UIADD3.64 UR56, UR44, 0x3fe, URZ ;  /* 0x000003fe2c387897 */ /* 0x000fc4000fffe03f */
[----:B------:R-:W-:Y:S02]  /*323b0*/  UIADD3.64 UR14, UR46, 0x800, URZ ;  /* 0x000008002e0e7897 */ /* 0x000fe4000fffe03f */
[----:B------:R-:W-:Y:S02]  /*323c0*/  UIADD3.64 UR12, UR44, 0x400, URZ ;  /* 0x000004002c0c7897 */ /* 0x000fe4000fffe03f */
[----:B------:R-:W-:Y:S02]  /*323d0*/  UIADD3.64 UR18, UR46, 0xffe, URZ ;  /* 0x00000ffe2e127897 */ /* 0x000fe4000fffe03f */
[----:B------:R-:W-:Y:S01]  /*323e0*/  UIADD3.64 UR16, UR44, 0x7fe, URZ ;  /* 0x000007fe2c107897 */ /* 0x000fe2000fffe03f */
[----:B------:R-:W-:Y:S01]  /*323f0*/  UMOV UR8, UR14 ;  /* 0x0000000e00087c82 */ /* 0x000fe20008000000 */
[----:B------:R-:W-:Y:S01]  /*32400*/  UMOV UR9, UR15 ;  /* 0x0000000f00097c82 */ /* 0x000fe20008000000 */
[----:B------:R-:W-:Y:S02]  /*32410*/  UIADD3.64 UR34, UR46, 0x1000, URZ ;  /* 0x000010002e227897 */ /* 0x000fe4000fffe03f */
[----:B------:R-:W-:-:S02]  /*32420*/  UIADD3.64 UR32, UR44, 0x800, URZ ;  /* 0x000008002c207897 */ /* 0x000fc4000fffe03f */
[----:B------:R-:W-:Y:S02]  /*32430*/  UIADD3.64 UR30, UR46, 0x1002, URZ ;  /* 0x000010022e1e7897 */ /* 0x000fe4000fffe03f */
[----:B------:R-:W-:Y:S02]  /*32440*/  UIADD3.64 UR28, UR44, 0x802, URZ ;  /* 0x000008022c1c7897 */ /* 0x000fe4000fffe03f */
[----:B------:R-:W-:Y:S02]  /*32450*/  UIADD3.64 UR26, UR46, 0x1004, URZ ;  /* 0x000010042e1a7897 */ /* 0x000fe4000fffe03f */
[----:B------:R-:W-:Y:S02]  /*32460*/  UIADD3.64 UR24, UR44, 0x804, URZ ;  /* 0x000008042c187897 */ /* 0x000fe4000fffe03f */
[----:B------:R-:W-:Y:S02]  /*32470*/  UIADD3.64 UR22, UR46, 0x17fe, URZ ;  /* 0x000017fe2e167897 */ /* 0x000fe4000fffe03f */
[----:B------:R-:W-:Y:S01]  /*32480*/  UIADD3.64 UR20, UR44, 0xbfe, URZ ;  /* 0x00000bfe2c147897 */ /* 0x000fe2000fffe03f */
[----:B---3--:R-:W-:-:S06]  /*32490*/  WARPGROUP.ARRIVE ;  /* 0x00000000000079c5 */ /* 0x008fcc0000000000 */
[----:B------:R-:W-:Y:S03]  /*324a0*/  HGMMA.64x256x8.F32.TF32 R124, gdesc[UR48], R124, gsb0 ;  /* 0x07e00000307c79f0 */ /* 0x000fe6000800287c */
[----:B------:R-:W-:Y:S02]  /*324b0*/  WARPGROUP.DEPBAR.LE gsb0, 0x0 ;  /* 0x00008000000079c5 */ /* 0x000fe40000010000 */
[----:B------:R-:W-:-:S15]  /*324c0*/  WARPGROUP.ARRIVE ;  /* 0x00000000000079c5 */ /* 0x000fde0000000000 */
[----:B------:R-:W-:-:S08]  /*324d0*/  NOP ;  /* 0x0000000000007918 */ /* 0x000fd00000000000 */
        /* <DEDUP_REMOVED lines=16> */
[----:B------:R-:W-:Y:S01]  /*325e0*/  HGMMA.64x256x8.F32.TF32 R124, gdesc[UR12], R124, gsb0 ;  /* 0x07e000000c7c79f0 */ /* 0x000fe2000800287c */
[----:B------:R-:W-:Y:S02]  /*325f0*/  UIADD3.64 UR14, UR46, 0x802, URZ ;  /* 0x000008022e0e7897 */ /* 0x000fe4000fffe03f */
[----:B------:R-:W-:-:S05]  /*32600*/  UIADD3.64 UR12, UR44, 0x402, URZ ;  /* 0x000004022c0c7897 */ /* 0x000fca000fffe03f */
[----:B------:R-:W-:Y:S01]  /*32610*/  UMOV UR10, UR14 ;  /* 0x0000000e000a7c82 */ /* 0x000fe20008000000 */
[----:B------:R-:W-:Y:S01]  /*32620*/  UMOV UR11, UR15 ;  /* 0x0000000f000b7c82 */ /* 0x000fe20008000000 */
[----:B------:R-:W-:Y:S02]  /*32630*/  WARPGROUP.DEPBAR.LE gsb0, 0x0 ;  /* 0x00008000000079c5 */ /* 0x000fe40000010000 */
[----:B------:R-:W-:-:S15]  /*32640*/  WARPGROUP.ARRIVE ;  /* 0x00000000000079c5 */ /* 0x000fde0000000000 */
[----:B------:R-:W-:-:S01]  /*32650*/  NOP ;  /* 0x0000000000007918 */ /* 0x000fc20000000000 */
[----:B------:R-:W-:Y:S01]  /*32660*/  HGMMA.64x256x8.F32.TF32 R124, gdesc[UR12], R124, gsb0 ;  /* 0x07e000000c7c79f0 */ /* 0x000fe2000800287c */
[----:B------:R-:W-:Y:S02]  /*32670*/  UIADD3.64 UR14, UR46, 0x804, URZ ;  /* 0x000008042e0e7897 */ /* 0x000fe4000fffe03f */
[----:B------:R-:W-:Y:S01]  /*32680*/  UIADD3.64 UR12, UR44, 0x404, URZ ;  /* 0x000004042c0c7897 */ /* 0x000fe2000fffe03f */
[----:B------:R-:W-:Y:S02]  /*32690*/  WARPGROUP.DEPBAR.LE gsb0, 0x0 ;  /* 0x00008000000079c5 */ /* 0x000fe40000010000 */
[----:B------:R-:W-:-:S15]  /*326a0*/  WARPGROUP.ARRIVE ;  /* 0x00000000000079c5 */ /* 0x000fde0000000000 */
[----:B------:R-:W-:-:S07]  /*326b0*/  NOP ;  /* 0x0000000000007918 */ /* 0x000fce0000000000 */
[----:B------:R-:W-:Y:S01]  /*326c0*/  HGMMA.64x256x8.F32.TF32 R124, gdesc[UR12], R124, gsb0 ;  /* 0x07e000000c7c79f0 */ /* 0x000fe2000800287c */
[----:B------:R-:W-:Y:S01]  /*326d0*/  UMOV UR12, UR14 ;  /* 0x0000000e000c7c82 */ /* 0x000fe20008000000 */
[----:B------:R-:W-:Y:S01]  /*326e0*/  UMOV UR13, UR15 ;  /* 0x0000000f000d7c82 */ /* 0x000fe20008000000 */
[----:B------:R-:W-:Y:S01]  /*326f0*/  UMOV UR14, UR18 ;  /* 0x00000012000e7c82 */ /* 0x000fe20008000000 */
[----:B------:R-:W-:Y:S01]  /*32700*/  UMOV UR15, UR19 ;  /* 0x00000013000f7c82 */ /* 0x000fe20008000000 */
[----:B------:R-:W-:Y:S02]  /*32710*/  WARPGROUP.DEPBAR.LE gsb0, 0x0 ;  /* 0x00008000000079c5 */ /* 0x000fe40000010000 */
[----:B------:R-:W-:-:S15]  /*32720*/  WARPGROUP.ARRIVE ;  /* 0x00000000000079c5 */ /* 0x000fde0000000000 */
[----:B------:R-:W-:-:S06]  /*32730*/  NOP ;  /* 0x0000000000007918 */ /* 0x000fcc0000000000 */
        /* <DEDUP_REMOVED lines=44> */
[----:B------:R-:W-:Y:S04]  /*32a00*/  STL.64 [R1], R124 ;  /* 0x0000007c01007387 */ /* 0x000fe80000100a00 */
        /* <DEDUP_REMOVED lines=63> */
[----:B---3--:R-:W3:Y:S04]  /*32e00*/  LDL.LU.64 R250, [R1+0x16b0] ;  /* 0x0016b00001fa7983 */ /* 0x008ee80000300a00 */
[----:B------:R-:W4:Y:S04]  /*32e10*/  LDL.LU.64 R248, [R1+0x16a8] ;  /* 0x0016a80001f87983 */ /* 0x000f280000300a00 */
[----:B------:R-:W3:Y:S04]  /*32e20*/  LDL.LU.64 R246, [R1+0x16a0] ;  /* 0x0016a00001f67983 */ /* 0x000ee80000300a00 */
        /* <DEDUP_REMOVED lines=61> */
[----:B------:R-:W-:Y:S01]  /*33200*/  UIADD3.64 UR48, UR44, 0x1fe, URZ ;  /* 0x000001fe2c307897 */ /* 0x000fe2000fffe03f */
[----:B-1----:R-:W-:Y:S01]  /*33210*/  VIADD R4, R4, 0x7f ;  /* 0x0000007f04047836 */ /* 0x002fe20000000000 */
[----:B------:R-:W-:Y:S01]  /*33220*/  UIADD3.64 UR40, UR44, 0x202, URZ ;  /* 0x000002022c287897 */ /* 0x000fe2000fffe03f */
[----:B--2---:R-:W-:Y:S01]  /*33230*/  VIADD R0, R0, 0xfffffe80 ;  /* 0xfffffe8000007836 */ /* 0x004fe20000000000 */
[----:B------:R-:W-:-:S02]  /*33240*/  UIADD3.64 UR36, UR44, 0x204, URZ ;  /* 0x000002042c247897 */ /* 0x000fc4000fffe03f */
[----:B------:R-:W-:Y:S01]  /*33250*/  UIADD3 UR60, UR60, 0x1, URZ ;  /* 0x000000013c3c7890 */ /* 0x000fe2000fffe03f */
[----:B------:R-:W-:Y:S01]  /*33260*/  SHF.R.S32.HI R2, RZ, 0x1f, R4 ;  /* 0x0000001fff027819 */ /* 0x000fe20000011404 */
[----:B------:R-:W-:Y:S01]  /*33270*/  UIADD3.64 UR56, UR44, 0x5fe, URZ ;  /* 0x000005fe2c387897 */ /* 0x000fe2000fffe03f */
[----:B------:R-:W-:Y:S01]  /*33280*/  IMAD R0, R8, -0x80, R0 ;  /* 0xffffff8008007824 */ /* 0x000fe200078e0200 */
[----:B------:R-:W-:Y:S01]  /*33290*/  UIADD3.64 UR16, UR44, 0xe00, URZ ;  /* 0x00000e002c107897 */ /* 0x000fe2000fffe03f */
[----:B------:R-:W-:Y:S01]  /*332a0*/  LEA.HI R2, R2, R4, RZ, 0x7 ;  /* 0x0000000402027211 */ /* 0x000fe200078f38ff */
[----:B------:R-:W-:Y:S01]  /*332b0*/  UIADD3.64 UR12, UR44, 0xe02, URZ ;  /* 0x00000e022c0c7897 */ /* 0x000fe2000fffe03f */
[----:B------:R-:W-:Y:S01]  /*332c0*/  IADD3 R10, P3, R10, UR4, RZ ;  /* 0x000000040a0a7c10 */ /* 0x000fe2000ff7e0ff */
[----:B------:R-:W-:Y:S01]  /*332d0*/  UIADD3.64 UR8, UR44, 0xe04, URZ ;  /* 0x00000e042c087897 */ /* 0x000fe2000fffe03f */
[----:B------:R-:W-:Y:S01]  /*332e0*/  SHF.R.S32.HI R2, RZ, 0x7, R2 ;  /* 0x00000007ff027819 */ /* 0x000fe20000011402 */
[----:B------:R-:W2:Y:S01]  /*332f0*/  LDL.LU R3, [R1+0x24c] ;  /* 0x00024c0001037983 */ /* 0x000ea20000300800 */
[----:B------:R-:W-:-:S02]  /*33300*/  ISETP.GT.AND P1, PT, R0, RZ, PT ;  /* 0x000000ff0000720c */ /* 0x000fc40003f24270 */
[----:B------:R-:W-:Y:S01]  /*33310*/  IADD3 R2, R2, -0x3, RZ ;  /* 0xfffffffd02027810 */ /* 0x000fe20007ffe0ff */
[----:B---3--:R-:W-:-:S06]  /*33320*/  WARPGROUP.ARRIVE ;  /* 0x00000000000079c5 */ /* 0x008fcc0000000000 */
[----:B------:R-:W-:Y:S01]  /*33330*/  HGMMA.64x256x8.F32.TF32 R24, gdesc[UR48], R24, gsb0 ;  /* 0x07e00000301879f0 */ /* 0x000fe20008002818 */
[----:B------:R-:W-:Y:S01]  /*33340*/  UIADD3.64 UR48, UR44, 0x200, URZ ;  /* 0x000002002c307897 */ /* 0x000fe2000fffe03f */
[----:B------:R-:W-:Y:S01]  /*33350*/  UMOV UR50, UR46 ;  /* 0x0000002e00327c82 */ /* 0x000fe20008000000 */
[----:B------:R-:W-:Y:S01]  /*33360*/  UMOV UR51, UR47 ;  /* 0x0000002f00337c82 */ /* 0x000fe20008000000 */
        /* <DEDUP_REMOVED lines=12> */
[----:B------:R-:W-:Y:S01]  /*33430*/  UIADD3.64 UR36, UR44, 0x600, URZ ;  /* 0x000006002c247897 */ /* 0x000fe2000fffe03f */
[----:B------:R-:W-:Y:S01]  /*33440*/  UMOV UR38, UR20 ;  /* 0x0000001400267c82 */ /* 0x000fe20008000000 */
[----:B------:R-:W-:Y:S01]  /*33450*/  UMOV UR39, UR21 ;  /* 0x0000001500277c82 */ /* 0x000fe20008000000 */
[----:B------:R-:W-:Y:S01]  /*33460*/  UIADD3.64 UR20, UR44, 0xdfe, URZ ;  /* 0x00000dfe2c147897 */ /* 0x000fe2000fffe03f */
[----:B------:R-:W-:Y:S02]  /*33470*/  WARPGROUP.DEPBAR.LE gsb0, 0x0 ;  /* 0x00008000000079c5 */ /* 0x000fe40000010000 */
[----:B------:R-:W-:-:S15]  /*33480*/  WARPGROUP.ARRIVE ;  /* 0x00000000000079c5 */ /* 0x000fde0000000000 */
[----:B------:R-:W-:-:S06]  /*33490*/  NOP ;  /* 0x0000000000007918 */ /* 0x000fcc0000000000 */
        /* <DEDUP_REMOVED lines=53> */
[----:B------:R-:W-:Y:S02]  /*337f0*/  ISETP.GE.AND P0, PT, R8, R2, PT ;  /* 0x000000020800720c */ /* 0x000fe40003f06270 */
[----:B------:R-:W-:Y:S01]  /*33800*/  SEL R2, RZ, 0x4, !P1 ;  /* 0x00000004ff027807 */ /* 0x000fe20004800000 */
[----:B------:R-:W-:Y:S01]  /*33810*/  UISETP.GT.AND UP0, UPT, UR60, 0x3, UPT ;  /* 0x000000033c00788c */ /* 0x000fe2000bf04270 */
[----:B------:R-:W-:Y:S02]  /*33820*/  ISETP.GT.AND P1, PT, R0, 0x1, PT ;  /* 0x000000010000780c */ /* 0x000fe40003f24270 */
[----:B------:R-:W-:Y:S01]  /*33830*/  SEL R2, R2, RZ, !P0 ;  /* 0x000000ff02027207 */ /* 0x000fe20004000000 */
[----:B------:R-:W-:-:S03]  /*33840*/  USEL UR60, UR60, URZ, !UP0 ;  /* 0x0000003f3c3c7287 */ /* 0x000fc6000c000000 */
[----:B------:R-:W-:Y:S02]  /*33850*/  ISETP.NE.U32.AND P2, PT, R2, RZ, PT ;  /* 0x000000ff0200720c */ /* 0x000fe40003f45070 */
[----:B------:R-:W-:Y:S01]  /*33860*/  SEL R2, RZ, 0x4, !P1 ;  /* 0x00000004ff027807 */ /* 0x000fe20004800000 */
[----:B------:R-:W-:-:S03]  /*33870*/  ULEA UR12, UR60, UR54, 0x10 ;  /* 0x000000363c0c7291 */ /* 0x000fc6000f8e803f */
[----:B------:R-:W-:Y:S02]  /*33880*/  SEL R2, R2, RZ, !P0 ;  /* 0x000000ff02027207 */ /* 0x000fe40004000000 */
[----:B------:R-:W-:Y:S02]  /*33890*/  IADD3.X R9, R9, UR6, RZ, P3, !PT ;  /* 0x0000000609097c10 */ /* 0x000fe40009ffe4ff */
[----:B------:R-:W-:Y:S01]  /*338a0*/  ISETP.NE.U32.AND P1, PT, R2, RZ, PT ;  /* 0x000000ff0200720c */ /* 0x000fe20003f25070 */
[----:B------:R-:W-:Y:S01]  /*338b0*/  IMAD.U32 R2, RZ, RZ, UR12 ;  /* 0x0000000cff027e24 */ /* 0x000fe2000f8e00ff */
[----:B------:R-:W-:Y:S01]  /*338c0*/  IADD3 R12, P4, R12, UR4, RZ ;  /* 0x000000040c0c7c10 */ /* 0x000fe2000ff9e0ff */
[----:B------:R-:W-:Y:S02]  /*338d0*/  IMAD.MOV.U32 R4, RZ, RZ, R10 ;  /* 0x000000ffff047224 */ /* 0x000fe400078e000a */
[----:B------:R-:W-:Y:S01]  /*338e0*/  IMAD.MOV.U32 R5, RZ, RZ, R9 ;  /* 0x000000ffff057224 */ /* 0x000fe200078e0009 */
[----:B-----5:R-:W-:-:S02]  /*338f0*/  IADD3 R2, R7, 0x100000, R2 ;  /* 0x0010000007027810 */ /* 0x020fc40007ffe002 */
[----:B------:R-:W-:Y:S02]  /*33900*/  IADD3.X R11, R11, UR6, RZ, P4, !PT ;  /* 0x000000060b0b7c10 */ /* 0x000fe4000a7fe4ff */
[----:B------:R-:W-:Y:S01]  /*33910*/  IADD3 R14, P3, R14, UR4, RZ ;  /* 0x000000040e0e7c10 */ /* 0x000fe2000ff7e0ff */
[----:B------:R-:W-:Y:S02]  /*33920*/  WARPGROUP.DEPBAR.LE gsb0, 0x0 ;  /* 0x00008000000079c5 */ /* 0x000fe40000010000 */
[----:B------:R-:W-:-:S06]  /*33930*/  WARPGROUP.ARRIVE ;  /* 0x00000000000079c5 */ /* 0x000fcc0000000000 */
[----:B------:R-:W-:Y:S01]  /*33940*/  HGMMA.64x256x8.F32.TF32 R24, gdesc[UR8], R24, gsb0 ;  /* 0x07e00000081879f0 */ /* 0x000fe20008002818 */
[----:B------:R-:W-:Y:S02]  /*33950*/  IADD3.X R13, R13, UR6, RZ, P3, !PT ;  /* 0x000000060d0d7c10 */ /* 0x000fe40009ffe4ff */
[----:B------:R-:W-:-:S04]  /*33960*/  IADD3 R16, P4, R16, UR4, RZ ;  /* 0x0000000410107c10 */ /* 0x000fc8000ff9e0ff */
[----:B------:R-:W-:Y:S02]  /*33970*/  IADD3.X R15, R15, UR6, RZ, P4, !PT ;  /* 0x000000060f0f7c10 */ /* 0x000fe4000a7fe4ff */
[----:B------:R-:W-:Y:S02]  /*33980*/  IADD3 R202, P3, R202, UR4, RZ ;  /* 0x00000004caca7c10 */ /* 0x000fe4000ff7e0ff */
[----:B----4-:R-:W-:Y:S02]  /*33990*/  IADD3 R204, P4, R204, UR4, RZ ;  /* 0x00000004cccc7c10 */ /* 0x010fe4000ff9e0ff */
[----:B------:R-:W-:Y:S02]  /*339a0*/  IADD3.X R201, R201, UR6, RZ, P3, !PT ;  /* 0x00000006c9c97c10 */ /* 0x000fe40009ffe4ff */
[----:B------:R-:W-:Y:S02]  /*339b0*/  IADD3.X R203, R203, UR6, RZ, P4, !PT ;  /* 0x00000006cbcb7c10 */ /* 0x000fe4000a7fe4ff */
[----:B------:R-:W-:Y:S01]  /*339c0*/  IADD3 R206, P3, R206, UR4, RZ ;  /* 0x00000004cece7c10 */ /* 0x000fe2000ff7e0ff */
[----:B------:R1:W-:Y:S01]  /*339d0*/  STL [R1+0x14a4], R8 ;  /* 0x0014a40801007387 */ /* 0x0003e20000100800 */
[----:B------:R-:W-:-:S02]  /*339e0*/  IADD3 R208, P4, R208, UR4, RZ ;  /* 0x00000004d0d07c10 */ /* 0x000fc4000ff9e0ff */
[----:B------:R-:W-:Y:S02]  /*339f0*/  IADD3.X R205, R205, UR6, RZ, P3, !PT ;  /* 0x00000006cdcd7c10 */ /* 0x000fe40009ffe4ff */
[----:B------:R-:W-:Y:S01]  /*33a00*/  IADD3.X R207, R207, UR6, RZ, P4, !PT ;  /* 0x00000006cfcf7c10 */ /* 0x000fe2000a7fe4ff */
[----:B-1----:R-:W3:Y:S01]  /*33a10*/  LDL.LU R8, [R1+0x248] ;  /* 0x0002480001087983 */ /* 0x002ee20000300800 */
[----:B------:R-:W-:Y:S02]  /*33a20*/  WARPGROUP.DEPBAR.LE gsb0, 0x0 ;  /* 0x00008000000079c5 */ /* 0x000fe40000010000 */
[----:B------:R-:W-:Y:S06]  /*33a30*/  BAR.SYNC.DEFER_BLOCKING 0x0 ;  /* 0x0000000000007b1d */ /* 0x000fec0000010000 */
[----:B------:R-:W-:Y:S01]  /*33a40*/  @!PT LDS RZ, [RZ] ;  /* 0x00000000fffff984 */ /* 0x000fe20000000800 */
[----:B------:R-:W-:Y:S01]  /*33a50*/  @!PT LDS RZ, [RZ] ;  /* 0x00000000fffff984 */ /* 0x000fe20000000800 */
[----:B------:R-:W-:Y:S01]  /*33a60*/  @!PT LDS RZ, [RZ] ;  /* 0x00000000fffff984 */ /* 0x000fe20000000800 */
[----:B------:R1:W-:Y:S02]  /*33a70*/  LDGSTS.E [R2+-0x80000], desc[UR52][R4.64], P2 ;  /* 0x8000000004027fae */ /* 0x0003e40009121874 */
[----:B-1----:R-:W-:-:S02]  /*33a80*/  IMAD.MOV.U32 R4, RZ, RZ, R12 ;  /* 0x000000ffff047224 */ /* 0x002fc400078e000c */
[----:B------:R-:W-:-:S05]  /*33a90*/  IMAD.MOV.U32 R5, RZ, RZ, R11 ;  /* 0x000000ffff057224 */ /* 0x000fca00078e000b */
[----:B------:R1:W-:Y:S01]  /*33aa0*/  LDGSTS.E [R2+-0x7fffc], desc[UR52][R4.64], P1 ;  /* 0x8000400004027fae */ /* 0x0003e20008921874 */
[----:B------:R-:W-:-:S04]  /*33ab0*/  ISETP.GT.AND P1, PT, R0, 0x2, PT ;  /* 0x000000020000780c */ /* 0x000fc80003f24270 */
[----:B-1----:R-:W-:Y:S02]  /*33ac0*/  SEL R4, RZ, 0x4, !P1 ;  /* 0x00000004ff047807 */ /* 0x002fe40004800000 */
[----:B------:R-:W-:Y:S02]  /*33ad0*/  ISETP.GT.AND P1, PT, R0, 0x3, PT ;  /* 0x000000030000780c */ /* 0x000fe40003f24270 */
[----:B------:R-:W-:-:S04]  /*33ae0*/  SEL R4, R4, RZ, !P0 ;  /* 0x000000ff04047207 */ /* 0x000fc80004000000 */
[----:B------:R-:W-:Y:S02]  /*33af0*/  ISETP.NE.U32.AND P2, PT, R4, RZ, PT ;  /* 0x000000ff0400720c */ /* 0x000fe40003f45070 */
[----:B------:R-:W-:-:S04]  /*33b00*/  SEL R4, RZ, 0x4, !P1 ;  /* 0x00000004ff047807 */ /* 0x000fc80004800000 */
[----:B------:R-:W-:Y:S01]  /*33b10*/  SEL R4, R4, RZ, !P0 ;  /* 0x000000ff04047207 */ /* 0x000fe20004000000 */
[----:B------:R-:W-:-:S03]  /*33b20*/  IMAD.MOV.U32 R5, RZ, RZ, R13 ;  /* 0x000000ffff057224 */ /* 0x000fc600078e000d */
[----:B------:R-:W-:Y:S01]  /*33b30*/  ISETP.NE.U32.AND P1, PT, R4, RZ, PT ;  /* 0x000000ff0400720c */ /* 0x000fe20003f25070 */
[----:B------:R-:W-:-:S05]  /*33b40*/  IMAD.MOV.U32 R4, RZ, RZ, R14 ;  /* 0x000000ffff047224 */ /* 0x000fca00078e000e */
[----:B------:R1:W-:Y:S02]  /*33b50*/  LDGSTS.E [R2+-0x7fff8], desc[UR52][R4.64], P2 ;  /* 0x8000800004027fae */ /* 0x0003e40009121874 */
[----:B-1----:R-:W-:Y:S02]  /*33b60*/  IMAD.MOV.U32 R4, RZ, RZ, R16 ;  /* 0x000000ffff047224 */ /* 0x002fe400078e0010 */
        /* <DEDUP_REMOVED lines=13> */
[----:B-1----:R-:W-:Y:S01]  /*33c40*/  MOV R4, R204 ;  /* 0x000000cc00047202 */ /* 0x002fe20000000f00 */
        /* <DEDUP_REMOVED lines=9> */
[----:B------:R1:W-:Y:S01]  /*33ce0*/  STL [R1+0x14b4], R147 ;  /* 0x0014b49301007387 */ /* 0x0003e20000100800 */
[----:B------:R-:W-:Y:S02]  /*33cf0*/  IMAD.MOV.U32 R5, RZ, RZ, R205 ;  /* 0x000000ffff057224 */ /* 0x000fe400078e00cd */
[----:B------:R-:W-:Y:S01]  /*33d00*/  ISETP.NE.U32.AND P1, PT, R4, RZ, PT ;  /* 0x000000ff0400720c */ /* 0x000fe20003f25070 */
[----:B------:R-:W-:-:S05]  /*33d10*/  IMAD.MOV.U32 R4, RZ, RZ, R206 ;  /* 0x000000ffff047224 */ /* 0x000fca00078e00ce */
[----:B------:R4:W-:Y:S04]  /*33d20*/  LDGSTS.E [R2+-0x7bff8], desc[UR52][R4.64], P2 ;  /* 0x8400800004027fae */ /* 0x0009e80009121874 */
[----:B-1----:R-:W2:Y:S04]  /*33d30*/  LDL.LU R147, [R1+0x244] ;  /* 0x0002440001937983 */ /* 0x002ea80000300800 */
[----:B------:R1:W-:Y:S01]  /*33d40*/  STL [R1+0x14b0], R148 ;  /* 0x0014b09401007387 */ /* 0x0003e20000100800 */
[----:B----4-:R-:W-:-:S03]  /*33d50*/  IMAD.MOV.U32 R4, RZ, RZ, R208 ;  /* 0x000000ffff047224 */ /* 0x010fc600078e00d0 */
[----:B-1----:R-:W4:Y:S04]  /*33d60*/  LDL.LU R148, [R1+0x240] ;  /* 0x0002400001947983 */ /* 0x002f280000300800 */
[----:B------:R1:W-:Y:S01]  /*33d70*/  STL [R1+0x14ac], R149 ;  /* 0x0014ac9501007387 */ /* 0x0003e20000100800 */
[----:B------:R-:W-:-:S05]  /*33d80*/  IMAD.MOV.U32 R5, RZ, RZ, R207 ;  /* 0x000000ffff057224 */ /* 0x000fca00078e00cf */
[----:B------:R1:W-:Y:S04]  /*33d90*/  LDGSTS.E [R2+-0x7bff4], desc[UR52][R4.64], P1 ;  /* 0x8400c00004027fae */ /* 0x0003e80008921874 */
[----:B-1----:R-:W3:Y:S04]  /*33da0*/  LDL.LU R149, [R1+0x23c] ;  /* 0x00023c0001957983 */ /* 0x002ee80000300800 */
[----:B------:R1:W-:Y:S04]  /*33db0*/  STL [R1+0x14a8], R150 ;  /* 0x0014a89601007387 */ /* 0x0003e80000100800 */
[----:B-1----:R-:W2:Y:S04]  /*33dc0*/  LDL.LU R150, [R1+0x238] ;  /* 0x0002380001967983 */ /* 0x002ea80000300800 */
[----:B------:R1:W-:Y:S04]  /*33dd0*/  STL [R1+0x14a0], R151 ;  /* 0x0014a09701007387 */ /* 0x0003e80000100800 */
[----:B-1----:R-:W4:Y:S04]  /*33de0*/  LDL.LU R151, [R1+0x234] ;  /* 0x0002340001977983 */ /* 0x002f280000300800 */
[----:B------:R-:W4:Y:S01]  /*33df0*/  LDL.LU R5, [R1+0x230] ;  /* 0x0002300001057983 */ /* 0x000f220000300800 */
[----:B------:R-:W-:-:S04]  /*33e00*/  ISETP.GT.AND P1, PT, R0, 0x40, PT ;  /* 0x000000400000780c */ /* 0x000fc80003f24270 */
[----:B------:R-:W-:Y:S02]  /*33e10*/  SEL R4, RZ, 0x4, !P1 ;  /* 0x00000004ff047807 */ /* 0x000fe40004800000 */
[----:B------:R-:W-:Y:S02]  /*33e20*/  ISETP.GT.AND P1, PT, R0, 0x41, PT ;  /* 0x000000410000780c */ /* 0x000fe40003f24270 */
[----:B------:R-:W-:-:S04]  /*33e30*/  SEL R4, R4, RZ, !P0 ;  /* 0x000000ff04047207 */ /* 0x000fc80004000000 */
[----:B------:R-:W-:Y:S02]  /*33e40*/  ISETP.NE.U32.AND P2, PT, R4, RZ, PT ;  /* 0x000000ff0400720c */ /* 0x000fe40003f45070 */
[----:B------:R-:W-:-:S04]  /*33e50*/  SEL R4, RZ, 0x4, !P1 ;  /* 0x00000004ff047807 */ /* 0x000fc80004800000 */
[----:B------:R-:W-:-:S04]  /*33e60*/  SEL R4, R4, RZ, !P0 ;  /* 0x000000ff04047207 */ /* 0x000fc80004000000 */
[----:B------:R-:W-:Y:S02]  /*33e70*/  ISETP.NE.U32.AND P1, PT, R4, RZ, PT ;  /* 0x000000ff0400720c */ /* 0x000fe40003f25070 */
[----:B---3--:R-:W-:-:S04]  /*33e80*/  IADD3 R149, P4, R149, UR4, RZ ;  /* 0x0000000495957c10 */ /* 0x008fc8000ff9e0ff */
[----:B--2---:R-:W-:Y:S02]  /*33e90*/  IADD3.X R150, R150, UR6, RZ, P4, !PT ;  /* 0x0000000696967c10 */ /* 0x004fe4000a7fe4ff */
[----:B----4-:R-:W-:-:S04]  /*33ea0*/  IADD3 R151, P3, R151, UR4, RZ ;  /* 0x0000000497977c10 */ /* 0x010fc8000ff7e0ff */
[----:B------:R-:W-:Y:S01]  /*33eb0*/  IADD3.X R5, R5, UR6, RZ, P3, !PT ;  /* 0x0000000605057c10 */ /* 0x000fe20009ffe4ff */
[----:B------:R-:W-:Y:S01]  /*33ec0*/  IMAD.MOV.U32 R4, RZ, RZ, R151 ;  /* 0x000000ffff047224 */ /* 0x000fe200078e0097 */
[----:B------:R-:W-:Y:S04]  /*33ed0*/  STL [R1+0x234], R151 ;  /* 0x0002349701007387 */ /* 0x000fe80000100800 */
[----:B------:R1:W-:Y:S04]  /*33ee0*/  STL [R1+0x230], R5 ;  /* 0x0002300501007387 */ /* 0x0003e80000100800 */
[----:B------:R2:W-:Y:S02]  /*33ef0*/  LDGSTS.E [R2+-0x78000], desc[UR52][R4.64], P2 ;  /* 0x8800000004027fae */ /* 0x0005e40009121874 */
[----:B--2---:R-:W-:-:S02]  /*33f00*/  IMAD.MOV.U32 R4, RZ, RZ, R149 ;  /* 0x000000ffff047224 */ /* 0x004fc400078e0095 */
[----:B-1----:R-:W-:-:S05]  /*33f10*/  IMAD.MOV.U32 R5, RZ, RZ, R150 ;  /* 0x000000ffff057224 */ /* 0x002fca00078e0096 */
[----:B------:R1:W-:Y:S01]  /*33f20*/  LDGSTS.E [R2+-0x77ffc], desc[UR52][R4.64], P1 ;  /* 0x8800400004027fae */ /* 0x0003e20008921874 */
[----:B------:R-:W-:-:S04]  /*33f30*/  ISETP.GT.AND P1, PT, R0, 0x42, PT ;  /* 0x000000420000780c */ /* 0x000fc80003f24270 */
[----:B-1----:R-:W-:Y:S02]  /*33f40*/  SEL R4, RZ, 0x4, !P1 ;  /* 0x00000004ff047807 */ /* 0x002fe40004800000 */
[----:B------:R-:W-:Y:S02]  /*33f50*/  ISETP.GT.AND P1, PT, R0, 0x43, PT ;  /* 0x000000430000780c */ /* 0x000fe40003f24270 */
[----:B------:R-:W-:Y:S02]  /*33f60*/  SEL R4, R4, RZ, !P0 ;  /* 0x000000ff04047207 */ /* 0x000fe40004000000 */
[----:B------:R-:W-:Y:S02]  /*33f70*/  IADD3 R147, P3, R147, UR4, RZ ;  /* 0x0000000493937c10 */ /* 0x000fe4000ff7e0ff */
[----:B------:R-:W-:Y:S02]  /*33f80*/  ISETP.NE.U32.AND P2, PT, R4, RZ, PT ;  /* 0x000000ff0400720c */ /* 0x000fe40003f45070 */
[----:B------:R-:W-:-:S02]  /*33f90*/  SEL R4, RZ, 0x4, !P1 ;  /* 0x00000004ff047807 */ /* 0x000fc40004800000 */
[----:B------:R-:W-:Y:S02]  /*33fa0*/  IADD3.X R148, R148, UR6, RZ, P3, !PT ;  /* 0x0000000694947c10 */ /* 0x000fe40009ffe4ff */
[----:B------:R-:W-:Y:S02]  /*33fb0*/  SEL R4, R4, RZ, !P0 ;  /* 0x000000ff04047207 */ /* 0x000fe40004000000 */
[----:B------:R-:W-:Y:S01]  /*33fc0*/  IADD3 R3, P4, R3, UR4, RZ ;  /* 0x0000000403037c10 */ /* 0x000fe2000ff9e0ff */
[----:B------:R1:W-:Y:S01]  /*33fd0*/  STL [R1+0x23c], R149 ;  /* 0x00023c9501007387 */ /* 0x0003e20000100800 */
[----:B------:R-:W-:Y:S01]  /*33fe0*/  ISETP.NE.U32.AND P1, PT, R4, RZ, PT ;  /* 0x000000ff0400720c */ /* 0x000fe20003f25070 */
[----:B------:R-:W-:Y:S01]  /*33ff0*/  IMAD.MOV.U32 R4, RZ, RZ, R147 ;  /* 0x000000ffff047224 */ /* 0x000fe200078e0093 */
[----:B------:R-:W-:Y:S01]  /*34000*/  IADD3.X R8, R8, UR6, RZ, P4, !PT ;  /* 0x0000000608087c10 */ /* 0x000fe2000a7fe4ff */
[----:B------:R2:W-:Y:S01]  /*34010*/  STL [R1+0x238], R150 ;  /* 0x0002389601007387 */ /* 0x0005e20000100800 */
[----:B------:R-:W-:-:S03]  /*34020*/  IMAD.MOV.U32 R5, RZ, RZ, R148 ;  /* 0x000000ffff057224 */ /* 0x000fc600078e0094 */
[----:B------:R-:W-:Y:S04]  /*34030*/  STL [R1+0x244], R147 ;  /* 0x0002449301007387 */ /* 0x000fe80000100800 */
[----:B------:R3:W-:Y:S04]  /*34040*/  STL [R1+0x240], R148 ;  /* 0x0002409401007387 */ /* 0x0007e80000100800 */
[----:B------:R-:W-:Y:S04]  /*34050*/  STL [R1+0x24c], R3 ;  /* 0x00024c0301007387 */ /* 0x000fe80000100800 */
[----:B------:R-:W4:Y:S04]  /*34060*/  LDL.LU R151, [R1+0x334] ;  /* 0x0003340001977983 */ /* 0x000f280000300800 */
[----:B------:R3:W-:Y:S04]  /*34070*/  STL [R1+0x248], R8 ;  /* 0x0002480801007387 */ /* 0x0007e80000100800 */
[----:B------:R3:W-:Y:S04]  /*34080*/  LDGSTS.E [R2+-0x77ff8], desc[UR52][R4.64], P2 ;  /* 0x8800800004027fae */ /* 0x0007e80009121874 */
[----:B-1----:R-:W4:Y:S04]  /*34090*/  LDL.LU R149, [R1+0x33c] ;  /* 0x00033c0001957983 */ /* 0x002f280000300800 */
[----:B--2---:R-:W2:Y:S01]  /*340a0*/  LDL.LU R150, [R1+0x338] ;  /* 0x0003380001967983 */ /* 0x004ea20000300800 */
[----:B---3--:R-:W-:Y:S01]  /*340b0*/  IMAD.MOV.U32 R4, RZ, RZ, R3 ;  /* 0x000000ffff047224 */ /* 0x008fe200078e0003 */
[----:B------:R-:W-:-:S02]  /*340c0*/  MOV R5, R8 ;  /* 0x0000000800057202 */ /* 0x000fc40000000f00 */
[----:B------:R-:W3:Y:S04]  /*340d0*/  LDL.LU R148, [R1+0x340] ;  /* 0x0003400001947983 */ /* 0x000ee80000300800 */
[----:B------:R-:W3:Y:S04]  /*340e0*/  LDL.LU R147, [R1+0x344] ;  /* 0x0003440001937983 */ /* 0x000ee80000300800 */
[----:B------:R-:W3:Y:S04]  /*340f0*/  LDL.LU R8, [R1+0x348] ;  /* 0x0003480001087983 */ /* 0x000ee80000300800 */
[----:B------:R-:W3:Y:S04]  /*34100*/  LDL.LU R3, [R1+0x34c] ;  /* 0x00034c0001037983 */ /* 0x000ee80000300800 */
[----:B------:R1:W-:Y:S04]  /*34110*/  LDGSTS.E [R2+-0x77ff4], desc[UR52][R4.64], P1 ;  /* 0x8800c00004027fae */ /* 0x0003e80008921874 */
[----:B------:R-:W3:Y:S01]  /*34120*/  LDL.LU R5, [R1+0x330] ;  /* 0x0003300001057983 */ /* 0x000ee20000300800 */
[----:B------:R-:W-:-:S04]  /*34130*/  ISETP.GT.AND P1, PT, R0, 0x60, PT ;  /* 0x000000600000780c */ /* 0x000fc80003f24270 */
[----:B-1----:R-:W-:Y:S02]  /*34140*/  SEL R4, RZ, 0x4, !P1 ;  /* 0x00000004ff047807 */ /* 0x002fe40004800000 */
[----:B------:R-:W-:Y:S02]  /*34150*/  ISETP.GT.AND P1, PT, R0, 0x61, PT ;  /* 0x000000610000780c */ /* 0x000fe40003f24270 */
[----:B------:R-:W-:-:S04]  /*34160*/  SEL R4, R4, RZ, !P0 ;  /* 0x000000ff04047207 */ /* 0x000fc80004000000 */
[----:B------:R-:W-:Y:S02]  /*34170*/  ISETP.NE.U32.AND P2, PT, R4, RZ, PT ;  /* 0x000000ff0400720c */ /* 0x000fe40003f45070 */
[----:B------:R-:W-:-:S04]  /*34180*/  SEL R4, RZ, 0x4, !P1 ;  /* 0x00000004ff047807 */ /* 0x000fc80004800000 */
[----:B------:R-:W-:-:S04]  /*34190*/  SEL R4, R4, RZ, !P0 ;  /* 0x000000ff04047207 */ /* 0x000fc80004000000 */
[----:B------:R-:W-:Y:S02]  /*341a0*/  ISETP.NE.U32.AND P1, PT, R4, RZ, PT ;  /* 0x000000ff0400720c */ /* 0x000fe40003f25070 */
[----:B----4-:R-:W-:-:S05]  /*341b0*/  IADD3 R151, P3, R151, UR4, RZ ;  /* 0x0000000497977c10 */ /* 0x010fca000ff7e0ff */
[----:B------:R-:W-:Y:S01]  /*341c0*/  IMAD.MOV.U32 R4, RZ, RZ, R151 ;  /* 0x000000ffff047224 */ /* 0x000fe200078e0097 */
[----:B------:R-:W-:Y:S01]  /*341d0*/  IADD3 R149, P4, R149, UR4, RZ ;  /* 0x0000000495957c10 */ /* 0x000fe2000ff9e0ff */
[----:B------:R-:W-:Y:S03]  /*341e0*/  STL [R1+0x334], R151 ;  /* 0x0003349701007387 */ /* 0x000fe60000100800 */
[----:B--2---:R-:W-:Y:S02]  /*341f0*/  IADD3.X R150, R150, UR6, RZ, P4, !PT ;  /* 0x0000000696967c10 */ /* 0x004fe4000a7fe4ff */
[----:B---3--:R-:W-:-:S05]  /*34200*/  IADD3.X R5, R5, UR6, RZ, P3, !PT ;  /* 0x0000000605057c10 */ /* 0x008fca0009ffe4ff */
[----:B------:R1:W-:Y:S04]  /*34210*/  STL [R1+0x330], R5 ;  /* 0x0003300501007387 */ /* 0x0003e80000100800 */
[----:B------:R2:W-:Y:S02]  /*34220*/  LDGSTS.E [R2+-0x74000], desc[UR52][R4.64], P2 ;  /* 0x8c00000004027fae */ /* 0x0005e40009121874 */
[----:B--2---:R-:W-:Y:S02]  /*34230*/  IMAD.MOV.U32 R4, RZ, RZ, R149 ;  /* 0x000000ffff047224 */ /* 0x004fe400078e0095 */
        /* <DEDUP_REMOVED lines=11> */
[----:B------:R-:W-:Y:S02]  /*342f0*/  IADD3 R3, P4, R3, UR4, RZ ;  /* 0x0000000403037c10 */ /* 0x000fe4000ff9e0ff */
[----:B------:R-:W-:Y:S01]  /*34300*/  ISETP.NE.U32.AND P1, PT, R4, RZ, PT ;  /* 0x000000ff0400720c */ /* 0x000fe20003f25070 */
[----:B------:R-:W-:Y:S01]  /*34310*/  IMAD.MOV.U32 R4, RZ, RZ, R147 ;  /* 0x000000ffff047224 */ /* 0x000fe200078e0093 */
[----:B------:R-:W-:Y:S01]  /*34320*/  IADD3.X R8, R8, UR6, RZ, P4, !PT ;  /* 0x0000000608087c10 */ /* 0x000fe2000a7fe4ff */
[----:B------:R-:W-:-:S05]  /*34330*/  IMAD.MOV.U32 R5, RZ, RZ, R148 ;  /* 0x000000ffff057224 */ /* 0x000fca00078e0094 */
[----:B------:R1:W-:Y:S01]  /*34340*/  LDGSTS.E [R2+-0x73ff8], desc[UR52][R4.64], P2 ;  /* 0x8c00800004027fae */ /* 0x0003e20009121874 */
[----:B------:R-:W-:Y:S01]  /*34350*/  ISETP.GT.AND P2, PT, R0, 0x5, PT ;  /* 0x000000050000780c */ /* 0x000fe20003f44270 */
[----:B-1----:R-:W-:Y:S02]  /*34360*/  IMAD.MOV.U32 R4, RZ, RZ, R3 ;  /* 0x000000ffff047224 */ /* 0x002fe400078e0003 */
[----:B------:R-:W-:-:S05]  /*34370*/  IMAD.MOV.U32 R5, RZ, RZ, R8 ;  /* 0x000000ffff057224 */ /* 0x000fca00078e0008 */
[----:B------:R1:W-:Y:S01]  /*34380*/  LDGSTS.E [R2+-0x73ff4], desc[UR52][R4.64], P1 ;  /* 0x8c00c00004027fae */ /* 0x0003e20008921874 */
[----:B------:R-:W-:Y:S02]  /*34390*/  ISETP.GT.AND P1, PT, R0, 0x4, PT ;  /* 0x000000040000780c */ /* 0x000fe40003f24270 */
[----:B------:R-:W-:Y:S02]  /*343a0*/  IADD3 R18, P3, R18, UR4, RZ ;  /* 0x0000000412127c10 */ /* 0x000fe4000ff7e0ff */
[----:B-1----:R-:W-:Y:S02]  /*343b0*/  SEL R4, RZ, 0x4, !P1 ;  /* 0x00000004ff047807 */ /* 0x002fe40004800000 */
[----:B------:R-:W-:Y:S02]  /*343c0*/  SEL R2, RZ, 0x4, !P2 ;  /* 0x00000004ff027807 */ /* 0x000fe40005000000 */
[----:B------:R-:W-:Y:S02]  /*343d0*/  SEL R4, R4, RZ, !P0 ;  /* 0x000000ff04047207 */ /* 0x000fe40004000000 */
[----:B------:R-:W-:-:S02]  /*343e0*/  SEL R2, R2, RZ, !P0 ;  /* 0x000000ff02027207 */ /* 0x000fc40004000000 */
[----:B------:R-:W-:Y:S02]  /*343f0*/  ISETP.NE.U32.AND P1, PT, R4, RZ, PT ;  /* 0x000000ff0400720c */ /* 0x000fe40003f25070 */
[----:B------:R-:W-:Y:S01]  /*34400*/  ISETP.NE.U32.AND P2, PT, R2, RZ, PT ;  /* 0x000000ff0200720c */ /* 0x000fe20003f45070 */
[----:B------:R-:W-:Y:S01]  /*34410*/  IMAD.U32 R2, RZ, RZ, UR12 ;  /* 0x0000000cff027e24 */ /* 0x000fe2000f8e00ff */
[----:B------:R-:W-:Y:S02]  /*34420*/  LOP3.LUT R4, R7, 0x10, RZ, 0x3c, !PT ;  /* 0x0000001007047812 */ /* 0x000fe400078e3cff */
[----:B------:R-:W-:Y:S02]  /*34430*/  IADD3.X R17, R17, UR6, RZ, P3, !PT ;  /* 0x0000000611117c10 */ /* 0x000fe40009ffe4ff */
[----:B------:R-:W-:Y:S02]  /*34440*/  IADD3 R20, P4, R20, UR4, RZ ;  /* 0x0000000414147c10 */ /* 0x000fe4000ff9e0ff */
[----:B------:R-:W-:Y:S01]  /*34450*/  IADD3 R2, R4, 0x100000, R2 ;  /* 0x0010000004027810 */ /* 0x000fe20007ffe002 */
[----:B------:R-:W-:-:S02]  /*34460*/  IMAD.MOV.U32 R4, RZ, RZ, R18 ;  /* 0x000000ffff047224 */ /* 0x000fc400078e0012 */
[----:B------:R-:W-:Y:S01]  /*34470*/  IMAD.MOV.U32 R5, RZ, RZ, R17 ;  /* 0x000000ffff057224 */ /* 0x000fe200078e0011 */
[----:B------:R-:W-:-:S04]  /*34480*/  IADD3.X R19, R19, UR6, RZ, P4, !PT ;  /* 0x0000000613137c10 */ /* 0x000fc8000a7fe4ff */
[----:B------:R1:W-:Y:S01]  /*34490*/  LDGSTS.E [R2+-0x80000], desc[UR52][R4.64], P1 ;  /* 0x8000000004027fae */ /* 0x0003e20008921874 */
[----:B------:R-:W-:Y:S01]  /*344a0*/  ISETP.GT.AND P1, PT, R0, 0x6, PT ;  /* 0x000000060000780c */ /* 0x000fe20003f24270 */
[----:B-1----:R-:W-:Y:S01]  /*344b0*/  IMAD.MOV.U32 R4, RZ, RZ, R20 ;  /* 0x000000ffff047224 */ /* 0x002fe200078e0014 */
[----:B------:R-:W-:-:S05]  /*344c0*/  MOV R5, R19 ;  /* 0x0000001300057202 */ /* 0x000fca0000000f00 */
[----:B------:R1:W-:Y:S01]  /*344d0*/  LDGSTS.E [R2+-0x7fffc], desc[UR52][R4.64], P2 ;  /* 0x8000400004027fae */ /* 0x0003e20009121874 */
[----:B------:R-:W-:Y:S02]  /*344e0*/  IADD3 R22, P3, R22, UR4, RZ ;  /* 0x0000000416167c10 */ /* 0x000fe4000ff7e0ff */
[----:B-1----:R-:W-:Y:S02]  /*344f0*/  SEL R4, RZ, 0x4, !P1 ;  /* 0x00000004ff047807 */ /* 0x002fe40004800000 */
[----:B------:R-:W-:Y:S02]  /*34500*/  ISETP.GT.AND P1, PT, R0, 0x7, PT ;  /* 0x000000070000780c */ /* 0x000fe40003f24270 */
[----:B------:R-:W-:-:S04]  /*34510*/  SEL R4, R4, RZ, !P0 ;  /* 0x000000ff04047207 */ /* 0x000fc80004000000 */
[----:B------:R-:W-:Y:S02]  /*34520*/  ISETP.NE.U32.AND P2, PT, R4, RZ, PT ;  /* 0x000000ff0400720c */ /* 0x000fe40003f45070 */
[----:B------:R-:W-:Y:S02]  /*34530*/  SEL R4, RZ, 0x4, !P1 ;  /* 0x00000004ff047807 */ /* 0x000fe40004800000 */
[----:B------:R-:W-:Y:S02]  /*34540*/  IADD3.X R21, R21, UR6, RZ, P3, !PT ;  /* 0x0000000615157c10 */ /* 0x000fe40009ffe4ff */
[----:B------:R-:W-:Y:S02]  /*34550*/  SEL R4, R4, RZ, !P0 ;  /* 0x000000ff04047207 */ /* 0x000fe40004000000 */
[----:B------:R-:W-:Y:S02]  /*34560*/  IADD3 R152, P4, R152, UR4, RZ ;  /* 0x0000000498987c10 */ /* 0x000fe4000ff9e0ff */
[----:B------:R-:W-:Y:S01]  /*34570*/  ISETP.NE.U32.AND P1, PT, R4, RZ, PT ;  /* 0x000000ff0400720c */ /* 0x000fe20003f25070 */
[----:B------:R-:W-:Y:S01]  /*34580*/  IMAD.MOV.U32 R4, RZ, RZ, R22 ;  /* 0x000000ffff047224 */ /* 0x000fe200078e0016 */
[----:B------:R-:W-:Y:S01]  /*34590*/  IADD3.X R23, R23, UR6, RZ, P4, !PT ;  /* 0x0000000617177c10 */ /* 0x000fe2000a7fe4ff */
        /* <DEDUP_REMOVED lines=31> */
[----:B------:R-:W-:Y:S01]  /*34790*/  SEL R4, R4, RZ, !P0 ;  /* 0x000000ff04047207 */ /* 0x000fe20004000000 */
[----:B------:R-:W-:Y:S01]  /*347a0*/  STL [R1+0x33c], R149 ;  /* 0x00033c9501007387 */ /* 0x000fe20000100800 */
[----:B------:R-:W-:Y:S02]  /*347b0*/  IADD3 R216, P4, R216, UR4, RZ ;  /* 0x00000004d8d87c10 */ /* 0x000fe4000ff9e0ff */
[----:B------:R-:W-:Y:S01]  /*347c0*/  ISETP.NE.U32.AND P1, PT, R4, RZ, PT ;  /* 0x000000ff0400720c */ /* 0x000fe20003f25070 */
[----:B------:R1:W-:Y:S01]  /*347d0*/  STL [R1+0x338], R150 ;  /* 0x0003389601007387 */ /* 0x0003e20000100800 */
[----:B------:R-:W-:Y:S02]  /*347e0*/  IMAD.MOV.U32 R4, RZ, RZ, R214 ;  /* 0x000000ffff047224 */ /* 0x000fe400078e00d6 */
[----:B------:R-:W-:Y:S01]  /*347f0*/  IMAD.MOV.U32 R5, RZ, RZ, R213 ;  /* 0x000000ffff057224 */ /* 0x000fe200078e00d5 */
[----:B------:R-:W-:Y:S01]  /*34800*/  STL [R1+0x344], R147 ;  /* 0x0003449301007387 */ /* 0x000fe20000100800 */
[----:B------:R-:W-:-:S03]  /*34810*/  IADD3.X R215, R215, UR6, RZ, P4, !PT ;  /* 0x00000006d7d77c10 */ /* 0x000fc6000a7fe4ff */
[----:B------:R2:W-:Y:S04]  /*34820*/  STL [R1+0x340], R148 ;  /* 0x0003409401007387 */ /* 0x0005e80000100800 */
[----:B------:R-:W-:Y:S04]  /*34830*/  STL [R1+0x34c], R3 ;  /* 0x00034c0301007387 */ /* 0x000fe80000100800 */
[----:B------:R3:W-:Y:S04]  /*34840*/  STL [R1+0x348], R8 ;  /* 0x0003480801007387 */ /* 0x0007e80000100800 */
[----:B------:R-:W4:Y:S04]  /*34850*/  LDL.LU R151, [R1+0x254] ;  /* 0x0002540001977983 */ /* 0x000f280000300800 */
[----:B------:R2:W-:Y:S04]  /*34860*/  LDGSTS.E [R2+-0x7bff8], desc[UR52][R4.64], P2 ;  /* 0x8400800004027fae */ /* 0x0005e80009121874 */
[----:B-1----:R-:W4:Y:S04]  /*34870*/  LDL.LU R150, [R1+0x258] ;  /* 0x0002580001967983 */ /* 0x002f280000300800 */
[----:B------:R-:W4:Y:S01]  /*34880*/  LDL.LU R149, [R1+0x25c] ;  /* 0x00025c0001957983 */ /* 0x000f220000300800 */
[----:B--2---:R-:W-:Y:S01]  /*34890*/  IMAD.MOV.U32 R4, RZ, RZ, R216 ;  /* 0x000000ffff047224 */ /* 0x004fe200078e00d8 */
[----:B------:R-:W-:-:S02]  /*348a0*/  MOV R5, R215 ;  /* 0x000000d700057202 */ /* 0x000fc40000000f00 */
[----:B------:R-:W2:Y:S04]  /*348b0*/  LDL.LU R148, [R1+0x260] ;  /* 0x0002600001947983 */ /* 0x000ea80000300800 */
[----:B------:R-:W2:Y:S04]  /*348c0*/  LDL.LU R147, [R1+0x264] ;  /* 0x0002640001937983 */ /* 0x000ea80000300800 */
[----:B---3--:R-:W3:Y:S04]  /*348d0*/  LDL.LU R8, [R1+0x268] ;  /* 0x0002680001087983 */ /* 0x008ee80000300800 */
[----:B------:R-:W3:Y:S04]  /*348e0*/  LDL.LU R3, [R1+0x26c] ;  /* 0x00026c0001037983 */ /* 0x000ee80000300800 */
[----:B------:R1:W-:Y:S04]  /*348f0*/  LDGSTS.E [R2+-0x7bff4], desc[UR52][R4.64], P1 ;  /* 0x8400c00004027fae */ /* 0x0003e80008921874 */
[----:B------:R-:W2:Y:S01]  /*34900*/  LDL.LU R5, [R1+0x250] ;  /* 0x0002500001057983 */ /* 0x000ea20000300800 */
        /* <DEDUP_REMOVED lines=12> */
[----:B------:R-:W-:Y:S02]  /*349d0*/  IADD3.X R150, R150, UR6, RZ, P4, !PT ;  /* 0x0000000696967c10 */ /* 0x000fe4000a7fe4ff */
[----:B--2---:R-:W-:-:S05]  /*349e0*/  IADD3.X R5, R5, UR6, RZ, P3, !PT ;  /* 0x0000000605057c10 */ /* 0x004fca0009ffe4ff */
        /* <DEDUP_REMOVED lines=14> */
[----:B---3--:R-:W-:Y:S01]  /*34ad0*/  IADD3 R3, P4, R3, UR4, RZ ;  /* 0x0000000403037c10 */ /* 0x008fe2000ff9e0ff */
        /* <DEDUP_REMOVED lines=14> */
[----:B---3--:R-:W-:-:S03]  /*34bc0*/  IMAD.MOV.U32 R4, RZ, RZ, R3 ;  /* 0x000000ffff047224 */ /* 0x008fc600078e0003 */
[----:B------:R-:W3:Y:S01]  /*34bd0*/  LDL.LU R148, [R1+0x360] ;  /* 0x0003600001947983 */ /* 0x000ee20000300800 */
[----:B------:R-:W-:-:S03]  /*34be0*/  IMAD.MOV.U32 R5, RZ, RZ, R8 ;  /* 0x000000ffff057224 */ /* 0x000fc600078e0008 */
        /* <DEDUP_REMOVED lines=27> */
[----:B------:R-:W-:-:S04]  /*34da0*/  SEL R4, R4, RZ, !P0 ;  /* 0x000000ff04047207 */ /* 0x000fc80004000000 */
[----:B------:R-:W-:Y:S02]  /*34db0*/  ISETP.NE.U32.AND P2, PT, R4, RZ, PT ;  /* 0x000000ff0400720c */ /* 0x000fe40003f45070 */
[----:B------:R-:W-:Y:S02]  /*34dc0*/  SEL R4, RZ, 0x4, !P1 ;  /* 0x00000004ff047807 */ /* 0x000fe40004800000 */
[----:B------:R-:W-:Y:S02]  /*34dd0*/  IADD3 R147, P3, R147, UR4, RZ ;  /* 0x0000000493937c10 */ /* 0x000fe4000ff7e0ff */
[----:B------:R-:W-:Y:S02]  /*34de0*/  SEL R4, R4, RZ, !P0 ;  /* 0x000000ff04047207 */ /* 0x000fe40004000000 */
[----:B------:R-:W-:Y:S02]  /*34df0*/  IADD3.X R148, R148, UR6, RZ, P3, !PT ;  /* 0x0000000694947c10 */ /* 0x000fe40009ffe4ff */
[----:B------:R-:W-:-:S02]  /*34e00*/  IADD3 R3, P4, R3, UR4, RZ ;  /* 0x0000000403037c10 */ /* 0x000fc4000ff9e0ff */
[----:B------:R-:W-:Y:S01]  /*34e10*/  ISETP.NE.U32.AND P1, PT, R4, RZ, PT ;  /* 0x000000ff0400720c */ /* 0x000fe20003f25070 */
[----:B------:R-:W-:Y:S01]  /*34e20*/  IMAD.MOV.U32 R4, RZ, RZ, R147 ;  /* 0x000000ffff047224 */ /* 0x000fe200078e0093 */
[----:B------:R-:W-:Y:S02]  /*34e30*/  MOV R5, R148 ;  /* 0x0000009400057202 */ /* 0x000fe40000000f00 */
[----:B------:R-:W-:-:S03]  /*34e40*/  IADD3.X R8, R8, UR6, RZ, P4, !PT ;  /* 0x0000000608087c10 */ /* 0x000fc6000a7fe4ff */
        /* <DEDUP_REMOVED lines=55> */
[----:B------:R-:W-:Y:S02]  /*351c0*/  MOV R4, R218 ;  /* 0x000000da00047202 */ /* 0x000fe40000000f00 */
[----:B------:R-:W-:-:S03]  /*351d0*/  IADD3.X R219, R219, UR6, RZ, P4, !PT ;  /* 0x00000006dbdb7c10 */ /* 0x000fc6000a7fe4ff */
        /* <DEDUP_REMOVED lines=14> */
[----:B------:R-:W-:Y:S01]  /*352c0*/  STL [R1+0x35c], R149 ;  /* 0x00035c9501007387 */ /* 0x000fe20000100800 */
        /* <DEDUP_REMOVED lines=8> */
[----:B------:R3:W-:Y:S04]  /*35350*/  STL [R1+0x368], R8 ;  /* 0x0003680801007387 */ /* 0x0007e80000100800 */
[----:B------:R-:W4:Y:S04]  /*35360*/  LDL.LU R151, [R1+0x274] ;  /* 0x0002740001977983 */ /* 0x000f280000300800 */
[----:B------:R2:W-:Y:S04]  /*35370*/  LDGSTS.E [R2+-0x7bff8], desc[UR52][R4.64], P2 ;  /* 0x8400800004027fae */ /* 0x0005e80009121874 */
[----:B-1----:R-:W4:Y:S04]  /*35380*/  LDL.LU R150, [R1+0x278] ;  /* 0x0002780001967983 */ /* 0x002f280000300800 */
[----:B------:R-:W4:Y:S01]  /*35390*/  LDL.LU R149, [R1+0x27c] ;  /* 0x00027c0001957983 */ /* 0x000f220000300800 */
[----:B--2---:R-:W-:-:S03]  /*353a0*/  IMAD.MOV.U32 R4, RZ, RZ, R224 ;  /* 0x000000ffff047224 */ /* 0x004fc600078e00e0 */
[----:B------:R-:W2:Y:S01]  /*353b0*/  LDL.LU R148, [R1+0x280] ;  /* 0x0002800001947983 */ /* 0x000ea20000300800 */
[----:B------:R-:W-:-:S03]  /*353c0*/  IMAD.MOV.U32 R5, RZ, RZ, R223 ;  /* 0x000000ffff057224 */ /* 0x000fc600078e00df */
        /* <DEDUP_REMOVED lines=32> */
[----:B---3--:R-:W-:Y:S02]  /*355d0*/  IADD3 R3, P4, R3, UR4, RZ ;  /* 0x0000000403037c10 */ /* 0x008fe4000ff9e0ff */
[----:B------:R-:W-:Y:S01]  /*355e0*/  IADD3.X R148, R148, UR6, RZ, P3, !PT ;  /* 0x0000000694947c10 */ /* 0x000fe20009ffe4ff */
[----:B------:R1:W-:Y:S01]  /*355f0*/  STL [R1+0x27c], R149 ;  /* 0x00027c9501007387 */ /* 0x0003e20000100800 */
[----:B------:R-:W-:Y:S01]  /*35600*/  ISETP.NE.U32.AND P1, PT, R4, RZ, PT ;  /* 0x000000ff0400720c */ /* 0x000fe20003f25070 */
[----:B------:R-:W-:Y:S01]  /*35610*/  IMAD.MOV.U32 R4, RZ, RZ, R147 ;  /* 0x000000ffff047224 */ /* 0x000fe200078e0093 */
[----:B------:R-:W-:Y:S01]  /*35620*/  IADD3.X R8, R8, UR6, RZ, P4, !PT ;  /* 0x0000000608087c10 */ /* 0x000fe2000a7fe4ff */
[----:B------:R2:W-:Y:S01]  /*35630*/  STL [R1+0x278], R150 ;  /* 0x0002789601007387 */ /* 0x0005e20000100800 */
[----:B------:R-:W-:-:S03]  /*35640*/  MOV R5, R148 ;  /* 0x0000009400057202 */ /* 0x000fc60000000f00 */
        /* <DEDUP_REMOVED lines=68> */
[----:B------:R-:W-:-:S02]  /*35a90*/  MOV R5, R161 ;  /* 0x000000a100057202 */ /* 0x000fc40000000f00 */
[----:B------:R-:W-:-:S03]  /*35aa0*/  IADD3.X R163, R163, UR6, RZ, P4, !PT ;  /* 0x00000006a3a37c10 */ /* 0x000fc6000a7fe4ff */
        /* <DEDUP_REMOVED lines=49> */
[----:B------:R-:W-:Y:S01]  /*35dc0*/  IADD3 R232, P4, R232, UR4, RZ ;  /* 0x00000004e8e87c10 */ /* 0x000fe2000ff9e0ff */
[----:B------:R-:W-:Y:S01]  /*35dd0*/  STL [R1+0x37c], R149 ;  /* 0x00037c9501007387 */ /* 0x000fe20000100800 */
[----:B------:R-:W-:Y:S01]  /*35de0*/  ISETP.NE.U32.AND P1, PT, R4, RZ, PT ;  /* 0x000000ff0400720c */ /* 0x000fe20003f25070 */
[----:B------:R-:W-:Y:S01]  /*35df0*/  IMAD.MOV.U32 R4, RZ, RZ, R230 ;  /* 0x000000ffff047224 */ /* 0x000fe200078e00e6 */
[----:B------:R-:W-:Y:S01]  /*35e00*/  MOV R5, R229 ;  /* 0x000000e500057202 */ /* 0x000fe20000000f00 */
[----:B------:R1:W-:Y:S01]  /*35e10*/  STL [R1+0x378], R150 ;  /* 0x0003789601007387 */ /* 0x0003e20000100800 */
[----:B------:R-:W-:-:S03]  /*35e20*/  IADD3.X R231, R231, UR6, RZ, P4, !PT ;  /* 0x00000006e7e77c10 */ /* 0x000fc6000a7fe4ff */
        /* <DEDUP_REMOVED lines=77> */
[----:B------:R-:W-:Y:S01]  /*36300*/  STL [R1+0x394], R151 ;  /* 0x0003949701007387 */ /* 0x000fe20000100800 */
[----:B------:R-:W-:-:S04]  /*36310*/  IADD3 R149, P4, R149, UR4, RZ ;  /* 0x0000000495957c10 */ /* 0x000fc8000ff9e0ff */
[----:B--2---:R-:W-:Y:S02]  /*36320*/  IADD3.X R150, R150, UR6, RZ, P4, !PT ;  /* 0x0000000696967c10 */ /* 0x004fe4000a7fe4ff */
[----:B---3--:R-:W-:-:S05]  /*36330*/  IADD3.X R5, R5, UR6, RZ, P3, !PT ;  /* 0x0000000605057c10 */ /* 0x008fca0009ffe4ff */
[----:B------:R1:W-:Y:S04]  /*36340*/  STL [R1+0x390], R5 ;  /* 0x0003900501007387 */ /* 0x0003e80000100800 */
[----:B------:R2:W-:Y:S02]  /*36350*/  LDGSTS.E [R2+-0x74000], desc[UR52][R4.64], P2 ;  /* 0x8c00000004027fae */ /* 0x0005e40009121874 */
[----:B--2---:R-:W-:Y:S01]  /*36360*/  IMAD.MOV.U32 R4, RZ, RZ, R149 ;  /* 0x000000ffff047224 */ /* 0x004fe200078e0095 */
[----:B-1----:R-:W-:-:S05]  /*36370*/  MOV R5, R150 ;  /* 0x0000009600057202 */ /* 0x002fca0000000f00 */
        /* <DEDUP_REMOVED lines=120> */
[----:B------:R-:W-:Y:S02]  /*36b00*/  IADD3.X R150, R150, UR6, RZ, P4, !PT ;  /* 0x0000000696967c10 */ /* 0x000fe4000a7fe4ff */
[----:B--2---:R-:W-:-:S05]  /*36b10*/  IADD3.X R5, R5, UR6, RZ, P3, !PT ;  /* 0x0000000605057c10 */ /* 0x004fca0009ffe4ff */
        /* <DEDUP_REMOVED lines=82> */
[----:B------:R-:W-:Y:S02]  /*37040*/  ISETP.NE.U32.AND P2, PT, R2, RZ, PT ;  /* 0x000000ff0200720c */ /* 0x000fe40003f45070 */
[----:B------:R-:W-:Y:S02]  /*37050*/  LOP3.LUT R4, R7, 0x50, RZ, 0x3c, !PT ;  /* 0x0000005007047812 */ /* 0x000fe400078e3cff */
[----:B------:R-:W-:Y:S02]  /*37060*/  MOV R2, UR12 ;  /* 0x0000000c00027c02 */ /* 0x000fe40008000f00 */
[----:B------:R-:W-:Y:S02]  /*37070*/  IADD3.X R177, R177, UR6, RZ, P3, !PT ;  /* 0x00000006b1b17c10 */ /* 0x000fe40009ffe4ff */
[----:B------:R-:W-:-:S02]  /*37080*/  IADD3 R180, P4, R180, UR4, RZ ;  /* 0x00000004b4b47c10 */ /* 0x000fc4000ff9e0ff */
        /* <DEDUP_REMOVED lines=37> */
[----:B------:R-:W-:Y:S02]  /*372e0*/  IMAD.MOV.U32 R4, RZ, RZ, R242 ;  /* 0x000000ffff047224 */ /* 0x000fe400078e00f2 */
[----:B------:R-:W-:Y:S01]  /*372f0*/  IMAD.MOV.U32 R5, RZ, RZ, R241 ;  /* 0x000000ffff057224 */ /* 0x000fe200078e00f1 */
[----:B------:R-:W-:-:S04]  /*37300*/  IADD3.X R243, R243, UR6, RZ, P4, !PT ;  /* 0x00000006f3f37c10 */ /* 0x000fc8000a7fe4ff */
[----:B------:R1:W-:Y:S02]  /*37310*/  LDGSTS.E [R2+-0x7c000], desc[UR52][R4.64], P2 ;  /* 0x8400000004027fae */ /* 0x0003e40009121874 */
[----:B-1----:R-:W-:Y:S01]  /*37320*/  IMAD.MOV.U32 R4, RZ, RZ, R244 ;  /* 0x000000ffff047224 */ /* 0x002fe200078e00f4 */
[----:B------:R-:W-:-:S05]  /*37330*/  MOV R5, R243 ;  /* 0x000000f300057202 */ /* 0x000fca0000000f00 */
        /* <DEDUP_REMOVED lines=92> */
[----:B----4-:R-:W-:-:S04]  /*37900*/  IADD3 R151, P3, R151, UR4, RZ ;  /* 0x0000000497977c10 */ /* 0x010fc8000ff7e0ff */
[----:B------:R-:W-:Y:S01]  /*37910*/  MOV R4, R151 ;  /* 0x0000009700047202 */ /* 0x000fe20000000f00 */
[----:B------:R-:W-:Y:S01]  /*37920*/  STL [R1+0x3d4], R151 ;  /* 0x0003d49701007387 */ /* 0x000fe20000100800 */
[----:B------:R-:W-:-:S04]  /*37930*/  IADD3 R149, P4, R149, UR4, RZ ;  /* 0x0000000495957c10 */ /* 0x000fc8000ff9e0ff */
[----:B--2---:R-:W-:Y:S02]  /*37940*/  IADD3.X R150, R150, UR6, RZ, P4, !PT ;  /* 0x0000000696967c10 */ /* 0x004fe4000a7fe4ff */
[----:B---3--:R-:W-:-:S05]  /*37950*/  IADD3.X R5, R5, UR6, RZ, P3, !PT ;  /* 0x0000000605057c10 */ /* 0x008fca0009ffe4ff */
[----:B------:R1:W-:Y:S04]  /*37960*/  STL [R1+0x3d0], R5 ;  /* 0x0003d00501007387 */ /* 0x0003e80000100800 */
[----:B------:R2:W-:Y:S02]  /*37970*/  LDGSTS.E [R2+-0x74000], desc[UR52][R4.64], P2 ;  /* 0x8c00000004027fae */ /* 0x0005e40009121874 */
[----:B--2---:R-:W-:Y:S02]  /*37980*/  IMAD.MOV.U32 R4, RZ, RZ, R149 ;  /* 0x000000ffff047224 */ /* 0x004fe400078e0095 */
[----:B-1----:R-:W-:-:S05]  /*37990*/  IMAD.MOV.U32 R5, RZ, RZ, R150 ;  /* 0x000000ffff057224 */ /* 0x002fca00078e0096 */
[----:B------:R1:W-:Y:S01]  /*379a0*/  LDGSTS.E [R2+-0x73ffc], desc[UR52][R4.64], P1 ;  /* 0x8c00400004027fae */ /* 0x0003e20008921874 */
[C---:B------:R-:W-:Y:S02]  /*379b0*/  ISETP.GT.AND P1, PT, R0.reuse, 0x76, PT ;  /* 0x000000760000780c */ /* 0x040fe40003f24270 */
[----:B------:R-:W-:Y:S02]  /*379c0*/  IADD3 R147, P3, R147, UR4, RZ ;  /* 0x0000000493937c10 */ /* 0x000fe4000ff7e0ff */
[----:B-1----:R-:W-:Y:S02]  /*379d0*/  SEL R4, RZ, 0x4, !P1 ;  /* 0x00000004ff047807 */ /* 0x002fe40004800000 */
[----:B------:R-:W-:Y:S02]  /*379e0*/  ISETP.GT.AND P1, PT, R0, 0x77, PT ;  /* 0x000000770000780c */ /* 0x000fe40003f24270 */
[----:B------:R-:W-:Y:S02]  /*379f0*/  SEL R4, R4, RZ, !P0 ;  /* 0x000000ff04047207 */ /* 0x000fe40004000000 */
[----:B------:R-:W-:-:S02]  /*37a00*/  IADD3 R3, P4, R3, UR4, RZ ;  /* 0x0000000403037c10 */ /* 0x000fc4000ff9e0ff */
[----:B------:R-:W-:Y:S02]  /*37a10*/  ISETP.NE.U32.AND P2, PT, R4, RZ, PT ;  /* 0x000000ff0400720c */ /* 0x000fe40003f45070 */
[----:B------:R-:W-:Y:S02]  /*37a20*/  SEL R4, RZ, 0x4, !P1 ;  /* 0x00000004ff047807 */ /* 0x000fe40004800000 */
[----:B------:R-:W-:Y:S01]  /*37a30*/  IADD3.X R148, R148, UR6, RZ, P3, !PT ;  /* 0x0000000694947c10 */ /* 0x000fe20009ffe4ff */
[----:B------:R-:W-:Y:S01]  /*37a40*/  STL [R1+0x3dc], R149 ;  /* 0x0003dc9501007387 */ /* 0x000fe20000100800 */
[----:B------:R-:W-:Y:S02]  /*37a50*/  SEL R4, R4, RZ, !P0 ;  /* 0x000000ff04047207 */ /* 0x000fe40004000000 */
[----:B------:R-:W-:Y:S01]  /*37a60*/  IADD3.X R8, R8, UR6, RZ, P4, !PT ;  /* 0x0000000608087c10 */ /* 0x000fe2000a7fe4ff */
[----:B------:R-:W-:Y:S01]  /*37a70*/  STL [R1+0x3d8], R150 ;  /* 0x0003d89601007387 */ /* 0x000fe20000100800 */
[----:B------:R-:W-:Y:S01]  /*37a80*/  ISETP.NE.U32.AND P1, PT, R4, RZ, PT ;  /* 0x000000ff0400720c */ /* 0x000fe20003f25070 */
[----:B------:R-:W-:-:S02]  /*37a90*/  IMAD.MOV.U32 R4, RZ, RZ, R147 ;  /* 0x000000ffff047224 */ /* 0x000fc400078e0093 */
[----:B------:R-:W-:Y:S01]  /*37aa0*/  STL [R1+0x3e4], R147 ;  /* 0x0003e49301007387 */ /* 0x000fe20000100800 */
[----:B------:R-:W-:-:S03]  /*37ab0*/  IMAD.MOV.U32 R5, RZ, RZ, R148 ;  /* 0x000000ffff057224 */ /* 0x000fc600078e0094 */
[----:B------:R1:W-:Y:S04]  /*37ac0*/  STL [R1+0x3e0], R148 ;  /* 0x0003e09401007387 */ /* 0x0003e80000100800 */
[----:B------:R-:W-:Y:S04]  /*37ad0*/  STL [R1+0x3ec], R3 ;  /* 0x0003ec0301007387 */ /* 0x000fe80000100800 */
[----:B------:R2:W-:Y:S04]  /*37ae0*/  STL [R1+0x3e8], R8 ;  /* 0x0003e80801007387 */ /* 0x0005e80000100800 */
[----:B-1----:R-:W3:Y:S04]  /*37af0*/  LDL.LU R148, [R1+0x200] ;  /* 0x0002000001947983 */ /* 0x002ee80000300800 */
[----:B------:R-:W4:Y:S04]  /*37b00*/  LDL.LU R147, [R1+0x204] ;  /* 0x0002040001937983 */ /* 0x000f280000300800 */
[----:B------:R1:W-:Y:S02]  /*37b10*/  LDGSTS.E [R2+-0x73ff8], desc[UR52][R4.64], P2 ;  /* 0x8c00800004027fae */ /* 0x0003e40009121874 */
[----:B-1----:R-:W-:-:S02]  /*37b20*/  IMAD.MOV.U32 R5, RZ, RZ, R8 ;  /* 0x000000ffff057224 */ /* 0x002fc400078e0008 */
[----:B------:R-:W-:Y:S01]  /*37b30*/  IMAD.MOV.U32 R4, RZ, RZ, R3 ;  /* 0x000000ffff047224 */ /* 0x000fe200078e0003 */
[----:B--2---:R-:W2:Y:S04]  /*37b40*/  LDL.LU R8, [R1+0x208] ;  /* 0x0002080001087983 */ /* 0x004ea80000300800 */
[----:B------:R-:W2:Y:S01]  /*37b50*/  LDL.LU R3, [R1+0x20c] ;  /* 0x00020c0001037983 */ /* 0x000ea20000300800 */
[----:B------:R-:W-:-:S03]  /*37b60*/  ISETP.GT.AND P2, PT, R0, 0x19, PT ;  /* 0x000000190000780c */ /* 0x000fc60003f44270 */
        /* <DEDUP_REMOVED lines=33> */
[----:B------:R-:W-:-:S02]  /*37d80*/  MOV R4, R190 ;  /* 0x000000be00047202 */ /* 0x000fc40000000f00 */
        /* <DEDUP_REMOVED lines=32> */
[----:B---3--:R-:W-:Y:S01]  /*37f90*/  IADD3.X R148, R148, UR6, RZ, P3, !PT ;  /* 0x0000000694947c10 */ /* 0x008fe20009ffe4ff */
[----:B------:R-:W-:Y:S01]  /*37fa0*/  IMAD.MOV.U32 R4, RZ, RZ, R147 ;  /* 0x000000ffff047224 */ /* 0x000fe200078e0093 */
[----:B------:R-:W-:Y:S03]  /*37fb0*/  STL [R1+0x204], R147 ;  /* 0x0002049301007387 */ /* 0x000fe60000100800 */
[----:B------:R-:W-:Y:S01]  /*37fc0*/  IMAD.MOV.U32 R5, RZ, RZ, R148 ;  /* 0x000000ffff057224 */ /* 0x000fe200078e0094 */
[----:B------:R1:W-:Y:S04]  /*37fd0*/  STL [R1+0x200], R148 ;  /* 0x0002009401007387 */ /* 0x0003e80000100800 */
[----:B------:R3:W-:Y:S01]  /*37fe0*/  LDGSTS.E [R2+-0x7bff8], desc[UR52][R4.64], P2 ;  /* 0x8400800004027fae */ /* 0x0007e20009121874 */
[----:B--2---:R-:W-:-:S04]  /*37ff0*/  IADD3 R3, P4, R3, UR4, RZ ;  /* 0x0000000403037c10 */ /* 0x004fc8000ff9e0ff */
[----:B------:R-:W-:Y:S01]  /*38000*/  IADD3.X R8, R8, UR6, RZ, P4, !PT ;  /* 0x0000000608087c10 */ /* 0x000fe2000a7fe4ff */
[----:B------:R-:W-:Y:S01]  /*38010*/  STL [R1+0x20c], R3 ;  /* 0x00020c0301007387 */ /* 0x000fe20000100800 */
[----:B---3--:R-:W-:-:S03]  /*38020*/  IMAD.MOV.U32 R4, RZ, RZ, R3 ;  /* 0x000000ffff047224 */ /* 0x008fc600078e0003 */
[----:B------:R-:W2:Y:S01]  /*38030*/  LDL.LU R151, [R1+0x2f4] ;  /* 0x0002f40001977983 */ /* 0x000ea20000300800 */
[----:B------:R-:W-:-:S03]  /*38040*/  IMAD.MOV.U32 R5, RZ, RZ, R8 ;  /* 0x000000ffff057224 */ /* 0x000fc600078e0008 */
[----:B------:R3:W-:Y:S04]  /*38050*/  STL [R1+0x208], R8 ;  /* 0x0002080801007387 */ /* 0x0007e80000100800 */
[----:B------:R-:W4:Y:S04]  /*38060*/  LDL.LU R149, [R1+0x2fc] ;  /* 0x0002fc0001957983 */ /* 0x000f280000300800 */
[----:B------:R-:W4:Y:S04]  /*38070*/  LDL.LU R150, [R1+0x2f8] ;  /* 0x0002f80001967983 */ /* 0x000f280000300800 */
[----:B-1----:R-:W4:Y:S04]  /*38080*/  LDL.LU R148, [R1+0x300] ;  /* 0x0003000001947983 */ /* 0x002f280000300800 */
[----:B------:R-:W4:Y:S04]  /*38090*/  LDL.LU R147, [R1+0x304] ;  /* 0x0003040001937983 */ /* 0x000f280000300800 */
[----:B---3--:R-:W3:Y:S04]  /*380a0*/  LDL.LU R8, [R1+0x308] ;  /* 0x0003080001087983 */ /* 0x008ee80000300800 */
        /* <DEDUP_REMOVED lines=11> */
[----:B--2---:R-:W-:-:S04]  /*38160*/  IADD3 R151, P3, R151, UR4, RZ ;  /* 0x0000000497977c10 */ /* 0x004fc8000ff7e0ff */
[----:B------:R-:W-:Y:S02]  /*38170*/  MOV R4, R151 ;  /* 0x0000009700047202 */ /* 0x000fe40000000f00 */
[----:B----4-:R-:W-:Y:S01]  /*38180*/  IADD3 R149, P4, R149, UR4, RZ ;  /* 0x0000000495957c10 */ /* 0x010fe2000ff9e0ff */
[----:B------:R-:W-:Y:S03]  /*38190*/  STL [R1+0x2f4], R151 ;  /* 0x0002f49701007387 */ /* 0x000fe60000100800 */
[----:B------:R-:W-:Y:S02]  /*381a0*/  IADD3.X R150, R150, UR6, RZ, P4, !PT ;  /* 0x0000000696967c10 */ /* 0x000fe4000a7fe4ff */
        /* <DEDUP_REMOVED lines=69> */
[----:B------:R1:W-:Y:S01]  /*38600*/  STL [R1+0x3f8], R150 ;  /* 0x0003f89601007387 */ /* 0x0003e20000100800 */
[----:B------:R-:W-:-:S03]  /*38610*/  ISETP.NE.U32.AND P1, PT, R4, RZ, PT ;  /* 0x000000ff0400720c */ /* 0x000fc60003f25070 */
[----:B------:R-:W-:Y:S01]  /*38620*/  STL [R1+0x404], R147 ;  /* 0x0004049301007387 */ /* 0x000fe20000100800 */
[----:B------:R-:W-:-:S03]  /*38630*/  IMAD.MOV.U32 R4, RZ, RZ, R147 ;  /* 0x000000ffff047224 */ /* 0x000fc600078e0093 */
[----:B------:R2:W-:Y:S01]  /*38640*/  STL [R1+0x400], R148 ;  /* 0x0004009401007387 */ /* 0x0005e20000100800 */
[----:B------:R-:W-:-:S03]  /*38650*/  IMAD.MOV.U32 R5, RZ, RZ, R148 ;  /* 0x000000ffff057224 */ /* 0x000fc600078e0094 */
[----:B------:R-:W-:Y:S04]  /*38660*/  STL [R1+0x40c], R3 ;  /* 0x00040c0301007387 */ /* 0x000fe80000100800 */
[----:B------:R3:W-:Y:S04]  /*38670*/  STL [R1+0x408], R8 ;  /* 0x0004080801007387 */ /* 0x0007e80000100800 */
[----:B-1----:R-:W4:Y:S04]  /*38680*/  LDL.LU R150, [R1+0x210] ;  /* 0x0002100001967983 */ /* 0x002f280000300800 */
[----:B--2---:R-:W2:Y:S04]  /*38690*/  LDL.LU R148, [R1+0x214] ;  /* 0x0002140001947983 */ /* 0x004ea80000300800 */
[----:B------:R1:W-:Y:S04]  /*386a0*/  LDGSTS.E [R2+-0x73ff8], desc[UR52][R4.64], P2 ;  /* 0x8c00800004027fae */ /* 0x0003e80009121874 */
[----:B------:R-:W4:Y:S01]  /*386b0*/  LDL.LU R147, [R1+0x218] ;  /* 0x0002180001937983 */ /* 0x000f220000300800 */
[----:B-1----:R-:W-:-:S03]  /*386c0*/  IMAD.MOV.U32 R5, RZ, RZ, R8 ;  /* 0x000000ffff057224 */ /* 0x002fc600078e0008 */
[----:B---3--:R-:W3:Y:S01]  /*386d0*/  LDL.LU R8, [R1+0x21c] ;  /* 0x00021c0001087983 */ /* 0x008ee20000300800 */
[----:B------:R-:W-:Y:S02]  /*386e0*/  MOV R4, R3 ;  /* 0x0000000300047202 */ /* 0x000fe40000000f00 */
[C---:B------:R-:W-:Y:S01]  /*386f0*/  ISETP.GT.AND P2, PT, R0.reuse, 0x1d, PT ;  /* 0x0000001d0000780c */ /* 0x040fe20003f44270 */
[----:B------:R-:W3:Y:S04]  /*38700*/  LDL.LU R149, [R1+0x224] ;  /* 0x0002240001957983 */ /* 0x000ee80000300800 */
[----:B------:R1:W-:Y:S01]  /*38710*/  LDGSTS.E [R2+-0x73ff4], desc[UR52][R4.64], P1 ;  /* 0x8c00c00004027fae */ /* 0x0003e20008921874 */
[----:B------:R-:W-:Y:S02]  /*38720*/  ISETP.GT.AND P1, PT, R0, 0x1c, PT ;  /* 0x0000001c0000780c */ /* 0x000fe40003f24270 */
[----:B------:R-:W-:Y:S01]  /*38730*/  IADD3 R194, P3, R194, UR4, RZ ;  /* 0x00000004c2c27c10 */ /* 0x000fe2000ff7e0ff */
[----:B------:R-:W3:Y:S01]  /*38740*/  LDL.LU R3, [R1+0x22c] ;  /* 0x00022c0001037983 */ /* 0x000ee20000300800 */
[----:B-1----:R-:W-:-:S02]  /*38750*/  SEL R4, RZ, 0x4, !P1 ;  /* 0x00000004ff047807 */ /* 0x002fc40004800000 */
[----:B------:R-:W-:Y:S02]  /*38760*/  SEL R2, RZ, 0x4, !P2 ;  /* 0x00000004ff027807 */ /* 0x000fe40005000000 */
[----:B------:R-:W-:Y:S02]  /*38770*/  SEL R4, R4, RZ, !P0 ;  /* 0x000000ff04047207 */ /* 0x000fe40004000000 */
[----:B------:R-:W-:Y:S02]  /*38780*/  SEL R2, R2, RZ, !P0 ;  /* 0x000000ff02027207 */ /* 0x000fe40004000000 */
[----:B------:R-:W-:Y:S02]  /*38790*/  ISETP.NE.U32.AND P1, PT, R4, RZ, PT ;  /* 0x000000ff0400720c */ /* 0x000fe40003f25070 */
[----:B------:R-:W-:Y:S01]  /*387a0*/  ISETP.NE.U32.AND P2, PT, R2, RZ, PT ;  /* 0x000000ff0200720c */ /* 0x000fe20003f45070 */
[----:B------:R-:W-:Y:S01]  /*387b0*/  IMAD.U32 R2, RZ, RZ, UR12 ;  /* 0x0000000cff027e24 */ /* 0x000fe2000f8e00ff */
[----:B------:R-:W-:-:S02]  /*387c0*/  LOP3.LUT R4, R7, 0x70, RZ, 0x3c, !PT ;  /* 0x0000007007047812 */ /* 0x000fc400078e3cff */
        /* <DEDUP_REMOVED lines=37> */
[----:B----4-:R-:W-:Y:S01]  /*38a20*/  IADD3.X R150, R150, UR6, RZ, P3, !PT ;  /* 0x0000000696967c10 */ /* 0x010fe20009ffe4ff */
[----:B------:R-:W-:Y:S03]  /*38a30*/  STL [R1+0x214], R148 ;  /* 0x0002149401007387 */ /* 0x000fe60000100800 */
[----:B------:R-:W-:Y:S01]  /*38a40*/  MOV R5, R150 ;  /* 0x0000009600057202 */ /* 0x000fe20000000f00 */
[----:B------:R1:W-:Y:S01]  /*38a50*/  STL [R1+0x210], R150 ;  /* 0x0002109601007387 */ /* 0x0003e20000100800 */
[----:B---3--:R-:W-:-:S05]  /*38a60*/  IADD3 R8, P4, R8, UR4, RZ ;  /* 0x0000000408087c10 */ /* 0x008fca000ff9e0ff */
[----:B------:R-:W-:Y:S04]  /*38a70*/  STL [R1+0x21c], R8 ;  /* 0x00021c0801007387 */ /* 0x000fe80000100800 */
[----:B-1----:R-:W2:Y:S01]  /*38a80*/  LDL.LU R150, [R1+0x220] ;  /* 0x0002200001967983 */ /* 0x002ea20000300800 */
[----:B------:R-:W-:Y:S01]  /*38a90*/  IADD3.X R147, R147, UR6, RZ, P4, !PT ;  /* 0x0000000693937c10 */ /* 0x000fe2000a7fe4ff */
[----:B------:R-:W-:-:S04]  /*38aa0*/  IMAD.MOV.U32 R4, RZ, RZ, R148 ;  /* 0x000000ffff047224 */ /* 0x000fc800078e0094 */
[----:B------:R1:W-:Y:S04]  /*38ab0*/  STL [R1+0x218], R147 ;  /* 0x0002189301007387 */ /* 0x0003e80000100800 */
[----:B------:R-:W3:Y:S04]  /*38ac0*/  LDL.LU R148, [R1+0x228] ;  /* 0x0002280001947983 */ /* 0x000ee80000300800 */
[----:B------:R4:W-:Y:S01]  /*38ad0*/  LDGSTS.E [R2+-0x7c000], desc[UR52][R4.64], P2 ;  /* 0x8400000004027fae */ /* 0x0009e20009121874 */
[----:B------:R-:W-:Y:S01]  /*38ae0*/  IADD3 R149, P3, R149, UR4, RZ ;  /* 0x0000000495957c10 */ /* 0x000fe2000ff7e0ff */
[----:B----4-:R-:W-:-:S02]  /*38af0*/  IMAD.MOV.U32 R4, RZ, RZ, R8 ;  /* 0x000000ffff047224 */ /* 0x010fc400078e0008 */
[----:B------:R-:W-:Y:S01]  /*38b00*/  IMAD.MOV.U32 R5, RZ, RZ, R147 ;  /* 0x000000ffff057224 */ /* 0x000fe200078e0093 */
[----:B------:R-:W-:Y:S01]  /*38b10*/  IADD3 R3, P4, R3, UR4, RZ ;  /* 0x0000000403037c10 */ /* 0x000fe2000ff9e0ff */
[----:B-1----:R-:W4:Y:S04]  /*38b20*/  LDL.LU R147, [R1+0x314] ;  /* 0x0003140001937983 */ /* 0x002f280000300800 */
[----:B------:R1:W-:Y:S01]  /*38b30*/  LDGSTS.E [R2+-0x7bffc], desc[UR52][R4.64], P1 ;  /* 0x8400400004027fae */ /* 0x0003e20008921874 */
[----:B------:R-:W-:-:S03]  /*38b40*/  ISETP.GT.AND P1, PT, R0, 0x3e, PT ;  /* 0x0000003e0000780c */ /* 0x000fc60003f24270 */
[----:B------:R-:W4:Y:S01]  /*38b50*/  LDL.LU R8, [R1+0x31c] ;  /* 0x00031c0001087983 */ /* 0x000f220000300800 */
[----:B-1----:R-:W-:Y:S02]  /*38b60*/  SEL R4, RZ, 0x4, !P1 ;  /* 0x00000004ff047807 */ /* 0x002fe40004800000 */
[----:B------:R-:W-:Y:S02]  /*38b70*/  ISETP.GT.AND P1, PT, R0, 0x3f, PT ;  /* 0x0000003f0000780c */ /* 0x000fe40003f24270 */
[----:B------:R-:W-:Y:S01]  /*38b80*/  SEL R4, R4, RZ, !P0 ;  /* 0x000000ff04047207 */ /* 0x000fe20004000000 */
[----:B------:R-:W-:Y:S03]  /*38b90*/  STL [R1+0x224], R149 ;  /* 0x0002249501007387 */ /* 0x000fe60000100800 */
[----:B------:R-:W-:Y:S02]  /*38ba0*/  ISETP.NE.U32.AND P2, PT, R4, RZ, PT ;  /* 0x000000ff0400720c */ /* 0x000fe40003f45070 */
[----:B------:R-:W-:-:S04]  /*38bb0*/  SEL R4, RZ, 0x4, !P1 ;  /* 0x00000004ff047807 */ /* 0x000fc80004800000 */
[----:B------:R-:W-:-:S04]  /*38bc0*/  SEL R4, R4, RZ, !P0 ;  /* 0x000000ff04047207 */ /* 0x000fc80004000000 */
[----:B------:R-:W-:Y:S01]  /*38bd0*/  ISETP.NE.U32.AND P1, PT, R4, RZ, PT ;  /* 0x000000ff0400720c */ /* 0x000fe20003f25070 */
[----:B------:R-:W-:Y:S01]  /*38be0*/  IMAD.MOV.U32 R4, RZ, RZ, R149 ;  /* 0x000000ffff047224 */ /* 0x000fe200078e0095 */
[----:B--2---:R-:W-:-:S05]  /*38bf0*/  IADD3.X R150, R150, UR6, RZ, P3, !PT ;  /* 0x0000000696967c10 */ /* 0x004fca0009ffe4ff */
[----:B------:R1:W-:Y:S01]  /*38c00*/  STL [R1+0x220], R150 ;  /* 0x0002209601007387 */ /* 0x0003e20000100800 */
[----:B------:R-:W-:-:S03]  /*38c10*/  IMAD.MOV.U32 R5, RZ, RZ, R150 ;  /* 0x000000ffff057224 */ /* 0x000fc600078e0096 */
[----:B------:R-:W-:Y:S01]  /*38c20*/  STL [R1+0x22c], R3 ;  /* 0x00022c0301007387 */ /* 0x000fe20000100800 */
[----:B---3--:R-:W-:-:S03]  /*38c30*/  IADD3.X R148, R148, UR6, RZ, P4, !PT ;  /* 0x0000000694947c10 */ /* 0x008fc6000a7fe4ff */
[----:B------:R2:W-:Y:S04]  /*38c40*/  LDGSTS.E [R2+-0x7bff8], desc[UR52][R4.64], P2 ;  /* 0x8400800004027fae */ /* 0x0005e80009121874 */
[----:B-1----:R-:W3:Y:S04]  /*38c50*/  LDL.LU R150, [R1+0x310] ;  /* 0x0003100001967983 */ /* 0x002ee80000300800 */
[----:B------:R1:W-:Y:S04]  /*38c60*/  STL [R1+0x228], R148 ;  /* 0x0002289401007387 */ /* 0x0003e80000100800 */
[----:B------:R-:W3:Y:S01]  /*38c70*/  LDL.LU R149, [R1+0x318] ;  /* 0x0003180001957983 */ /* 0x000ee20000300800 */
[----:B--2---:R-:W-:-:S02]  /*38c80*/  IMAD.MOV.U32 R4, RZ, RZ, R3 ;  /* 0x000000ffff047224 */ /* 0x004fc400078e0003 */
[----:B------:R-:W-:Y:S01]  /*38c90*/  IMAD.MOV.U32 R5, RZ, RZ, R148 ;  /* 0x000000ffff057224 */ /* 0x000fe200078e0094 */
[----:B----4-:R-:W-:Y:S01]  /*38ca0*/  IADD3 R147, P3, R147, UR4, RZ ;  /* 0x0000000493937c10 */ /* 0x010fe2000ff7e0ff */
[----:B-1----:R-:W2:Y:S04]  /*38cb0*/  LDL.LU R148, [R1+0x324] ;  /* 0x0003240001947983 */ /* 0x002ea80000300800 */
[----:B------:R1:W-:Y:S01]  /*38cc0*/  LDGSTS.E [R2+-0x7bff4], desc[UR52][R4.64], P1 ;  /* 0x8400c00004027fae */ /* 0x0003e20008921874 */
[----:B------:R-:W-:Y:S02]  /*38cd0*/  ISETP.GT.AND P1, PT, R0, 0x5c, PT ;  /* 0x0000005c0000780c */ /* 0x000fe40003f24270 */
[----:B------:R-:W-:Y:S01]  /*38ce0*/  IADD3 R8, P4, R8, UR4, RZ ;  /* 0x0000000408087c10 */ /* 0x000fe2000ff9e0ff */
[----:B------:R-:W4:Y:S01]  /*38cf0*/  LDL.LU R3, [R1+0x32c] ;  /* 0x00032c0001037983 */ /* 0x000f220000300800 */
[----:B-1----:R-:W-:-:S02]  /*38d00*/  SEL R4, RZ, 0x4, !P1 ;  /* 0x00000004ff047807 */ /* 0x002fc40004800000 */
        /* <DEDUP_REMOVED lines=8> */
[----:B---3--:R-:W-:-:S05]  /*38d90*/  IADD3.X R150, R150, UR6, RZ, P3, !PT ;  /* 0x0000000696967c10 */ /* 0x008fca0009ffe4ff */
[----:B------:R1:W-:Y:S01]  /*38da0*/  STL [R1+0x310], R150 ;  /* 0x0003109601007387 */ /* 0x0003e20000100800 */
[----:B------:R-:W-:-:S03]  /*38db0*/  IMAD.MOV.U32 R5, RZ, RZ, R150 ;  /* 0x000000ffff057224 */ /* 0x000fc600078e0096 */
[----:B------:R-:W-:Y:S01]  /*38dc0*/  STL [R1+0x31c], R8 ;  /* 0x00031c0801007387 */ /* 0x000fe20000100800 */
[----:B------:R-:W-:-:S03]  /*38dd0*/  IADD3.X R149, R149, UR6, RZ, P4, !PT ;  /* 0x0000000695957c10 */ /* 0x000fc6000a7fe4ff */
[----:B------:R3:W-:Y:S04]  /*38de0*/  LDGSTS.E [R2+-0x78000], desc[UR52][R4.64], P2 ;  /* 0x8800000004027fae */ /* 0x0007e80009121874 */
[----:B-1----:R-:W4:Y:S04]  /*38df0*/  LDL.LU R150, [R1+0x320] ;  /* 0x0003200001967983 */ /* 0x002f280000300800 */
[----:B------:R1:W-:Y:S04]  /*38e00*/  STL [R1+0x318], R149 ;  /* 0x0003189501007387 */ /* 0x0003e80000100800 */
[----:B------:R-:W4:Y:S01]  /*38e10*/  LDL.LU R147, [R1+0x328] ;  /* 0x0003280001937983 */ /* 0x000f220000300800 */
[----:B---3--:R-:W-:-:S02]  /*38e20*/  IMAD.MOV.U32 R4, RZ, RZ, R8 ;  /* 0x000000ffff047224 */ /* 0x008fc400078e0008 */
[----:B------:R-:W-:Y:S01]  /*38e30*/  IMAD.MOV.U32 R5, RZ, RZ, R149 ;  /* 0x000000ffff057224 */ /* 0x000fe200078e0095 */
[----:B--2---:R-:W-:Y:S02]  /*38e40*/  IADD3 R148, P3, R148, UR4, RZ ;  /* 0x0000000494947c10 */ /* 0x004fe4000ff7e0ff */
[----:B----4-:R-:W-:Y:S01]  /*38e50*/  IADD3 R3, P4, R3, UR4, RZ ;  /* 0x0000000403037c10 */ /* 0x010fe2000ff9e0ff */
[----:B-1----:R-:W2:Y:S04]  /*38e60*/  LDL.LU R149, [R1+0x414] ;  /* 0x0004140001957983 */ /* 0x002ea80000300800 */
[----:B------:R1:W-:Y:S01]  /*38e70*/  LDGSTS.E [R2+-0x77ffc], desc[UR52][R4.64], P1 ;  /* 0x8800400004027fae */ /* 0x0003e20008921874 */
[----:B------:R-:W-:-:S03]  /*38e80*/  ISETP.GT.AND P1, PT, R0, 0x5e, PT ;  /* 0x0000005e0000780c */ /* 0x000fc60003f24270 */
[----:B------:R-:W3:Y:S01]  /*38e90*/  LDL.LU R8, [R1+0x41c] ;  /* 0x00041c0001087983 */ /* 0x000ee20000300800 */
        /* <DEDUP_REMOVED lines=9> */
[----:B------:R-:W-:-:S04]  /*38f30*/  IADD3.X R150, R150, UR6, RZ, P3, !PT ;  /* 0x0000000696967c10 */ /* 0x000fc80009ffe4ff */
[----:B------:R-:W-:Y:S01]  /*38f40*/  MOV R5, R150 ;  /* 0x0000009600057202 */ /* 0x000fe20000000f00 */
[----:B------:R1:W-:Y:S04]  /*38f50*/  STL [R1+0x320], R150 ;  /* 0x0003209601007387 */ /* 0x0003e80000100800 */
[----:B------:R4:W-:Y:S01]  /*38f60*/  STL [R1+0x32c], R3 ;  /* 0x00032c0301007387 */ /* 0x0009e20000100800 */
[----:B------:R-:W-:-:S03]  /*38f70*/  IADD3.X R147, R147, UR6, RZ, P4, !PT ;  /* 0x0000000693937c10 */ /* 0x000fc6000a7fe4ff */
[----:B------:R2:W-:Y:S04]  /*38f80*/  LDGSTS.E [R2+-0x77ff8], desc[UR52][R4.64], P2 ;  /* 0x8800800004027fae */ /* 0x0005e80009121874 */
[----:B-1----:R-:W3:Y:S04]  /*38f90*/  LDL.LU R150, [R1+0x410] ;  /* 0x0004100001967983 */ /* 0x002ee80000300800 */
[----:B------:R1:W-:Y:S04]  /*38fa0*/  STL [R1+0x328], R147 ;  /* 0x0003289301007387 */ /* 0x0003e80000100800 */
[----:B------:R-:W3:Y:S01]  /*38fb0*/  LDL.LU R148, [R1+0x418] ;  /* 0x0004180001947983 */ /* 0x000ee20000300800 */
[----:B--2---:R-:W-:-:S02]  /*38fc0*/  IMAD.MOV.U32 R4, RZ, RZ, R3 ;  /* 0x000000ffff047224 */ /* 0x004fc400078e0003 */
[----:B------:R-:W-:Y:S01]  /*38fd0*/  IMAD.MOV.U32 R5, RZ, RZ, R147 ;  /* 0x000000ffff057224 */ /* 0x000fe200078e0093 */
[----:B------:R-:W-:Y:S01]  /*38fe0*/  IADD3 R149, P3, R149, UR4, RZ ;  /* 0x0000000495957c10 */ /* 0x000fe2000ff7e0ff */
[----:B----4-:R-:W2:Y:S04]  /*38ff0*/  LDL.LU R3, [R1+0x424] ;  /* 0x0004240001037983 */ /* 0x010ea80000300800 */
[----:B------:R4:W-:Y:S01]  /*39000*/  LDGSTS.E [R2+-0x77ff4], desc[UR52][R4.64], P1 ;  /* 0x8800c00004027fae */ /* 0x0009e20008921874 */
[----:B------:R-:W-:Y:S02]  /*39010*/  ISETP.GT.AND P1, PT, R0, 0x7c, PT ;  /* 0x0000007c0000780c */ /* 0x000fe40003f24270 */
[----:B---3--:R-:W-:Y:S01]  /*39020*/  IADD3 R8, P4, R8, UR4, RZ ;  /* 0x0000000408087c10 */ /* 0x008fe2000ff9e0ff */
[----:B-1----:R-:W3:Y:S01]  /*39030*/  LDL.LU R147, [R1+0x42c] ;  /* 0x00042c0001937983 */ /* 0x002ee20000300800 */
[----:B----4-:R-:W-:-:S02]  /*39040*/  SEL R4, RZ, 0x4, !P1 ;  /* 0x00000004ff047807 */ /* 0x010fc40004800000 */
        /* <DEDUP_REMOVED lines=8> */
[----:B------:R-:W-:-:S05]  /*390d0*/  IADD3.X R150, R150, UR6, RZ, P3, !PT ;  /* 0x0000000696967c10 */ /* 0x000fca0009ffe4ff */
[----:B------:R1:W-:Y:S01]  /*390e0*/  STL [R1+0x410], R150 ;  /* 0x0004109601007387 */ /* 0x0003e20000100800 */
[----:B------:R-:W-:Y:S01]  /*390f0*/  IMAD.MOV.U32 R5, RZ, RZ, R150 ;  /* 0x000000ffff057224 */ /* 0x000fe200078e0096 */
[----:B------:R-:W-:Y:S02]  /*39100*/  IADD3.X R148, R148, UR6, RZ, P4, !PT ;  /* 0x0000000694947c10 */ /* 0x000fe4000a7fe4ff */
[----:B------:R-:W-:Y:S04]  /*39110*/  STL [R1+0x41c], R8 ;  /* 0x00041c0801007387 */ /* 0x000fe80000100800 */
[----:B------:R4:W-:Y:S04]  /*39120*/  LDGSTS.E [R2+-0x74000], desc[UR52][R4.64], P2 ;  /* 0x8c00000004027fae */ /* 0x0009e80009121874 */
[----:B-1----:R-:W3:Y:S04]  /*39130*/  LDL.LU R150, [R1+0x420] ;  /* 0x0004200001967983 */ /* 0x002ee80000300800 */
[----:B------:R1:W-:Y:S04]  /*39140*/  STL [R1+0x418], R148 ;  /* 0x0004189401007387 */ /* 0x0003e80000100800 */
[----:B------:R-:W3:Y:S01]  /*39150*/  LDL.LU R149, [R1+0x428] ;  /* 0x0004280001957983 */ /* 0x000ee20000300800 */
[----:B----4-:R-:W-:-:S02]  /*39160*/  IMAD.MOV.U32 R4, RZ, RZ, R8 ;  /* 0x000000ffff047224 */ /* 0x010fc400078e0008 */
[----:B------:R-:W-:Y:S01]  /*39170*/  IMAD.MOV.U32 R5, RZ, RZ, R148 ;  /* 0x000000ffff057224 */ /* 0x000fe200078e0094 */
[----:B--2---:R-:W-:Y:S02]  /*39180*/  IADD3 R3, P3, R3, UR4, RZ ;  /* 0x0000000403037c10 */ /* 0x004fe4000ff7e0ff */
[----:B---3--:R-:W-:Y:S01]  /*39190*/  IADD3 R147, P4, R147, UR4, RZ ;  /* 0x0000000493937c10 */ /* 0x008fe2000ff9e0ff */
[----:B-1----:R-:W2:Y:S04]  /*391a0*/  LDL.LU R148, [R1+0x434] ;  /* 0x0004340001947983 */ /* 0x002ea80000300800 */
[----:B------:R1:W-:Y:S01]  /*391b0*/  LDGSTS.E [R2+-0x73ffc], desc[UR52][R4.64], P1 ;  /* 0x8c00400004027fae */ /* 0x0003e20008921874 */
[----:B------:R-:W-:-:S03]  /*391c0*/  ISETP.GT.AND P1, PT, R0, 0x7e, PT ;  /* 0x0000007e0000780c */ /* 0x000fc60003f24270 */
[----:B------:R-:W3:Y:S01]  /*391d0*/  LDL.LU R8, [R1+0x474] ;  /* 0x0004740001087983 */ /* 0x000ee20000300800 */
[----:B-1----:R-:W-:Y:S02]  /*391e0*/  SEL R4, RZ, 0x4, !P1 ;  /* 0x00000004ff047807 */ /* 0x002fe40004800000 */
[----:B------:R-:W-:Y:S02]  /*391f0*/  ISETP.GT.AND P1, PT, R0, 0x7f, PT ;  /* 0x0000007f0000780c */ /* 0x000fe40003f24270 */
[----:B------:R-:W-:-:S04]  /*39200*/  SEL R4, R4, RZ, !P0 ;  /* 0x000000ff04047207 */ /* 0x000fc80004000000 */
[----:B------:R-:W-:Y:S02]  /*39210*/  ISETP.NE.U32.AND P2, PT, R4, RZ, PT ;  /* 0x000000ff0400720c */ /* 0x000fe40003f45070 */
[----:B------:R-:W-:-:S04]  /*39220*/  SEL R4, RZ, 0x4, !P1 ;  /* 0x00000004ff047807 */ /* 0x000fc80004800000 */
[----:B------:R-:W-:-:S04]  /*39230*/  SEL R4, R4, RZ, !P0 ;  /* 0x000000ff04047207 */ /* 0x000fc80004000000 */
[----:B------:R-:W-:Y:S01]  /*39240*/  ISETP.NE.U32.AND P1, PT, R4, RZ, PT ;  /* 0x000000ff0400720c */ /* 0x000fe20003f25070 */
[----:B------:R-:W-:Y:S01]  /*39250*/  IMAD.MOV.U32 R4, RZ, RZ, R3 ;  /* 0x000000ffff047224 */ /* 0x000fe200078e0003 */
[----:B------:R1:W-:Y:S01]  /*39260*/  STL [R1+0x424], R3 ;  /* 0x0004240301007387 */ /* 0x0003e20000100800 */
[----:B------:R-:W-:-:S05]  /*39270*/  IADD3.X R150, R150, UR6, RZ, P3, !PT ;  /* 0x0000000696967c10 */ /* 0x000fca0009ffe4ff */
[----:B------:R-:W-:Y:S01]  /*39280*/  IMAD.MOV.U32 R5, RZ, RZ, R150 ;  /* 0x000000ffff057224 */ /* 0x000fe200078e0096 */
[----:B------:R-:W-:-:S04]  /*39290*/  IADD3.X R149, R149, UR6, RZ, P4, !PT ;  /* 0x0000000695957c10 */ /* 0x000fc8000a7fe4ff */
[----:B------:R4:W-:Y:S04]  /*392a0*/  LDGSTS.E [R2+-0x73ff8], desc[UR52][R4.64], P2 ;  /* 0x8c00800004027fae */ /* 0x0009e80009121874 */
[----:B------:R-:W-:Y:S04]  /*392b0*/  STL [R1+0x420], R150 ;  /* 0x0004209601007387 */ /* 0x000fe80000100800 */
[----:B------:R-:W-:Y:S01]  /*392c0*/  STL [R1+0x42c], R147 ;  /* 0x00042c9301007387 */ /* 0x000fe20000100800 */
[----:B----4-:R-:W-:-:S03]  /*392d0*/  IMAD.MOV.U32 R4, RZ, RZ, R147 ;  /* 0x000000ffff047224 */ /* 0x010fc600078e0093 */
[----:B------:R-:W4:Y:S01]  /*392e0*/  LDL.LU R151, [R1+0x470] ;  /* 0x0004700001977983 */ /* 0x000f220000300800 */
[----:B------:R-:W-:-:S03]  /*392f0*/  IMAD.MOV.U32 R5, RZ, RZ, R149 ;  /* 0x000000ffff057224 */ /* 0x000fc600078e0095 */
[----:B------:R2:W-:Y:S04]  /*39300*/  STL [R1+0x428], R149 ;  /* 0x0004289501007387 */ /* 0x0005e80000100800 */
[----:B------:R2:W-:Y:S01]  /*39310*/  LDGSTS.E [R2+-0x73ff4], desc[UR52][R4.64], P1 ;  /* 0x8c00c00004027fae */ /* 0x0005e20008921874 */
[----:B-1----:R-:W1:Y:S01]  /*39320*/  S2R R3, SR_TID.X ;  /* 0x0000000000037919 */ /* 0x002e620000002100 */
[----:B---3--:R-:W-:Y:S01]  /*39330*/  IADD3 R8, P2, R8, UR5, RZ ;  /* 0x0000000508087c10 */ /* 0x008fe2000ff5e0ff */
[----:B------:R-:W-:Y:S01]  /*39340*/  ULEA UR8, UR60, UR54, 0x11 ;  /* 0x000000363c087291 */ /* 0x000fe2000f8e883f */
[----:B------:R-:W0:Y:S04]  /*39350*/  LDGDEPBAR ;  /* 0x00000000000079af */ /* 0x000e280000000000 */
[----:B------:R-:W3:Y:S04]  /*39360*/  LDL.LU R5, [R1+0x430] ;  /* 0x0004300001057983 */ /* 0x000ee80000300800 */
[----:B--2---:R-:W2:Y:S01]  /*39370*/  LDL.LU R149, [R1+0x4b0] ;  /* 0x0004b00001957983 */ /* 0x004ea20000300800 */
[----:B-1----:R-:W-:-:S04]  /*39380*/  LOP3.LUT R3, R3, 0x7f, RZ, 0xc0, !PT ;  /* 0x0000007f03037812 */ /* 0x002fc800078ec0ff */
[----:B------:R-:W-:Y:S02]  /*39390*/  ISETP.GE.AND P1, PT, R3, R0, PT ;  /* 0x000000000300720c */ /* 0x000fe40003f26270 */
[----:B------:R-:W2:Y:S04]  /*393a0*/  LDL.LU R3, [R1+0x4b4] ;  /* 0x0004b40001037983 */ /* 0x000ea80000300800 */
[----:B------:R-:W2:Y:S04]  /*393b0*/  LDL.LU R150, [R1+0x4f0] ;  /* 0x0004f00001967983 */ /* 0x000ea80000300800 */
[----:B------:R-:W2:Y:S01]  /*393c0*/  LDL.LU R147, [R1+0x4f4] ;  /* 0x0004f40001937983 */ /* 0x000ea20000300800 */
[----:B------:R-:W-:-:S04]  /*393d0*/  SEL R0, RZ, 0x4, P1 ;  /* 0x00000004ff007807 */ /* 0x000fc80000800000 */
[----:B------:R-:W-:Y:S02]  /*393e0*/  SEL R0, R0, RZ, !P0 ;  /* 0x000000ff00007207 */ /* 0x000fe40004000000 */
[----:B------:R-:W-:Y:S02]  /*393f0*/  IADD3 R148, P1, R148, UR5, RZ ;  /* 0x0000000594947c10 */ /* 0x000fe4000ff3e0ff */
[----:B------:R-:W-:Y:S01]  /*39400*/  ISETP.NE.U32.AND P0, PT, R0, RZ, PT ;  /* 0x000000ff0000720c */ /* 0x000fe20003f05070 */
[----:B------:R-:W-:Y:S01]  /*39410*/  VIADD R0, R6, UR8 ;  /* 0x0000000806007c36 */ /* 0x000fe20008000000 */
[----:B------:R-:W-:Y:S01]  /*39420*/  MOV R4, R148 ;  /* 0x0000009400047202 */ /* 0x000fe20000000f00 */
[----:B------:R1:W-:Y:S01]  /*39430*/  STL [R1+0x434], R148 ;  /* 0x0004349401007387 */ /* 0x0003e20000100800 */
[----:B----4-:R-:W-:Y:S02]  /*39440*/  IADD3.X R151, R151, UR7, RZ, P2, !PT ;  /* 0x0000000797977c10 */ /* 0x010fe400097fe4ff */
[----:B---3--:R-:W-:-:S05]  /*39450*/  IADD3.X R5, R5, UR7, RZ, P1, !PT ;  /* 0x0000000705057c10 */ /* 0x008fca0008ffe4ff */
[----:B------:R-:W-:Y:S04]  /*39460*/  STL [R1+0x430], R5 ;  /* 0x0004300501007387 */ /* 0x000fe80000100800 */
[----:B------:R3:W-:Y:S04]  /*39470*/  STL [R1+0x474], R8 ;  /* 0x0004740801007387 */ /* 0x0007e80000100800 */
[----:B------:R4:W-:Y:S04]  /*39480*/  STL [R1+0x470], R151 ;  /* 0x0004709701007387 */ /* 0x0009e80000100800 */
[----:B------:R-:W2:Y:S04]  /*39490*/  LDL.LU R2, [R1+0x534] ;  /* 0x0005340001027983 */ /* 0x000ea80000300800 */
[----:B------:R3:W-:Y:S04]  /*394a0*/  LDGSTS.E [R0], desc[UR52][R4.64], P0 ;  /* 0x0000000004007fae */ /* 0x0007e80008121874 */
[----:B-1----:R-:W2:Y:S01]  /*394b0*/  LDL.LU R148, [R1+0x574] ;  /* 0x0005740001947983 */ /* 0x002ea20000300800 */
[----:B---3--:R-:W-:-:S03]  /*394c0*/  IMAD.MOV.U32 R4, RZ, RZ, R8 ;  /* 0x000000ffff047224 */ /* 0x008fc600078e0008 */
[----:B------:R-:W3:Y:S01]  /*394d0*/  LDL.LU R8, [R1+0x530] ;  /* 0x0005300001087983 */ /* 0x000ee20000300800 */
[----:B------:R-:W-:-:S03]  /*394e0*/  IMAD.MOV.U32 R5, RZ, RZ, R151 ;  /* 0x000000ffff057224 */ /* 0x000fc600078e0097 */
[----:B----4-:R-:W4:Y:S01]  /*394f0*/  LDL.LU R151, [R1+0x570] ;  /* 0x0005700001977983 */ /* 0x010f220000300800 */
[----:B--2---:R-:W-:Y:S02]  /*39500*/  IADD3 R3, P1, R3, UR5, RZ ;  /* 0x0000000503037c10 */ /* 0x004fe4000ff3e0ff */
[----:B------:R-:W-:Y:S01]  /*39510*/  IADD3 R147, P2, R147, UR5, RZ ;  /* 0x0000000593937c10 */ /* 0x000fe2000ff5e0ff */
[----:B------:R1:W-:Y:S01]  /*39520*/  LDGSTS.E [R0+0x400], desc[UR52][R4.64], P0 ;  /* 0x0040000004007fae */ /* 0x0003e20008121874 */
[----:B------:R-:W-:Y:S02]  /*39530*/  IADD3.X R149, R149, UR7, RZ, P1, !PT ;  /* 0x0000000795957c10 */ /* 0x000fe40008ffe4ff */
[----:B------:R-:W-:Y:S01]  /*39540*/  IADD3.X R150, R150, UR7, RZ, P2, !PT ;  /* 0x0000000796967c10 */ /* 0x000fe200097fe4ff */
[----:B------:R2:W-:Y:S04]  /*39550*/  STL [R1+0x4b4], R3 ;  /* 0x0004b40301007387 */ /* 0x0005e80000100800 */
[----:B------:R2:W-:Y:S01]  /*39560*/  STL [R1+0x4b0], R149 ;  /* 0x0004b09501007387 */ /* 0x0005e20000100800 */
[----:B-1----:R-:W-:-:S02]  /*39570*/  IMAD.MOV.U32 R4, RZ, RZ, R3 ;  /* 0x000000ffff047224 */ /* 0x002fc400078e0003 */
[----:B------:R-:W-:Y:S01]  /*39580*/  IMAD.MOV.U32 R5, RZ, RZ, R149 ;  /* 0x000000ffff057224 */ /* 0x000fe200078e0095 */
[----:B------:R1:W-:Y:S04]  /*39590*/  STL [R1+0x4f4], R147 ;  /* 0x0004f49301007387 */ /* 0x0003e80000100800 */
[----:B--2---:R-:W2:Y:S04]  /*395a0*/  LDL.LU R3, [R1+0x5b4] ;  /* 0x0005b40001037983 */ /* 0x004ea80000300800 */
[----:B------:R1:W-:Y:S04]  /*395b0*/  STL [R1+0x4f0], R150 ;  /* 0x0004f09601007387 */ /* 0x0003e80000100800 */
[----:B------:R1:W-:Y:S04]  /*395c0*/  LDGSTS.E [R0+0x800], desc[UR52][R4.64], P0 ;  /* 0x0080000004007fae */ /* 0x0003e80008121874 */
[----:B------:R-:W2:Y:S01]  /*395d0*/  LDL.LU R149, [R1+0x5f4] ;  /* 0x0005f40001957983 */ /* 0x000ea20000300800 */
[----:B-1----:R-:W-:-:S03]  /*395e0*/  IMAD.MOV.U32 R4, RZ, RZ, R147 ;  /* 0x000000ffff047224 */ /* 0x002fc600078e0093 */
[----:B------:R-:W2:Y:S01]  /*395f0*/  LDL.LU R147, [R1+0x5b0] ;  /* 0x0005b00001937983 */ /* 0x000ea20000300800 */
[----:B------:R-:W-:-:S03]  /*39600*/  IMAD.MOV.U32 R5, RZ, RZ, R150 ;  /* 0x000000ffff057224 */ /* 0x000fc600078e0096 */
[----:B------:R-:W2:Y:S04]  /*39610*/  LDL.LU R150, [R1+0x5f0] ;  /* 0x0005f00001967983 */ /* 0x000ea80000300800 */
[----:B------:R1:W-:Y:S01]  /*39620*/  LDGSTS.E [R0+0xc00], desc[UR52][R4.64], P0 ;  /* 0x00c0000004007fae */ /* 0x0003e20008121874 */
[----:B------:R-:W-:Y:S02]  /*39630*/  IADD3 R2, P1, R2, UR5, RZ ;  /* 0x0000000502027c10 */ /* 0x000fe4000ff3e0ff */
[----:B------:R-:W-:-:S03]  /*39640*/  IADD3 R148, P2, R148, UR5, RZ ;  /* 0x0000000594947c10 */ /* 0x000fc6000ff5e0ff */
[----:B------:R4:W-:Y:S01]  /*39650*/  STL [R1+0x534], R2 ;  /* 0x0005340201007387 */ /* 0x0009e20000100800 */
[----:B-1----:R-:W-:Y:S01]  /*39660*/  IMAD.MOV.U32 R4, RZ, RZ, R2 ;  /* 0x000000ffff047224 */ /* 0x002fe200078e0002 */
[----:B---3--:R-:W-:Y:S02]  /*39670*/  IADD3.X R8, R8, UR7, RZ, P1, !PT ;  /* 0x0000000708087c10 */ /* 0x008fe40008ffe4ff */
[----:B----4-:R-:W-:-:S03]  /*39680*/  IADD3.X R151, R151, UR7, RZ, P2, !PT ;  /* 0x0000000797977c10 */ /* 0x010fc600097fe4ff */
[----:B------:R-:W-:Y:S01]  /*39690*/  IMAD.MOV.U32 R5, RZ, RZ, R8 ;  /* 0x000000ffff057224 */ /* 0x000fe200078e0008 */
[----:B------:R1:W-:Y:S04]  /*396a0*/  STL [R1+0x530], R8 ;  /* 0x0005300801007387 */ /* 0x0003e80000100800 */
[----:B------:R3:W-:Y:S04]  /*396b0*/  STL [R1+0x574], R148 ;  /* 0x0005749401007387 */ /* 0x0007e80000100800 */
[----:B------:R-:W4:Y:S04]  /*396c0*/  LDL.LU R2, [R1+0x634] ;  /* 0x0006340001027983 */ /* 0x000f280000300800 */
[----:B------:R3:W-:Y:S04]  /*396d0*/  STL [R1+0x570], R151 ;  /* 0x0005709701007387 */ /* 0x0007e80000100800 */
[----:B------:R3:W-:Y:S04]  /*396e0*/  LDGSTS.E [R0+0x1000], desc[UR52][R4.64], P0 ;  /* 0x0100000004007fae */ /* 0x0007e80008121874 */
[----:B-1----:R-:W4:Y:S01]  /*396f0*/  LDL.LU R8, [R1+0x674] ;  /* 0x0006740001087983 */ /* 0x002f220000300800 */
[----:B---3--:R-:W-:-:S03]  /*39700*/  IMAD.MOV.U32 R4, RZ, RZ, R148 ;  /* 0x000000ffff047224 */ /* 0x008fc600078e0094 */
[----:B------:R-:W3:Y:S01]  /*39710*/  LDL.LU R148, [R1+0x630] ;  /* 0x0006300001947983 */ /* 0x000ee20000300800 */
[----:B------:R-:W-:-:S03]  /*39720*/  IMAD.MOV.U32 R5, RZ, RZ, R151 ;  /* 0x000000ffff057224 */ /* 0x000fc600078e0097 */
[----:B------:R-:W3:Y:S01]  /*39730*/  LDL.LU R151, [R1+0x670] ;  /* 0x0006700001977983 */ /* 0x000ee20000300800 */
[----:B--2---:R-:W-:Y:S02]  /*39740*/  IADD3 R3, P1, R3, UR5, RZ ;  /* 0x0000000503037c10 */ /* 0x004fe4000ff3e0ff */
[----:B------:R-:W-:Y:S01]  /*39750*/  IADD3 R149, P2, R149, UR5, RZ ;  /* 0x0000000595957c10 */ /* 0x000fe2000ff5e0ff */
[----:B------:R1:W-:Y:S01]  /*39760*/  LDGSTS.E [R0+0x1400], desc[UR52][R4.64], P0 ;  /* 0x0140000004007fae */ /* 0x0003e20008121874 */
[----:B------:R-:W-:-:S03]  /*39770*/  IADD3.X R147, R147, UR7, RZ, P1, !PT ;  /* 0x0000000793937c10 */ /* 0x000fc60008ffe4ff */
[----:B------:R2:W-:Y:S01]  /*39780*/  STL [R1+0x5b4], R3 ;  /* 0x0005b40301007387 */ /* 0x0005e20000100800 */
[----:B------:R-:W-:-:S03]  /*39790*/  IADD3.X R150, R150, UR7, RZ, P2, !PT ;  /* 0x0000000796967c10 */ /* 0x000fc600097fe4ff */
[----:B------:R2:W-:Y:S01]  /*397a0*/  STL [R1+0x5b0], R147 ;  /* 0x0005b09301007387 */ /* 0x0005e20000100800 */
[----:B-1----:R-:W-:Y:S01]  /*397b0*/  IMAD.MOV.U32 R4, RZ, RZ, R3 ;  /* 0x000000ffff047224 */ /* 0x002fe200078e0003 */
[----:B------:R-:W-:Y:S02]  /*397c0*/  MOV R5, R147 ;  /* 0x0000009300057202 */ /* 0x000fe40000000f00 */
        /* <DEDUP_REMOVED lines=10> */
[----:B----4-:R-:W-:-:S05]  /*39870*/  IADD3 R2, P1, R2, UR5, RZ ;  /* 0x0000000502027c10 */ /* 0x010fca000ff3e0ff */
[----:B------:R4:W-:Y:S01]  /*39880*/  STL [R1+0x634], R2 ;  /* 0x0006340201007387 */ /* 0x0009e20000100800 */
[----:B-1----:R-:W-:Y:S01]  /*39890*/  IMAD.MOV.U32 R4, RZ, RZ, R2 ;  /* 0x000000ffff047224 */ /* 0x002fe200078e0002 */
[----:B------:R-:W-:Y:S02]  /*398a0*/  IADD3 R8, P2, R8, UR5, RZ ;  /* 0x0000000508087c10 */ /* 0x000fe4000ff5e0ff */
[----:B---3--:R-:W-:Y:S02]  /*398b0*/  IADD3.X R148, R148, UR7, RZ, P1, !PT ;  /* 0x0000000794947c10 */ /* 0x008fe40008ffe4ff */
[----:B------:R-:W-:-:S03]  /*398c0*/  IADD3.X R151, R151, UR7, RZ, P2, !PT ;  /* 0x0000000797977c10 */ /* 0x000fc600097fe4ff */
[----:B------:R-:W-:Y:S01]  /*398d0*/  IMAD.MOV.U32 R5, RZ, RZ, R148 ;  /* 0x000000ffff057224 */ /* 0x000fe200078e0094 */
[----:B------:R1:W-:Y:S04]  /*398e0*/  STL [R1+0x630], R148 ;  /* 0x0006309401007387 */ /* 0x0003e80000100800 */
[----:B------:R3:W-:Y:S04]  /*398f0*/  STL [R1+0x674], R8 ;  /* 0x0006740801007387 */ /* 0x0007e80000100800 */
[----:B----4-:R-:W4:Y:S04]  /*39900*/  LDL.LU R2, [R1+0x734] ;  /* 0x0007340001027983 */ /* 0x010f280000300800 */
        /* <DEDUP_REMOVED lines=14> */
[----:B-1----:R-:W-:Y:S02]  /*399f0*/  IMAD.MOV.U32 R4, RZ, RZ, R3 ;  /* 0x000000ffff047224 */ /* 0x002fe400078e0003 */
        /* <DEDUP_REMOVED lines=17> */
[----:B------:R1:W-:Y:S01]  /*39b10*/  STL [R1+0x730], R8 ;  /* 0x0007300801007387 */ /* 0x0003e20000100800 */
[----:B------:R-:W-:-:S03]  /*39b20*/  MOV R5, R8 ;  /* 0x0000000800057202 */ /* 0x000fc60000000f00 */
        /* <DEDUP_REMOVED lines=121> */
[----:B------:R-:W-:Y:S01]  /*3a2c0*/  STL [R1+0xab4], R3 ;  /* 0x000ab40301007387 */ /* 0x000fe20000100800 */
[----:B------:R-:W-:-:S03]  /*3a2d0*/  IADD3.X R150, R150, UR7, RZ, P2, !PT ;  /* 0x0000000796967c10 */ /* 0x000fc600097fe4ff */
[----:B------:R2:W-:Y:S01]  /*3a2e0*/  STL [R1+0xab0], R149 ;  /* 0x000ab09501007387 */ /* 0x0005e20000100800 */
[----:B-1----:R-:W-:Y:S02]  /*3a2f0*/  IMAD.MOV.U32 R4, RZ, RZ, R3 ;  /* 0x000000ffff047224 */ /* 0x002fe400078e0003 */
[----:B------:R-:W-:Y:S01]  /*3a300*/  IMAD.MOV.U32 R5, RZ, RZ, R149 ;  /* 0x000000ffff057224 */ /* 0x000fe200078e0095 */
[----:B------:R-:W-:Y:S04]  /*3a310*/  STL [R1+0xaf4], R147 ;  /* 0x000af49301007387 */ /* 0x000fe80000100800 */
[----:B------:R1:W-:Y:S04]  /*3a320*/  LDGSTS.E [R0+0x6800], desc[UR52][R4.64], P0 ;  /* 0x0680000004007fae */ /* 0x0003e80008121874 */
[----:B--2---:R-:W2:Y:S04]  /*3a330*/  LDL.LU R149, [R1+0xbb4] ;  /* 0x000bb40001957983 */ /* 0x004ea80000300800 */
[----:B------:R1:W-:Y:S04]  /*3a340*/  STL [R1+0xaf0], R150 ;  /* 0x000af09601007387 */ /* 0x0003e80000100800 */
[----:B------:R-:W2:Y:S01]  /*3a350*/  LDL.LU R3, [R1+0xbf4] ;  /* 0x000bf40001037983 */ /* 0x000ea20000300800 */
[----:B-1----:R-:W-:-:S02]  /*3a360*/  IMAD.MOV.U32 R5, RZ, RZ, R150 ;  /* 0x000000ffff057224 */ /* 0x002fc400078e0096 */
[----:B------:R-:W-:Y:S01]  /*3a370*/  IMAD.MOV.U32 R4, RZ, RZ, R147 ;  /* 0x000000ffff047224 */ /* 0x000fe200078e0093 */
[----:B------:R-:W2:Y:S04]  /*3a380*/  LDL.LU R150, [R1+0xbb0] ;  /* 0x000bb00001967983 */ /* 0x000ea80000300800 */
        /* <DEDUP_REMOVED lines=22> */
[----:B------:R-:W-:Y:S02]  /*3a4f0*/  IADD3.X R150, R150, UR7, RZ, P1, !PT ;  /* 0x0000000796967c10 */ /* 0x000fe40008ffe4ff */
[----:B------:R-:W-:Y:S01]  /*3a500*/  IADD3.X R147, R147, UR7, RZ, P2, !PT ;  /* 0x0000000793937c10 */ /* 0x000fe200097fe4ff */
[----:B------:R2:W-:Y:S01]  /*3a510*/  STL [R1+0xbb4], R149 ;  /* 0x000bb49501007387 */ /* 0x0005e20000100800 */
[----:B-1----:R-:W-:Y:S01]  /*3a520*/  IMAD.MOV.U32 R4, RZ, RZ, R149 ;  /* 0x000000ffff047224 */ /* 0x002fe200078e0095 */
[----:B------:R-:W-:-:S02]  /*3a530*/  MOV R5, R150 ;  /* 0x0000009600057202 */ /* 0x000fc40000000f00 */
[----:B------:R-:W-:Y:S04]  /*3a540*/  STL [R1+0xbb0], R150 ;  /* 0x000bb09601007387 */ /* 0x000fe80000100800 */
[----:B------:R1:W-:Y:S04]  /*3a550*/  STL [R1+0xbf4], R3 ;  /* 0x000bf40301007387 */ /* 0x0003e80000100800 */
[----:B------:R1:W-:Y:S04]  /*3a560*/  LDGSTS.E [R0+0x7800], desc[UR52][R4.64], P0 ;  /* 0x0780000004007fae */ /* 0x0003e80008121874 */
[----:B------:R1:W-:Y:S04]  /*3a570*/  STL [R1+0xbf0], R147 ;  /* 0x000bf09301007387 */ /* 0x0003e80000100800 */
[----:B--2---:R-:W2:Y:S01]  /*3a580*/  LDL.LU R149, [R1+0x4b8] ;  /* 0x0004b80001957983 */ /* 0x004ea20000300800 */
[----:B-1----:R-:W-:-:S03]  /*3a590*/  IMAD.MOV.U32 R4, RZ, RZ, R3 ;  /* 0x000000ffff047224 */ /* 0x002fc600078e0003 */
[----:B------:R-:W2:Y:S01]  /*3a5a0*/  LDL.LU R3, [R1+0x4bc] ;  /* 0x0004bc0001037983 */ /* 0x000ea20000300800 */
[----:B------:R-:W-:-:S03]  /*3a5b0*/  IMAD.MOV.U32 R5, RZ, RZ, R147 ;  /* 0x000000ffff057224 */ /* 0x000fc600078e0093 */
[----:B------:R-:W2:Y:S04]  /*3a5c0*/  LDL.LU R150, [R1+0x4f8] ;  /* 0x0004f80001967983 */ /* 0x000ea80000300800 */
[----:B------:R-:W2:Y:S04]  /*3a5d0*/  LDL.LU R147, [R1+0x4fc] ;  /* 0x0004fc0001937983 */ /* 0x000ea80000300800 */
[----:B------:R1:W-:Y:S02]  /*3a5e0*/  LDGSTS.E [R0+0x7c00], desc[UR52][R4.64], P0 ;  /* 0x07c0000004007fae */ /* 0x0003e40008121874 */
[----:B-1----:R-:W-:-:S05]  /*3a5f0*/  LOP3.LUT R0, R6, 0x10, RZ, 0x3c, !PT ;  /* 0x0000001006007812 */ /* 0x002fca00078e3cff */
[----:B------:R-:W-:Y:S01]  /*3a600*/  VIADD R0, R0, UR8 ;  /* 0x0000000800007c36 */ /* 0x000fe20008000000 */
[----:B----4-:R-:W-:-:S05]  /*3a610*/  IADD3 R2, P1, R2, UR5, RZ ;  /* 0x0000000502027c10 */ /* 0x010fca000ff3e0ff */
[----:B------:R1:W-:Y:S01]  /*3a620*/  STL [R1+0x43c], R2 ;  /* 0x00043c0201007387 */ /* 0x0003e20000100800 */
[----:B------:R-:W-:Y:S01]  /*3a630*/  IMAD.MOV.U32 R4, RZ, RZ, R2 ;  /* 0x000000ffff047224 */ /* 0x000fe200078e0002 */
[----:B------:R-:W-:Y:S02]  /*3a640*/  IADD3 R8, P2, R8, UR5, RZ ;  /* 0x0000000508087c10 */ /* 0x000fe4000ff5e0ff */
[----:B---3--:R-:W-:-:S03]  /*3a650*/  IADD3.X R148, R148, UR7, RZ, P1, !PT ;  /* 0x0000000794947c10 */ /* 0x008fc60008ffe4ff */
[----:B------:R-:W-:Y:S01]  /*3a660*/  STL [R1+0x47c], R8 ;  /* 0x00047c0801007387 */ /* 0x000fe20000100800 */
[----:B------:R-:W-:Y:S01]  /*3a670*/  IADD3.X R151, R151, UR7, RZ, P2, !PT ;  /* 0x0000000797977c10 */ /* 0x000fe200097fe4ff */
[----:B------:R-:W-:Y:S02]  /*3a680*/  IMAD.MOV.U32 R5, RZ, RZ, R148 ;  /* 0x000000ffff057224 */ /* 0x000fe400078e0094 */
[----:B------:R3:W-:Y:S04]  /*3a690*/  STL [R1+0x438], R148 ;  /* 0x0004389401007387 */ /* 0x0007e80000100800 */
[----:B-1----:R-:W4:Y:S04]  /*3a6a0*/  LDL.LU R2, [R1+0x53c] ;  /* 0x00053c0001027983 */ /* 0x002f280000300800 */
[----:B------:R1:W-:Y:S04]  /*3a6b0*/  LDGSTS.E [R0+0x80], desc[UR52][R4.64], P0 ;  /* 0x0008000004007fae */ /* 0x0003e80008121874 */
[----:B---3--:R-:W3:Y:S04]  /*3a6c0*/  LDL.LU R148, [R1+0x57c] ;  /* 0x00057c0001947983 */ /* 0x008ee80000300800 */
[----:B------:R1:W-:Y:S02]  /*3a6d0*/  STL [R1+0x478], R151 ;  /* 0x0004789701007387 */ /* 0x0003e40000100800 */
[----:B-1----:R-:W-:-:S02]  /*3a6e0*/  IMAD.MOV.U32 R4, RZ, RZ, R8 ;  /* 0x000000ffff047224 */ /* 0x002fc400078e0008 */
[----:B------:R-:W3:Y:S01]  /*3a6f0*/  LDL.LU R8, [R1+0x538] ;  /* 0x0005380001087983 */ /* 0x000ee20000300800 */
[----:B------:R-:W-:-:S03]  /*3a700*/  IMAD.MOV.U32 R5, RZ, RZ, R151 ;  /* 0x000000ffff057224 */ /* 0x000fc600078e0097 */
[----:B------:R-:W3:Y:S04]  /*3a710*/  LDL.LU R151, [R1+0x578] ;  /* 0x0005780001977983 */ /* 0x000ee80000300800 */
[----:B------:R1:W-:Y:S01]  /*3a720*/  LDGSTS.E [R0+0x480], desc[UR52][R4.64], P0 ;  /* 0x0048000004007fae */ /* 0x0003e20008121874 */
[----:B--2---:R-:W-:-:S04]  /*3a730*/  IADD3 R3, P1, R3, UR5, RZ ;  /* 0x0000000503037c10 */ /* 0x004fc8000ff3e0ff */
[----:B------:R-:W-:Y:S02]  /*3a740*/  IADD3.X R149, R149, UR7, RZ, P1, !PT ;  /* 0x0000000795957c10 */ /* 0x000fe40008ffe4ff */
[----:B------:R-:W-:Y:S01]  /*3a750*/  IADD3 R147, P2, R147, UR5, RZ ;  /* 0x0000000593937c10 */ /* 0x000fe2000ff5e0ff */
[----:B------:R2:W-:Y:S01]  /*3a760*/  STL [R1+0x4bc], R3 ;  /* 0x0004bc0301007387 */ /* 0x0005e20000100800 */
[----:B-1----:R-:W-:Y:S02]  /*3a770*/  IMAD.MOV.U32 R4, RZ, RZ, R3 ;  /* 0x000000ffff047224 */ /* 0x002fe400078e0003 */
[----:B------:R-:W-:Y:S01]  /*3a780*/  IADD3.X R150, R150, UR7, RZ, P2, !PT ;  /* 0x0000000796967c10 */ /* 0x000fe200097fe4ff */
[----:B------:R-:W-:Y:S01]  /*3a790*/  IMAD.MOV.U32 R5, RZ, RZ, R149 ;  /* 0x000000ffff057224 */ /* 0x000fe200078e0095 */
[----:B------:R1:W-:Y:S04]  /*3a7a0*/  STL [R1+0x4b8], R149 ;  /* 0x0004b89501007387 */ /* 0x0003e80000100800 */
[----:B------:R1:W-:Y:S04]  /*3a7b0*/  STL [R1+0x4fc], R147 ;  /* 0x0004fc9301007387 */ /* 0x0003e80000100800 */
[----:B--2---:R-:W2:Y:S04]  /*3a7c0*/  LDL.LU R3, [R1+0x5bc] ;  /* 0x0005bc0001037983 */ /* 0x004ea80000300800 */
[----:B------:R1:W-:Y:S04]  /*3a7d0*/  STL [R1+0x4f8], R150 ;  /* 0x0004f89601007387 */ /* 0x0003e80000100800 */
[----:B------:R1:W-:Y:S04]  /*3a7e0*/  LDGSTS.E [R0+0x880], desc[UR52][R4.64], P0 ;  /* 0x0088000004007fae */ /* 0x0003e80008121874 */
[----:B-1----:R-:W2:Y:S01]  /*3a7f0*/  LDL.LU R149, [R1+0x5fc] ;  /* 0x0005fc0001957983 */ /* 0x002ea20000300800 */
[----:B------:R-:W-:-:S03]  /*3a800*/  IMAD.MOV.U32 R4, RZ, RZ, R147 ;  /* 0x000000ffff047224 */ /* 0x000fc600078e0093 */
[----:B------:R-:W2:Y:S01]  /*3a810*/  LDL.LU R147, [R1+0x5b8] ;  /* 0x0005b80001937983 */ /* 0x000ea20000300800 */
[----:B------:R-:W-:-:S03]  /*3a820*/  IMAD.MOV.U32 R5, RZ, RZ, R150 ;  /* 0x000000ffff057224 */ /* 0x000fc600078e0096 */
[----:B------:R-:W2:Y:S04]  /*3a830*/  LDL.LU R150, [R1+0x5f8] ;  /* 0x0005f80001967983 */ /* 0x000ea80000300800 */
[----:B------:R1:W-:Y:S01]  /*3a840*/  LDGSTS.E [R0+0xc80], desc[UR52][R4.64], P0 ;  /* 0x00c8000004007fae */ /* 0x0003e20008121874 */
[----:B----4-:R-:W-:-:S04]  /*3a850*/  IADD3 R2, P1, R2, UR5, RZ ;  /* 0x0000000502027c10 */ /* 0x010fc8000ff3e0ff */
[----:B-1----:R-:W-:Y:S02]  /*3a860*/  MOV R4, R2 ;  /* 0x0000000200047202 */ /* 0x002fe40000000f00 */
[----:B---3--:R-:W-:Y:S01]  /*3a870*/  IADD3 R148, P2, R148, UR5, RZ ;  /* 0x0000000594947c10 */ /* 0x008fe2000ff5e0ff */
[----:B------:R1:W-:Y:S01]  /*3a880*/  STL [R1+0x53c], R2 ;  /* 0x00053c0201007387 */ /* 0x0003e20000100800 */
[----:B------:R-:W-:Y:S02]  /*3a890*/  IADD3.X R8, R8, UR7, RZ, P1, !PT ;  /* 0x0000000708087c10 */ /* 0x000fe40008ffe4ff */
[----:B------:R-:W-:-:S03]  /*3a8a0*/  IADD3.X R151, R151, UR7, RZ, P2, !PT ;  /* 0x0000000797977c10 */ /* 0x000fc600097fe4ff */
[----:B------:R-:W-:Y:S01]  /*3a8b0*/  IMAD.MOV.U32 R5, RZ, RZ, R8 ;  /* 0x000000ffff057224 */ /* 0x000fe200078e0008 */
[----:B------:R3:W-:Y:S04]  /*3a8c0*/  STL [R1+0x538], R8 ;  /* 0x0005380801007387 */ /* 0x0007e80000100800 */
[----:B------:R4:W-:Y:S04]  /*3a8d0*/  STL [R1+0x57c], R148 ;  /* 0x00057c9401007387 */ /* 0x0009e80000100800 */
[----:B-1----:R-:W2:Y:S04]  /*3a8e0*/  LDL.LU R2, [R1+0x63c] ;  /* 0x00063c0001027983 */ /* 0x002ea80000300800 */
[----:B------:R1:W-:Y:S04]  /*3a8f0*/  STL [R1+0x578], R151 ;  /* 0x0005789701007387 */ /* 0x0003e80000100800 */
[----:B------:R4:W-:Y:S04]  /*3a900*/  LDGSTS.E [R0+0x1080], desc[UR52][R4.64], P0 ;  /* 0x0108000004007fae */ /* 0x0009e80008121874 */
[----:B---3--:R-:W3:Y:S01]  /*3a910*/  LDL.LU R8, [R1+0x67c] ;  /* 0x00067c0001087983 */ /* 0x008ee20000300800 */
[----:B----4-:R-:W-:-:S03]  /*3a920*/  IMAD.MOV.U32 R4, RZ, RZ, R148 ;  /* 0x000000ffff047224 */ /* 0x010fc600078e0094 */
[----:B------:R-:W4:Y:S01]  /*3a930*/  LDL.LU R148, [R1+0x638] ;  /* 0x0006380001947983 */ /* 0x000f220000300800 */
[----:B------:R-:W-:-:S03]  /*3a940*/  IMAD.MOV.U32 R5, RZ, RZ, R151 ;  /* 0x000000ffff057224 */ /* 0x000fc600078e0097 */
[----:B-1----:R-:W4:Y:S01]  /*3a950*/  LDL.LU R151, [R1+0x678] ;  /* 0x0006780001977983 */ /* 0x002f220000300800 */
[----:B--2---:R-:W-:-:S03]  /*3a960*/  IADD3 R3, P1, R3, UR5, RZ ;  /* 0x0000000503037c10 */ /* 0x004fc6000ff3e0ff */
[----:B------:R1:W-:Y:S01]  /*3a970*/  LDGSTS.E [R0+0x1480], desc[UR52][R4.64], P0 ;  /* 0x0148000004007fae */ /* 0x0003e20008121874 */
[----:B------:R-:W-:-:S03]  /*3a980*/  IADD3 R149, P2, R149, UR5, RZ ;  /* 0x0000000595957c10 */ /* 0x000fc6000ff5e0ff */
[----:B------:R2:W-:Y:S01]  /*3a990*/  STL [R1+0x5bc], R3 ;  /* 0x0005bc0301007387 */ /* 0x0005e20000100800 */
[----:B------:R-:W-:Y:S01]  /*3a9a0*/  IADD3.X R147, R147, UR7, RZ, P1, !PT ;  /* 0x0000000793937c10 */ /* 0x000fe20008ffe4ff */
[----:B-1----:R-:W-:Y:S01]  /*3a9b0*/  IMAD.MOV.U32 R4, RZ, RZ, R3 ;  /* 0x000000ffff047224 */ /* 0x002fe200078e0003 */
[----:B------:R-:W-:-:S03]  /*3a9c0*/  IADD3.X R150, R150, UR7, RZ, P2, !PT ;  /* 0x0000000796967c10 */ /* 0x000fc600097fe4ff */
        /* <DEDUP_REMOVED lines=12> */
[----:B------:R-:W-:-:S05]  /*3aa90*/  IADD3 R2, P1, R2, UR5, RZ ;  /* 0x0000000502027c10 */ /* 0x000fca000ff3e0ff */
[----:B------:R4:W-:Y:S01]  /*3aaa0*/  STL [R1+0x63c], R2 ;  /* 0x00063c0201007387 */ /* 0x0009e20000100800 */
[----:B-1----:R-:W-:Y:S01]  /*3aab0*/  IMAD.MOV.U32 R4, RZ, RZ, R2 ;  /* 0x000000ffff047224 */ /* 0x002fe200078e0002 */
[----:B---3--:R-:W-:Y:S02]  /*3aac0*/  IADD3 R8, P2, R8, UR5, RZ ;  /* 0x0000000508087c10 */ /* 0x008fe4000ff5e0ff */
[----:B----4-:R-:W-:Y:S02]  /*3aad0*/  IADD3.X R148, R148, UR7, RZ, P1, !PT ;  /* 0x0000000794947c10 */ /* 0x010fe40008ffe4ff */
[----:B------:R-:W-:-:S03]  /*3aae0*/  IADD3.X R151, R151, UR7, RZ, P2, !PT ;  /* 0x0000000797977c10 */ /* 0x000fc600097fe4ff */
        /* <DEDUP_REMOVED lines=11> */
[----:B--2---:R-:W-:-:S03]  /*3aba0*/  IADD3 R3, P1, R3, UR5, RZ ;  /* 0x0000000503037c10 */ /* 0x004fc6000ff3e0ff */
[----:B------:R1:W-:Y:S01]  /*3abb0*/  LDGSTS.E [R0+0x2480], desc[UR52][R4.64], P0 ;  /* 0x0248000004007fae */ /* 0x0003e20008121874 */
[----:B------:R-:W-:-:S03]  /*3abc0*/  IADD3 R147, P2, R147, UR5, RZ ;  /* 0x0000000593937c10 */ /* 0x000fc6000ff5e0ff */
[----:B------:R2:W-:Y:S01]  /*3abd0*/  STL [R1+0x6bc], R3 ;  /* 0x0006bc0301007387 */ /* 0x0005e20000100800 */
[----:B------:R-:W-:Y:S02]  /*3abe0*/  IADD3.X R149, R149, UR7, RZ, P1, !PT ;  /* 0x0000000795957c10 */ /* 0x000fe40008ffe4ff */
[----:B-1----:R-:W-:Y:S02]  /*3abf0*/  MOV R4, R3 ;  /* 0x0000000300047202 */ /* 0x002fe40000000f00 */
        /* <DEDUP_REMOVED lines=50> */
[----:B-1----:R-:W-:Y:S01]  /*3af20*/  MOV R4, R2 ;  /* 0x0000000200047202 */ /* 0x002fe20000000f00 */
[----:B------:R1:W-:Y:S01]  /*3af30*/  STL [R1+0x83c], R2 ;  /* 0x00083c0201007387 */ /* 0x0003e20000100800 */
[----:B------:R-:W-:Y:S02]  /*3af40*/  IADD3 R8, P2, R8, UR5, RZ ;  /* 0x0000000508087c10 */ /* 0x000fe4000ff5e0ff */
[----:B---3--:R-:W-:Y:S02]  /*3af50*/  IADD3.X R148, R148, UR7, RZ, P1, !PT ;  /* 0x0000000794947c10 */ /* 0x008fe40008ffe4ff */
        /* <DEDUP_REMOVED lines=87> */
[----:B------:R-:W-:Y:S01]  /*3b4d0*/  STL [R1+0xabc], R3 ;  /* 0x000abc0301007387 */ /* 0x000fe20000100800 */
[----:B------:R-:W-:Y:S01]  /*3b4e0*/  IADD3.X R149, R149, UR7, RZ, P1, !PT ;  /* 0x0000000795957c10 */ /* 0x000fe20008ffe4ff */
[----:B-1----:R-:W-:Y:S01]  /*3b4f0*/  IMAD.MOV.U32 R4, RZ, RZ, R3 ;  /* 0x000000ffff047224 */ /* 0x002fe200078e0003 */
[----:B------:R-:W-:-:S03]  /*3b500*/  IADD3.X R150, R150, UR7, RZ, P2, !PT ;  /* 0x0000000796967c10 */ /* 0x000fc600097fe4ff */
[----:B------:R-:W-:Y:S01]  /*3b510*/  IMAD.MOV.U32 R5, RZ, RZ, R149 ;  /* 0x000000ffff057224 */ /* 0x000fe200078e0095 */
[----:B------:R1:W-:Y:S04]  /*3b520*/  STL [R1+0xab8], R149 ;  /* 0x000ab89501007387 */ /* 0x0003e80000100800 */
[----:B------:R-:W-:Y:S04]  /*3b530*/  STL [R1+0xafc], R147 ;  /* 0x000afc9301007387 */ /* 0x000fe80000100800 */
[----:B------:R2:W-:Y:S04]  /*3b540*/  LDGSTS.E [R0+0x6880], desc[UR52][R4.64], P0 ;  /* 0x0688000004007fae */ /* 0x0005e80008121874 */
[----:B-1----:R-:W3:Y:S04]  /*3b550*/  LDL.LU R149, [R1+0xbbc] ;  /* 0x000bbc0001957983 */ /* 0x002ee80000300800 */
[----:B------:R1:W-:Y:S04]  /*3b560*/  STL [R1+0xaf8], R150 ;  /* 0x000af89601007387 */ /* 0x0003e80000100800 */
[----:B------:R-:W3:Y:S01]  /*3b570*/  LDL.LU R3, [R1+0xbfc] ;  /* 0x000bfc0001037983 */ /* 0x000ee20000300800 */
[----:B--2---:R-:W-:-:S03]  /*3b580*/  IMAD.MOV.U32 R5, RZ, RZ, R150 ;  /* 0x000000ffff057224 */ /* 0x004fc600078e0096 */
[----:B-1----:R-:W2:Y:S01]  /*3b590*/  LDL.LU R150, [R1+0xbb8] ;  /* 0x000bb80001967983 */ /* 0x002ea20000300800 */
        /* <DEDUP_REMOVED lines=20> */
[----:B------:R-:W-:-:S03]  /*3b6e0*/  IADD3 R149, P1, R149, UR5, RZ ;  /* 0x0000000595957c10 */ /* 0x000fc6000ff3e0ff */
[----:B------:R1:W-:Y:S01]  /*3b6f0*/  LDGSTS.E [R0+0x7480], desc[UR52][R4.64], P0 ;  /* 0x0748000004007fae */ /* 0x0003e20008121874 */
[----:B------:R-:W-:Y:S02]  /*3b700*/  IADD3 R3, P2, R3, UR5, RZ ;  /* 0x0000000503037c10 */ /* 0x000fe4000ff5e0ff */
[----:B--2---:R-:W-:Y:S01]  /*3b710*/  IADD3.X R150, R150, UR7, RZ, P1, !PT ;  /* 0x0000000796967c10 */ /* 0x004fe20008ffe4ff */
[----:B-1----:R-:W-:Y:S01]  /*3b720*/  IMAD.MOV.U32 R4, RZ, RZ, R149 ;  /* 0x000000ffff047224 */ /* 0x002fe200078e0095 */
[----:B------:R1:W-:Y:S01]  /*3b730*/  STL [R1+0xbbc], R149 ;  /* 0x000bbc9501007387 */ /* 0x0003e20000100800 */
[----:B------:R-:W-:Y:S02]  /*3b740*/  IADD3.X R147, R147, UR7, RZ, P2, !PT ;  /* 0x0000000793937c10 */ /* 0x000fe400097fe4ff */
[----:B------:R-:W-:Y:S01]  /*3b750*/  IMAD.MOV.U32 R5, RZ, RZ, R150 ;  /* 0x000000ffff057224 */ /* 0x000fe200078e0096 */
[----:B------:R-:W-:Y:S04]  /*3b760*/  STL [R1+0xbb8], R150 ;  /* 0x000bb89601007387 */ /* 0x000fe80000100800 */
[----:B------:R2:W-:Y:S04]  /*3b770*/  STL [R1+0xbfc], R3 ;  /* 0x000bfc0301007387 */ /* 0x0005e80000100800 */
[----:B------:R2:W-:Y:S04]  /*3b780*/  LDGSTS.E [R0+0x7880], desc[UR52][R4.64], P0 ;  /* 0x0788000004007fae */ /* 0x0005e80008121874 */
[----:B------:R2:W-:Y:S04]  /*3b790*/  STL [R1+0xbf8], R147 ;  /* 0x000bf89301007387 */ /* 0x0005e80000100800 */
[----:B-1----:R-:W4:Y:S01]  /*3b7a0*/  LDL.LU R149, [R1+0x4c0] ;  /* 0x0004c00001957983 */ /* 0x002f220000300800 */
[----:B--2---:R-:W-:-:S03]  /*3b7b0*/  IMAD.MOV.U32 R4, RZ, RZ, R3 ;  /* 0x000000ffff047224 */ /* 0x004fc600078e0003 */
[----:B------:R-:W2:Y:S01]  /*3b7c0*/  LDL.LU R3, [R1+0x4c4] ;  /* 0x0004c40001037983 */ /* 0x000ea20000300800 */
[----:B------:R-:W-:-:S03]  /*3b7d0*/  IMAD.MOV.U32 R5, RZ, RZ, R147 ;  /* 0x000000ffff057224 */ /* 0x000fc600078e0093 */
[----:B------:R-:W2:Y:S04]  /*3b7e0*/  LDL.LU R150, [R1+0x500] ;  /* 0x0005000001967983 */ /* 0x000ea80000300800 */
[----:B------:R-:W2:Y:S04]  /*3b7f0*/  LDL.LU R147, [R1+0x504] ;  /* 0x0005040001937983 */ /* 0x000ea80000300800 */
[----:B------:R1:W-:Y:S02]  /*3b800*/  LDGSTS.E [R0+0x7c80], desc[UR52][R4.64], P0 ;  /* 0x07c8000004007fae */ /* 0x0003e40008121874 */
[----:B-1----:R-:W-:-:S05]  /*3b810*/  LOP3.LUT R0, R6, 0x20, RZ, 0x3c, !PT ;  /* 0x0000002006007812 */ /* 0x002fca00078e3cff */
[----:B------:R-:W-:Y:S01]  /*3b820*/  VIADD R0, R0, UR8 ;  /* 0x0000000800007c36 */ /* 0x000fe20008000000 */
[----:B------:R-:W-:-:S05]  /*3b830*/  IADD3 R2, P1, R2, UR5, RZ ;  /* 0x0000000502027c10 */ /* 0x000fca000ff3e0ff */
[----:B------:R1:W-:Y:S01]  /*3b840*/  STL [R1+0x444], R2 ;  /* 0x0004440201007387 */ /* 0x0003e20000100800 */
[----:B------:R-:W-:Y:S01]  /*3b850*/  IMAD.MOV.U32 R4, RZ, RZ, R2 ;  /* 0x000000ffff047224 */ /* 0x000fe200078e0002 */
[----:B---3--:R-:W-:Y:S02]  /*3b860*/  IADD3 R8, P2, R8, UR5, RZ ;  /* 0x0000000508087c10 */ /* 0x008fe4000ff5e0ff */
[----:B----4-:R-:W-:-:S03]  /*3b870*/  IADD3.X R148, R148, UR7, RZ, P1, !PT ;  /* 0x0000000794947c10 */ /* 0x010fc60008ffe4ff */
        /* <DEDUP_REMOVED lines=10> */
[----:B------:R-:W-:-:S03]  /*3b920*/  MOV R5, R151 ;  /* 0x0000009700057202 */ /* 0x000fc60000000f00 */
        /* <DEDUP_REMOVED lines=20> */
[----:B----4-:R-:W-:Y:S02]  /*3ba70*/  IADD3 R2, P1, R2, UR5, RZ ;  /* 0x0000000502027c10 */ /* 0x010fe4000ff3e0ff */
[----:B---3--:R-:W-:-:S03]  /*3ba80*/  IADD3 R148, P2, R148, UR5, RZ ;  /* 0x0000000594947c10 */ /* 0x008fc6000ff5e0ff */
[----:B------:R3:W-:Y:S01]  /*3ba90*/  STL [R1+0x544], R2 ;  /* 0x0005440201007387 */ /* 0x0007e20000100800 */
[----:B-1----:R-:W-:Y:S01]  /*3baa0*/  IMAD.MOV.U32 R4, RZ, RZ, R2 ;  /* 0x000000ffff047224 */ /* 0x002fe200078e0002 */
[----:B------:R-:W-:Y:S02]  /*3bab0*/  IADD3.X R8, R8, UR7, RZ, P1, !PT ;  /* 0x0000000708087c10 */ /* 0x000fe40008ffe4ff */
[----:B------:R-:W-:-:S03]  /*3bac0*/  IADD3.X R151, R151, UR7, RZ, P2, !PT ;  /* 0x0000000797977c10 */ /* 0x000fc600097fe4ff */
[----:B------:R-:W-:Y:S01]  /*3bad0*/  IMAD.MOV.U32 R5, RZ, RZ, R8 ;  /* 0x000000ffff057224 */ /* 0x000fe200078e0008 */
[----:B------:R1:W-:Y:S04]  /*3bae0*/  STL [R1+0x540], R8 ;  /* 0x0005400801007387 */ /* 0x0003e80000100800 */
[----:B------:R4:W-:Y:S04]  /*3baf0*/  STL [R1+0x584], R148 ;  /* 0x0005849401007387 */ /* 0x0009e80000100800 */
[----:B---3--:R-:W3:Y:S04]  /*3bb00*/  LDL.LU R2, [R1+0x644] ;  /* 0x0006440001027983 */ /* 0x008ee80000300800 */
[----:B------:R4:W-:Y:S04]  /*3bb10*/  STL [R1+0x580], R151 ;  /* 0x0005809701007387 */ /* 0x0009e80000100800 */
[----:B------:R4:W-:Y:S04]  /*3bb20*/  LDGSTS.E [R0+0x1100], desc[UR52][R4.64], P0 ;  /* 0x0110000004007fae */ /* 0x0009e80008121874 */
[----:B-1----:R-:W3:Y:S01]  /*3bb30*/  LDL.LU R8, [R1+0x684] ;  /* 0x0006840001087983 */ /* 0x002ee20000300800 */
[----:B----4-:R-:W-:-:S03]  /*3bb40*/  IMAD.MOV.U32 R4, RZ, RZ, R148 ;  /* 0x000000ffff047224 */ /* 0x010fc600078e0094 */
[----:B------:R-:W4:Y:S01]  /*3bb50*/  LDL.LU R148, [R1+0x640] ;  /* 0x0006400001947983 */ /* 0x000f220000300800 */
[----:B------:R-:W-:-:S03]  /*3bb60*/  IMAD.MOV.U32 R5, RZ, RZ, R151 ;  /* 0x000000ffff057224 */ /* 0x000fc600078e0097 */
[----:B------:R-:W4:Y:S01]  /*3bb70*/  LDL.LU R151, [R1+0x680] ;  /* 0x0006800001977983 */ /* 0x000f220000300800 */
[----:B--2---:R-:W-:-:S03]  /*3bb80*/  IADD3 R3, P1, R3, UR5, RZ ;  /* 0x0000000503037c10 */ /* 0x004fc6000ff3e0ff */
[----:B------:R1:W-:Y:S04]  /*3bb90*/  LDGSTS.E [R0+0x1500], desc[UR52][R4.64], P0 ;  /* 0x0150000004007fae */ /* 0x0003e80008121874 */
[----:B------:R2:W-:Y:S01]  /*3bba0*/  STL [R1+0x5c4], R3 ;  /* 0x0005c40301007387 */ /* 0x0005e20000100800 */
[----:B------:R-:W-:Y:S01]  /*3bbb0*/  IADD3 R149, P2, R149, UR5, RZ ;  /* 0x0000000595957c10 */ /* 0x000fe2000ff5e0ff */
[----:B-1----:R-:W-:Y:S01]  /*3bbc0*/  IMAD.MOV.U32 R4, RZ, RZ, R3 ;  /* 0x000000ffff047224 */ /* 0x002fe200078e0003 */
[----:B------:R-:W-:Y:S02]  /*3bbd0*/  IADD3.X R147, R147, UR7, RZ, P1, !PT ;  /* 0x0000000793937c10 */ /* 0x000fe40008ffe4ff */
        /* <DEDUP_REMOVED lines=10> */
[----:B------:R-:W-:-:S03]  /*3bc80*/  MOV R5, R150 ;  /* 0x0000009600057202 */ /* 0x000fc60000000f00 */
[----:B------:R-:W2:Y:S04]  /*3bc90*/  LDL.LU R150, [R1+0x700] ;  /* 0x0007000001967983 */ /* 0x000ea80000300800 */
[----:B------:R1:W-:Y:S01]  /*3bca0*/  LDGSTS.E [R0+0x1d00], desc[UR52][R4.64], P0 ;  /* 0x01d0000004007fae */ /* 0x0003e20008121874 */
[----:B---3--:R-:W-:-:S05]  /*3bcb0*/  IADD3 R2, P1, R2, UR5, RZ ;  /* 0x0000000502027c10 */ /* 0x008fca000ff3e0ff */
[----:B------:R3:W-:Y:S01]  /*3bcc0*/  STL [R1+0x644], R2 ;  /* 0x0006440201007387 */ /* 0x0007e20000100800 */
[----:B-1----:R-:W-:Y:S01]  /*3bcd0*/  IMAD.MOV.U32 R4, RZ, RZ, R2 ;  /* 0x000000ffff047224 */ /* 0x002fe200078e0002 */
[----:B------:R-:W-:Y:S02]  /*3bce0*/  IADD3 R8, P2, R8, UR5, RZ ;  /* 0x0000000508087c10 */ /* 0x000fe4000ff5e0ff */
[----:B----4-:R-:W-:Y:S02]  /*3bcf0*/  IADD3.X R148, R148, UR7, RZ, P1, !PT ;  /* 0x0000000794947c10 */ /* 0x010fe40008ffe4ff */
        /* <DEDUP_REMOVED lines=46> */
[----:B------:R-:W-:-:S03]  /*3bfe0*/  MOV R5, R151 ;  /* 0x0000009700057202 */ /* 0x000fc60000000f00 */
        /* <DEDUP_REMOVED lines=111> */
[----:B------:R-:W-:Y:S01]  /*3c6e0*/  STL [R1+0xac4], R3 ;  /* 0x000ac40301007387 */ /* 0x000fe20000100800 */
[----:B------:R-:W-:Y:S01]  /*3c6f0*/  IADD3 R147, P2, R147, UR5, RZ ;  /* 0x0000000593937c10 */ /* 0x000fe2000ff5e0ff */
[----:B-1----:R-:W-:Y:S01]  /*3c700*/  IMAD.MOV.U32 R4, RZ, RZ, R3 ;  /* 0x000000ffff047224 */ /* 0x002fe200078e0003 */
[----:B------:R-:W-:Y:S02]  /*3c710*/  IADD3.X R149, R149, UR7, RZ, P1, !PT ;  /* 0x0000000795957c10 */ /* 0x000fe40008ffe4ff */
[----:B------:R-:W-:-:S03]  /*3c720*/  IADD3.X R150, R150, UR7, RZ, P2, !PT ;  /* 0x0000000796967c10 */ /* 0x000fc600097fe4ff */
[----:B------:R-:W-:Y:S01]  /*3c730*/  IMAD.MOV.U32 R5, RZ, RZ, R149 ;  /* 0x000000ffff057224 */ /* 0x000fe200078e0095 */
[----:B------:R1:W-:Y:S04]  /*3c740*/  STL [R1+0xac0], R149 ;  /* 0x000ac09501007387 */ /* 0x0003e80000100800 */
[----:B------:R-:W-:Y:S04]  /*3c750*/  STL [R1+0xb04], R147 ;  /* 0x000b049301007387 */ /* 0x000fe80000100800 */
[----:B------:R2:W-:Y:S04]  /*3c760*/  LDGSTS.E [R0+0x6900], desc[UR52][R4.64], P0 ;  /* 0x0690000004007fae */ /* 0x0005e80008121874 */
[----:B-1----:R-:W4:Y:S04]  /*3c770*/  LDL.LU R149, [R1+0xbc4] ;  /* 0x000bc40001957983 */ /* 0x002f280000300800 */
[----:B------:R1:W-:Y:S04]  /*3c780*/  STL [R1+0xb00], R150 ;  /* 0x000b009601007387 */ /* 0x0003e80000100800 */
[----:B------:R-:W4:Y:S01]  /*3c790*/  LDL.LU R3, [R1+0xc04] ;  /* 0x000c040001037983 */ /* 0x000f220000300800 */
[----:B--2---:R-:W-:-:S03]  /*3c7a0*/  IMAD.MOV.U32 R5, RZ, RZ, R150 ;  /* 0x000000ffff057224 */ /* 0x004fc600078e0096 */
[----:B-1----:R-:W2:Y:S01]  /*3c7b0*/  LDL.LU R150, [R1+0xbc0] ;  /* 0x000bc00001967983 */ /* 0x002ea20000300800 */
        /* <DEDUP_REMOVED lines=19> */
[----:B------:R-:W4:Y:S04]  /*3c8f0*/  LDL.LU R151, [R1+0x488] ;  /* 0x0004880001977983 */ /* 0x000f280000300800 */
[----:B------:R1:W-:Y:S01]  /*3c900*/  LDGSTS.E [R0+0x7500], desc[UR52][R4.64], P0 ;  /* 0x0750000004007fae */ /* 0x0003e20008121874 */
[----:B------:R-:W-:Y:S02]  /*3c910*/  IADD3 R149, P1, R149, UR5, RZ ;  /* 0x0000000595957c10 */ /* 0x000fe4000ff3e0ff */
[----:B------:R-:W-:Y:S02]  /*3c920*/  IADD3 R3, P2, R3, UR5, RZ ;  /* 0x0000000503037c10 */ /* 0x000fe4000ff5e0ff */
[----:B--2---:R-:W-:Y:S01]  /*3c930*/  IADD3.X R150, R150, UR7, RZ, P1, !PT ;  /* 0x0000000796967c10 */ /* 0x004fe20008ffe4ff */
[----:B-1----:R-:W-:Y:S01]  /*3c940*/  IMAD.MOV.U32 R4, RZ, RZ, R149 ;  /* 0x000000ffff047224 */ /* 0x002fe200078e0095 */
[----:B------:R1:W-:Y:S01]  /*3c950*/  STL [R1+0xbc4], R149 ;  /* 0x000bc49501007387 */ /* 0x0003e20000100800 */
[----:B------:R-:W-:-:S02]  /*3c960*/  IADD3.X R147, R147, UR7, RZ, P2, !PT ;  /* 0x0000000793937c10 */ /* 0x000fc400097fe4ff */
        /* <DEDUP_REMOVED lines=8> */
[----:B------:R-:W-:-:S03]  /*3c9f0*/  MOV R5, R147 ;  /* 0x0000009300057202 */ /* 0x000fc60000000f00 */
[----:B------:R-:W2:Y:S04]  /*3ca00*/  LDL.LU R150, [R1+0x508] ;  /* 0x0005080001967983 */ /* 0x000ea80000300800 */
[----:B------:R-:W2:Y:S04]  /*3ca10*/  LDL.LU R147, [R1+0x50c] ;  /* 0x00050c0001937983 */ /* 0x000ea80000300800 */
[----:B------:R1:W-:Y:S02]  /*3ca20*/  LDGSTS.E [R0+0x7d00], desc[UR52][R4.64], P0 ;  /* 0x07d0000004007fae */ /* 0x0003e40008121874 */
[----:B-1----:R-:W-:-:S05]  /*3ca30*/  LOP3.LUT R0, R6, 0x30, RZ, 0x3c, !PT ;  /* 0x0000003006007812 */ /* 0x002fca00078e3cff */
[----:B------:R-:W-:Y:S01]  /*3ca40*/  VIADD R0, R0, UR8 ;  /* 0x0000000800007c36 */ /* 0x000fe20008000000 */
[----:B---3--:R-:W-:-:S05]  /*3ca50*/  IADD3 R2, P1, R2, UR5, RZ ;  /* 0x0000000502027c10 */ /* 0x008fca000ff3e0ff */
[----:B------:R1:W-:Y:S01]  /*3ca60*/  STL [R1+0x44c], R2 ;  /* 0x00044c0201007387 */ /* 0x0003e20000100800 */
[----:B------:R-:W-:Y:S01]  /*3ca70*/  IMAD.MOV.U32 R4, RZ, RZ, R2 ;  /* 0x000000ffff047224 */ /* 0x000fe200078e0002 */
[----:B------:R-:W-:Y:S02]  /*3ca80*/  IADD3 R8, P2, R8, UR5, RZ ;  /* 0x0000000508087c10 */ /* 0x000fe4000ff5e0ff */
        /* <DEDUP_REMOVED lines=45> */
[----:B----4-:R-:W-:-:S03]  /*3cd60*/  MOV R4, R148 ;  /* 0x0000009400047202 */ /* 0x010fc60000000f00 */
[----:B------:R-:W4:Y:S01]  /*3cd70*/  LDL.LU R148, [R1+0x648] ;  /* 0x0006480001947983 */ /* 0x000f220000300800 */
[----:B------:R-:W-:-:S03]  /*3cd80*/  IMAD.MOV.U32 R5, RZ, RZ, R151 ;  /* 0x000000ffff057224 */ /* 0x000fc600078e0097 */
[----:B------:R-:W4:Y:S04]  /*3cd90*/  LDL.LU R151, [R1+0x688] ;  /* 0x0006880001977983 */ /* 0x000f280000300800 */
[----:B------:R1:W-:Y:S01]  /*3cda0*/  LDGSTS.E [R0+0x1580], desc[UR52][R4.64], P0 ;  /* 0x0158000004007fae */ /* 0x0003e20008121874 */
[----:B--2---:R-:W-:-:S05]  /*3cdb0*/  IADD3 R3, P1, R3, UR5, RZ ;  /* 0x0000000503037c10 */ /* 0x004fca000ff3e0ff */
        /* <DEDUP_REMOVED lines=48> */
[----:B------:R-:W-:-:S03]  /*3d0c0*/  MOV R4, R147 ;  /* 0x0000009300047202 */ /* 0x000fc60000000f00 */
        /* <DEDUP_REMOVED lines=166> */
[----:B------:R-:W-:Y:S02]  /*3db30*/  IADD3 R149, P1, R149, UR5, RZ ;  /* 0x0000000595957c10 */ /* 0x000fe4000ff3e0ff */
[----:B------:R-:W-:-:S03]  /*3db40*/  IADD3 R3, P2, R3, UR5, RZ ;  /* 0x0000000503037c10 */ /* 0x000fc6000ff5e0ff */
[----:B-1----:R-:W-:Y:S01]  /*3db50*/  IMAD.MOV.U32 R4, RZ, RZ, R149 ;  /* 0x000000ffff047224 */ /* 0x002fe200078e0095 */
[----:B--2---:R-:W-:Y:S01]  /*3db60*/  IADD3.X R150, R150, UR7, RZ, P1, !PT ;  /* 0x0000000796967c10 */ /* 0x004fe20008ffe4ff */
[----:B------:R1:W-:Y:S01]  /*3db70*/  STL [R1+0xbcc], R149 ;  /* 0x000bcc9501007387 */ /* 0x0003e20000100800 */
[----:B------:R-:W-:-:S03]  /*3db80*/  IADD3.X R147, R147, UR7, RZ, P2, !PT ;  /* 0x0000000793937c10 */ /* 0x000fc600097fe4ff */
        /* <DEDUP_REMOVED lines=36> */
[----:B-1----:R-:W-:Y:S01]  /*3ddd0*/  IMAD.MOV.U32 R4, RZ, RZ, R3 ;  /* 0x000000ffff047224 */ /* 0x002fe200078e0003 */
[----:B------:R-:W-:Y:S02]  /*3dde0*/  MOV R5, R149 ;  /* 0x0000009500057202 */ /* 0x000fe40000000f00 */
[----:B------:R-:W-:Y:S01]  /*3ddf0*/  IADD3.X R150, R150, UR7, RZ, P2, !PT ;  /* 0x0000000796967c10 */ /* 0x000fe200097fe4ff */
        /* <DEDUP_REMOVED lines=31> */
[----:B-1----:R-:W-:Y:S01]  /*3dff0*/  IMAD.MOV.U32 R4, RZ, RZ, R3 ;  /* 0x000000ffff047224 */ /* 0x002fe200078e0003 */
[----:B------:R-:W-:Y:S02]  /*3e000*/  IADD3 R149, P2, R149, UR5, RZ ;  /* 0x0000000595957c10 */ /* 0x000fe4000ff5e0ff */
        /* <DEDUP_REMOVED lines=20> */
[----:B------:R1:W-:Y:S01]  /*3e150*/  STL [R1+0x650], R148 ;  /* 0x0006509401007387 */ /* 0x0003e20000100800 */
[----:B------:R-:W-:-:S03]  /*3e160*/  MOV R5, R148 ;  /* 0x0000009400057202 */ /* 0x000fc60000000f00 */
        /* <DEDUP_REMOVED lines=52> */
[----:B------:R1:W-:Y:S01]  /*3e4b0*/  STL [R1+0x7d0], R147 ;  /* 0x0007d09301007387 */ /* 0x0003e20000100800 */
[----:B------:R-:W-:-:S03]  /*3e4c0*/  MOV R5, R147 ;  /* 0x0000009300057202 */ /* 0x000fc60000000f00 */
        /* <DEDUP_REMOVED lines=102> */
[----:B-1----:R-:W-:Y:S01]  /*3eb30*/  IMAD.MOV.U32 R4, RZ, RZ, R3 ;  /* 0x000000ffff047224 */ /* 0x002fe200078e0003 */
[----:B------:R-:W-:Y:S02]  /*3eb40*/  IADD3 R147, P2, R147, UR5, RZ ;  /* 0x0000000593937c10 */ /* 0x000fe4000ff5e0ff */
[----:B------:R-:W-:Y:S02]  /*3eb50*/  IADD3.X R149, R149, UR7, RZ, P1, !PT ;  /* 0x0000000795957c10 */ /* 0x000fe40008ffe4ff */
[----:B------:R-:W-:-:S03]  /*3eb60*/  IADD3.X R150, R150, UR7, RZ, P2, !PT ;  /* 0x0000000796967c10 */ /* 0x000fc600097fe4ff */
[----:B------:R1:W-:Y:S01]  /*3eb70*/  STL [R1+0xad0], R149 ;  /* 0x000ad09501007387 */ /* 0x0003e20000100800 */
[----:B------:R-:W-:-:S03]  /*3eb80*/  MOV R5, R149 ;  /* 0x0000009500057202 */ /* 0x000fc60000000f00 */
        /* <DEDUP_REMOVED lines=48> */
[----:B---3--:R-:W-:-:S04]  /*3ee90*/  IADD3 R2, P1, R2, UR5, RZ ;  /* 0x0000000502027c10 */ /* 0x008fc8000ff3e0ff */
[----:B------:R-:W-:Y:S01]  /*3eea0*/  MOV R4, R2 ;  /* 0x0000000200047202 */ /* 0x000fe20000000f00 */
[----:B------:R1:W-:Y:S01]  /*3eeb0*/  STL [R1+0x45c], R2 ;  /* 0x00045c0201007387 */ /* 0x0003e20000100800 */
        /* <DEDUP_REMOVED lines=51> */
[----:B--2---:R-:W-:-:S04]  /*3f1f0*/  IADD3 R3, P1, R3, UR5, RZ ;  /* 0x0000000503037c10 */ /* 0x004fc8000ff3e0ff */
[----:B-1----:R-:W-:Y:S01]  /*3f200*/  MOV R4, R3 ;  /* 0x0000000300047202 */ /* 0x002fe20000000f00 */
[----:B------:R1:W-:Y:S01]  /*3f210*/  STL [R1+0x5dc], R3 ;  /* 0x0005dc0301007387 */ /* 0x0003e20000100800 */
[----:B------:R-:W-:Y:S02]  /*3f220*/  IADD3 R149, P2, R149, UR5, RZ ;  /* 0x0000000595957c10 */ /* 0x000fe4000ff5e0ff */
[----:B------:R-:W-:Y:S02]  /*3f230*/  IADD3.X R147, R147, UR7, RZ, P1, !PT ;  /* 0x0000000793937c10 */ /* 0x000fe40008ffe4ff */
[----:B------:R-:W-:-:S03]  /*3f240*/  IADD3.X R150, R150, UR7, RZ, P2, !PT ;  /* 0x0000000796967c10 */ /* 0x000fc600097fe4ff */
[----:B------:R-:W-:Y:S01]  /*3f250*/  IMAD.MOV.U32 R5, RZ, RZ, R147 ;  /* 0x000000ffff057224 */ /* 0x000fe200078e0093 */
[----:B------:R2:W-:Y:S04]  /*3f260*/  STL [R1+0x5d8], R147 ;  /* 0x0005d89301007387 */ /* 0x0005e80000100800 */
[----:B------:R2:W-:Y:S04]  /*3f270*/  STL [R1+0x61c], R149 ;  /* 0x00061c9501007387 */ /* 0x0005e80000100800 */
[----:B-1----:R-:W4:Y:S04]  /*3f280*/  LDL.LU R3, [R1+0x6dc] ;  /* 0x0006dc0001037983 */ /* 0x002f280000300800 */
[----:B------:R1:W-:Y:S04]  /*3f290*/  STL [R1+0x618], R150 ;  /* 0x0006189601007387 */ /* 0x0003e80000100800 */
[----:B------:R1:W-:Y:S04]  /*3f2a0*/  LDGSTS.E [R0+0x1a80], desc[UR52][R4.64], P0 ;  /* 0x01a8000004007fae */ /* 0x0003e80008121874 */
[----:B--2---:R-:W2:Y:S01]  /*3f2b0*/  LDL.LU R147, [R1+0x71c] ;  /* 0x00071c0001937983 */ /* 0x004ea20000300800 */
[----:B-1----:R-:W-:-:S03]  /*3f2c0*/  IMAD.MOV.U32 R4, RZ, RZ, R149 ;  /* 0x000000ffff047224 */ /* 0x002fc600078e0095 */
        /* <DEDUP_REMOVED lines=22> */
[----:B------:R-:W-:-:S05]  /*3f430*/  IADD3 R3, P1, R3, UR5, RZ ;  /* 0x0000000503037c10 */ /* 0x000fca000ff3e0ff */
[----:B------:R2:W-:Y:S01]  /*3f440*/  STL [R1+0x6dc], R3 ;  /* 0x0006dc0301007387 */ /* 0x0005e20000100800 */
[----:B-1----:R-:W-:Y:S01]  /*3f450*/  IMAD.MOV.U32 R4, RZ, RZ, R3 ;  /* 0x000000ffff047224 */ /* 0x002fe200078e0003 */
[----:B--2---:R-:W-:Y:S02]  /*3f460*/  IADD3 R147, P2, R147, UR5, RZ ;  /* 0x0000000593937c10 */ /* 0x004fe4000ff5e0ff */
[----:B------:R-:W-:Y:S02]  /*3f470*/  IADD3.X R149, R149, UR7, RZ, P1, !PT ;  /* 0x0000000795957c10 */ /* 0x000fe40008ffe4ff */
        /* <DEDUP_REMOVED lines=8> */
[----:B--2---:R-:W-:-:S03]  /*3f500*/  IMAD.MOV.U32 R4, RZ, RZ, R147 ;  /* 0x000000ffff047224 */ /* 0x004fc600078e0093 */
[----:B------:R-:W2:Y:S01]  /*3f510*/  LDL.LU R147, [R1+0x7d8] ;  /* 0x0007d80001937983 */ /* 0x000ea20000300800 */
[----:B------:R-:W-:-:S03]  /*3f520*/  IMAD.MOV.U32 R5, RZ, RZ, R150 ;  /* 0x000000ffff057224 */ /* 0x000fc600078e0096 */
[----:B------:R-:W2:Y:S04]  /*3f530*/  LDL.LU R150, [R1+0x818] ;  /* 0x0008180001967983 */ /* 0x000ea80000300800 */
[----:B------:R1:W-:Y:S01]  /*3f540*/  LDGSTS.E [R0+0x2e80], desc[UR52][R4.64], P0 ;  /* 0x02e8000004007fae */ /* 0x0003e20008121874 */
[----:B---3--:R-:W-:-:S04]  /*3f550*/  IADD3 R2, P1, R2, UR5, RZ ;  /* 0x0000000502027c10 */ /* 0x008fc8000ff3e0ff */
[----:B-1----:R-:W-:Y:S01]  /*3f560*/  MOV R4, R2 ;  /* 0x0000000200047202 */ /* 0x002fe20000000f00 */
[----:B------:R1:W-:Y:S01]  /*3f570*/  STL [R1+0x75c], R2 ;  /* 0x00075c0201007387 */ /* 0x0003e20000100800 */
[----:B------:R-:W-:Y:S02]  /*3f580*/  IADD3 R148, P2, R148, UR5, RZ ;  /* 0x0000000594947c10 */ /* 0x000fe4000ff5e0ff */
[----:B----4-:R-:W-:Y:S02]  /*3f590*/  IADD3.X R8, R8, UR7, RZ, P1, !PT ;  /* 0x0000000708087c10 */ /* 0x010fe40008ffe4ff */
        /* <DEDUP_REMOVED lines=8> */
[----:B-1----:R-:W-:-:S03]  /*3f620*/  IMAD.MOV.U32 R4, RZ, RZ, R148 ;  /* 0x000000ffff047224 */ /* 0x002fc600078e0094 */
[----:B----4-:R-:W4:Y:S01]  /*3f630*/  LDL.LU R148, [R1+0x858] ;  /* 0x0008580001947983 */ /* 0x010f220000300800 */
[----:B------:R-:W-:-:S03]  /*3f640*/  IMAD.MOV.U32 R5, RZ, RZ, R151 ;  /* 0x000000ffff057224 */ /* 0x000fc600078e0097 */
[----:B------:R-:W4:Y:S04]  /*3f650*/  LDL.LU R151, [R1+0x898] ;  /* 0x0008980001977983 */ /* 0x000f280000300800 */
[----:B------:R1:W-:Y:S01]  /*3f660*/  LDGSTS.E [R0+0x3680], desc[UR52][R4.64], P0 ;  /* 0x0368000004007fae */ /* 0x0003e20008121874 */
[----:B------:R-:W-:-:S05]  /*3f670*/  IADD3 R3, P1, R3, UR5, RZ ;  /* 0x0000000503037c10 */ /* 0x000fca000ff3e0ff */
[----:B------:R2:W-:Y:S01]  /*3f680*/  STL [R1+0x7dc], R3 ;  /* 0x0007dc0301007387 */ /* 0x0005e20000100800 */
[----:B-1----:R-:W-:Y:S01]  /*3f690*/  IMAD.MOV.U32 R4, RZ, RZ, R3 ;  /* 0x000000ffff047224 */ /* 0x002fe200078e0003 */
[----:B------:R-:W-:Y:S02]  /*3f6a0*/  IADD3 R149, P2, R149, UR5, RZ ;  /* 0x0000000595957c10 */ /* 0x000fe4000ff5e0ff */
[----:B--2---:R-:W-:Y:S02]  /*3f6b0*/  IADD3.X R147, R147, UR7, RZ, P1, !PT ;  /* 0x0000000793937c10 */ /* 0x004fe40008ffe4ff */
        /* <DEDUP_REMOVED lines=29> */
[----:B------:R-:W3:Y:S04]  /*3f890*/  LDL.LU R151, [R1+0x998] ;  /* 0x0009980001977983 */ /* 0x000ee80000300800 */
[----:B------:R1:W-:Y:S01]  /*3f8a0*/  LDGSTS.E [R0+0x4680], desc[UR52][R4.64], P0 ;  /* 0x0468000004007fae */ /* 0x0003e20008121874 */
[----:B------:R-:W-:-:S04]  /*3f8b0*/  IADD3 R3, P1, R3, UR5, RZ ;  /* 0x0000000503037c10 */ /* 0x000fc8000ff3e0ff */
[----:B-1----:R-:W-:Y:S01]  /*3f8c0*/  MOV R4, R3 ;  /* 0x0000000300047202 */ /* 0x002fe20000000f00 */
[----:B------:R1:W-:Y:S01]  /*3f8d0*/  STL [R1+0x8dc], R3 ;  /* 0x0008dc0301007387 */ /* 0x0003e20000100800 */
[----:B------:R-:W-:Y:S02]  /*3f8e0*/  IADD3 R147, P2, R147, UR5, RZ ;  /* 0x0000000593937c10 */ /* 0x000fe4000ff5e0ff */
[----:B--2---:R-:W-:Y:S02]  /*3f8f0*/  IADD3.X R149, R149, UR7, RZ, P1, !PT ;  /* 0x0000000795957c10 */ /* 0x004fe40008ffe4ff */
[----:B------:R-:W-:-:S03]  /*3f900*/  IADD3.X R150, R150, UR7, RZ, P2, !PT ;  /* 0x0000000796967c10 */ /* 0x000fc600097fe4ff */
[----:B------:R-:W-:Y:S01]  /*3f910*/  IMAD.MOV.U32 R5, RZ, RZ, R149 ;  /* 0x000000ffff057224 */ /* 0x000fe200078e0095 */
[----:B------:R2:W-:Y:S04]  /*3f920*/  STL [R1+0x8d8], R149 ;  /* 0x0008d89501007387 */ /* 0x0005e80000100800 */
[----:B------:R2:W-:Y:S04]  /*3f930*/  STL [R1+0x91c], R147 ;  /* 0x00091c9301007387 */ /* 0x0005e80000100800 */
[----:B-1----:R-:W3:Y:S04]  /*3f940*/  LDL.LU R3, [R1+0x9dc] ;  /* 0x0009dc0001037983 */ /* 0x002ee80000300800 */
        /* <DEDUP_REMOVED lines=35> */
[----:B------:R-:W3:Y:S04]  /*3fb80*/  LDL.LU R3, [R1+0xadc] ;  /* 0x000adc0001037983 */ /* 0x000ee80000300800 */
[----:B------:R2:W-:Y:S04]  /*3fb90*/  STL [R1+0xa18], R150 ;  /* 0x000a189601007387 */ /* 0x0005e80000100800 */
[----:B------:R2:W-:Y:S04]  /*3fba0*/  LDGSTS.E [R0+0x5a80], desc[UR52][R4.64], P0 ;  /* 0x05a8000004007fae */ /* 0x0005e80008121874 */
[----:B-1----:R-:W3:Y:S01]  /*3fbb0*/  LDL.LU R147, [R1+0xb1c] ;  /* 0x000b1c0001937983 */ /* 0x002ee20000300800 */
[----:B--2---:R-:W-:-:S03]  /*3fbc0*/  IMAD.MOV.U32 R4, RZ, RZ, R149 ;  /* 0x000000ffff047224 */ /* 0x004fc600078e0095 */
        /* <DEDUP_REMOVED lines=20> */
[----:B-1----:R-:W4:Y:S04]  /*3fd10*/  LDL.LU R151, [R1+0xb98] ;  /* 0x000b980001977983 */ /* 0x002f280000300800 */
[----:B------:R1:W-:Y:S01]  /*3fd20*/  LDGSTS.E [R0+0x6680], desc[UR52][R4.64], P0 ;  /* 0x0668000004007fae */ /* 0x0003e20008121874 */
[----:B------:R-:W-:-:S05]  /*3fd30*/  IADD3 R3, P1, R3, UR5, RZ ;  /* 0x0000000503037c10 */ /* 0x000fca000ff3e0ff */
[----:B------:R-:W-:Y:S01]  /*3fd40*/  STL [R1+0xadc], R3 ;  /* 0x000adc0301007387 */ /* 0x000fe20000100800 */
[----:B-1----:R-:W-:Y:S01]  /*3fd50*/  IMAD.MOV.U32 R4, RZ, RZ, R3 ;  /* 0x000000ffff047224 */ /* 0x002fe200078e0003 */
[----:B------:R-:W-:Y:S02]  /*3fd60*/  IADD3 R147, P2, R147, UR5, RZ ;  /* 0x0000000593937c10 */ /* 0x000fe4000ff5e0ff */
[----:B--2---:R-:W-:Y:S02]  /*3fd70*/  IADD3.X R149, R149, UR7, RZ, P1, !PT ;  /* 0x0000000795957c10 */ /* 0x004fe40008ffe4ff */
        /* <DEDUP_REMOVED lines=32> */
[----:B-1----:R-:W-:Y:S02]  /*3ff80*/  MOV R4, R149 ;  /* 0x0000009500047202 */ /* 0x002fe40000000f00 */
[----:B------:R-:W-:Y:S02]  /*3ff90*/  IADD3 R3, P2, R3, UR5, RZ ;  /* 0x0000000503037c10 */ /* 0x000fe4000ff5e0ff */
        /* <DEDUP_REMOVED lines=8> */
[----:B-1----:R-:W3:Y:S01]  /*40020*/  LDL.LU R149, [R1+0x4e0] ;  /* 0x0004e00001957983 */ /* 0x002ee20000300800 */
        /* <DEDUP_REMOVED lines=255> */
[----:B--2---:R-:W-:Y:S01]  /*41020*/  MOV R5, R150 ;  /* 0x0000009600057202 */ /* 0x004fe20000000f00 */
[----:B------:R-:W-:-:S02]  /*41030*/  IMAD.MOV.U32 R4, RZ, RZ, R147 ;  /* 0x000000ffff047224 */ /* 0x000fc400078e0093 */
[----:B-1----:R-:W2:Y:S04]  /*41040*/  LDL.LU R150, [R1+0xbe0] ;  /* 0x000be00001967983 */ /* 0x002ea80000300800 */
        /* <DEDUP_REMOVED lines=21> */
[----:B-1----:R-:W-:Y:S01]  /*411a0*/  IMAD.MOV.U32 R4, RZ, RZ, R149 ;  /* 0x000000ffff047224 */ /* 0x002fe200078e0095 */
[----:B------:R-:W-:Y:S02]  /*411b0*/  IADD3 R3, P2, R3, UR5, RZ ;  /* 0x0000000503037c10 */ /* 0x000fe4000ff5e0ff */
[----:B--2---:R-:W-:Y:S01]  /*411c0*/  IADD3.X R150, R150, UR7, RZ, P1, !PT ;  /* 0x0000000796967c10 */ /* 0x004fe20008ffe4ff */
[----:B------:R-:W-:Y:S01]  /*411d0*/  STL [R1+0xbe4], R149 ;  /* 0x000be49501007387 */ /* 0x000fe20000100800 */
[----:B------:R-:W-:-:S03]  /*411e0*/  IADD3.X R147, R147, UR7, RZ, P2, !PT ;  /* 0x0000000793937c10 */ /* 0x000fc600097fe4ff */
[----:B------:R-:W-:Y:S01]  /*411f0*/  IMAD.MOV.U32 R5, RZ, RZ, R150 ;  /* 0x000000ffff057224 */ /* 0x000fe200078e0096 */
[----:B------:R-:W-:Y:S04]  /*41200*/  STL [R1+0xbe0], R150 ;  /* 0x000be09601007387 */ /* 0x000fe80000100800 */
[----:B------:R-:W-:Y:S04]  /*41210*/  STL [R1+0xc24], R3 ;  /* 0x000c240301007387 */ /* 0x000fe80000100800 */
[----:B------:R1:W-:Y:S04]  /*41220*/  LDGSTS.E [R0+0x7b00], desc[UR52][R4.64], P0 ;  /* 0x07b0000004007fae */ /* 0x0003e80008121874 */
[----:B------:R2:W-:Y:S01]  /*41230*/  STL [R1+0xc20], R147 ;  /* 0x000c209301007387 */ /* 0x0005e20000100800 */
[----:B-1----:R-:W-:-:S02]  /*41240*/  IMAD.MOV.U32 R4, RZ, RZ, R3 ;  /* 0x000000ffff047224 */ /* 0x002fc400078e0003 */
[----:B------:R-:W-:Y:S02]  /*41250*/  IMAD.MOV.U32 R5, RZ, RZ, R147 ;  /* 0x000000ffff057224 */ /* 0x000fe400078e0093 */
[----:B--2---:R-:W2:Y:S04]  /*41260*/  LDL.LU R147, [R1+0x4e8] ;  /* 0x0004e80001937983 */ /* 0x004ea80000300800 */
[----:B------:R-:W2:Y:S04]  /*41270*/  LDL.LU R3, [R1+0x4ec] ;  /* 0x0004ec0001037983 */ /* 0x000ea80000300800 */
[----:B------:R1:W-:Y:S04]  /*41280*/  LDGSTS.E [R0+0x7f00], desc[UR52][R4.64], P0 ;  /* 0x07f0000004007fae */ /* 0x0003e80008121874 */
[----:B------:R-:W2:Y:S04]  /*41290*/  LDL.LU R150, [R1+0x528] ;  /* 0x0005280001967983 */ /* 0x000ea80000300800 */
[----:B------:R-:W2:Y:S01]  /*412a0*/  LDL.LU R149, [R1+0x52c] ;  /* 0x00052c0001957983 */ /* 0x000ea20000300800 */
        /* <DEDUP_REMOVED lines=15> */
[----:B-1----:R-:W-:-:S02]  /*413a0*/  MOV R4, R8 ;  /* 0x0000000800047202 */ /* 0x002fc40000000f00 */
[----:B------:R-:W3:Y:S01]  /*413b0*/  LDL.LU R8, [R1+0x568] ;  /* 0x0005680001087983 */ /* 0x000ee20000300800 */
[----:B------:R-:W-:-:S03]  /*413c0*/  IMAD.MOV.U32 R5, RZ, RZ, R151 ;  /* 0x000000ffff057224 */ /* 0x000fc600078e0097 */
[----:B------:R-:W3:Y:S04]  /*413d0*/  LDL.LU R151, [R1+0x5a8] ;  /* 0x0005a80001977983 */ /* 0x000ee80000300800 */
[----:B------:R1:W-:Y:S01]  /*413e0*/  LDGSTS.E [R0+0x780], desc[UR52][R4.64], P0 ;  /* 0x0078000004007fae */ /* 0x0003e20008121874 */
[----:B--2---:R-:W-:-:S04]  /*413f0*/  IADD3 R3, P1, R3, UR5, RZ ;  /* 0x0000000503037c10 */ /* 0x004fc8000ff3e0ff */
[----:B------:R-:W-:Y:S01]  /*41400*/  IADD3.X R147, R147, UR7, RZ, P1, !PT ;  /* 0x0000000793937c10 */ /* 0x000fe20008ffe4ff */
[----:B------:R2:W-:Y:S01]  /*41410*/  STL [R1+0x4ec], R3 ;  /* 0x0004ec0301007387 */ /* 0x0005e20000100800 */
[----:B-1----:R-:W-:Y:S01]  /*41420*/  IMAD.MOV.U32 R4, RZ, RZ, R3 ;  /* 0x000000ffff047224 */ /* 0x002fe200078e0003 */
[----:B------:R-:W-:Y:S02]  /*41430*/  IADD3 R149, P2, R149, UR5, RZ ;  /* 0x0000000595957c10 */ /* 0x000fe4000ff5e0ff */
[----:B------:R-:W-:Y:S01]  /*41440*/  IMAD.MOV.U32 R5, RZ, RZ, R147 ;  /* 0x000000ffff057224 */ /* 0x000fe200078e0093 */
[----:B------:R1:W-:Y:S01]  /*41450*/  STL [R1+0x4e8], R147 ;  /* 0x0004e89301007387 */ /* 0x0003e20000100800 */
[----:B------:R-:W-:-:S03]  /*41460*/  IADD3.X R150, R150, UR7, RZ, P2, !PT ;  /* 0x0000000796967c10 */ /* 0x000fc600097fe4ff */
[----:B------:R1:W-:Y:S04]  /*41470*/  STL [R1+0x52c], R149 ;  /* 0x00052c9501007387 */ /* 0x0003e80000100800 */
[----:B--2---:R-:W2:Y:S04]  /*41480*/  LDL.LU R3, [R1+0x5ec] ;  /* 0x0005ec0001037983 */ /* 0x004ea80000300800 */
[----:B------:R1:W-:Y:S04]  /*41490*/  STL [R1+0x528], R150 ;  /* 0x0005289601007387 */ /* 0x0003e80000100800 */
[----:B------:R1:W-:Y:S04]  /*414a0*/  LDGSTS.E [R0+0xb80], desc[UR52][R4.64], P0 ;  /* 0x00b8000004007fae */ /* 0x0003e80008121874 */
[----:B-1----:R-:W2:Y:S01]  /*414b0*/  LDL.LU R147, [R1+0x62c] ;  /* 0x00062c0001937983 */ /* 0x002ea20000300800 */
[----:B------:R-:W-:-:S02]  /*414c0*/  IMAD.MOV.U32 R4, RZ, RZ, R149 ;  /* 0x000000ffff047224 */ /* 0x000fc400078e0095 */
[----:B------:R-:W-:Y:S01]  /*414d0*/  IMAD.MOV.U32 R5, RZ, RZ, R150 ;  /* 0x000000ffff057224 */ /* 0x000fe200078e0096 */
[----:B------:R-:W2:Y:S04]  /*414e0*/  LDL.LU R149, [R1+0x5e8] ;  /* 0x0005e80001957983 */ /* 0x000ea80000300800 */
[----:B------:R-:W2:Y:S04]  /*414f0*/  LDL.LU R150, [R1+0x628] ;  /* 0x0006280001967983 */ /* 0x000ea80000300800 */
[----:B------:R1:W-:Y:S01]  /*41500*/  LDGSTS.E [R0+0xf80], desc[UR52][R4.64], P0 ;  /* 0x00f8000004007fae */ /* 0x0003e20008121874 */
[----:B----4-:R-:W-:-:S02]  /*41510*/  IADD3 R2, P1, R2, UR5, RZ ;  /* 0x0000000502027c10 */ /* 0x010fc4000ff3e0ff */
        /* <DEDUP_REMOVED lines=30> */
[----:B------:R-:W-:Y:S01]  /*41700*/  MOV R4, R147 ;  /* 0x0000009300047202 */ /* 0x000fe20000000f00 */
[----:B------:R-:W-:-:S02]  /*41710*/  IMAD.MOV.U32 R5, RZ, RZ, R150 ;  /* 0x000000ffff057224 */ /* 0x000fc400078e0096 */
[----:B------:R-:W2:Y:S04]  /*41720*/  LDL.LU R147, [R1+0x6e8] ;  /* 0x0006e80001937983 */ /* 0x000ea80000300800 */
        /* <DEDUP_REMOVED lines=46> */
[----:B------:R-:W-:Y:S04]  /*41a10*/  STL [R1+0x7ac], R148 ;  /* 0x0007ac9401007387 */ /* 0x000fe80000100800 */
        /* <DEDUP_REMOVED lines=17> */
[----:B------:R-:W-:Y:S04]  /*41b30*/  STL [R1+0x82c], R147 ;  /* 0x00082c9301007387 */ /* 0x000fe80000100800 */
[----:B--2---:R-:W2:Y:S04]  /*41b40*/  LDL.LU R3, [R1+0x8ec] ;  /* 0x0008ec0001037983 */ /* 0x004ea80000300800 */
[----:B------:R1:W-:Y:S04]  /*41b50*/  STL [R1+0x828], R150 ;  /* 0x0008289601007387 */ /* 0x0003e80000100800 */
[----:B------:R1:W-:Y:S04]  /*41b60*/  LDGSTS.E [R0+0x3b80], desc[UR52][R4.64], P0 ;  /* 0x03b8000004007fae */ /* 0x0003e80008121874 */
[----:B-1----:R-:W2:Y:S01]  /*41b70*/  LDL.LU R149, [R1+0x92c] ;  /* 0x00092c0001957983 */ /* 0x002ea20000300800 */
[----:B------:R-:W-:-:S02]  /*41b80*/  IMAD.MOV.U32 R4, RZ, RZ, R147 ;  /* 0x000000ffff047224 */ /* 0x000fc400078e0093 */
[----:B------:R-:W-:Y:S02]  /*41b90*/  IMAD.MOV.U32 R5, RZ, RZ, R150 ;  /* 0x000000ffff057224 */ /* 0x000fe400078e0096 */
        /* <DEDUP_REMOVED lines=22> */
[----:B-1----:R-:W-:Y:S01]  /*41d00*/  IMAD.MOV.U32 R4, RZ, RZ, R3 ;  /* 0x000000ffff047224 */ /* 0x002fe200078e0003 */
[----:B------:R-:W-:Y:S02]  /*41d10*/  IADD3 R149, P2, R149, UR5, RZ ;  /* 0x0000000595957c10 */ /* 0x000fe4000ff5e0ff */
[----:B------:R-:W-:Y:S02]  /*41d20*/  IADD3.X R150, R150, UR7, RZ, P1, !PT ;  /* 0x0000000796967c10 */ /* 0x000fe40008ffe4ff */
[----:B------:R-:W-:-:S03]  /*41d30*/  IADD3.X R147, R147, UR7, RZ, P2, !PT ;  /* 0x0000000793937c10 */ /* 0x000fc600097fe4ff */
[----:B------:R-:W-:Y:S01]  /*41d40*/  IMAD.MOV.U32 R5, RZ, RZ, R150 ;  /* 0x000000ffff057224 */ /* 0x000fe200078e0096 */
[----:B------:R-:W-:Y:S04]  /*41d50*/  STL [R1+0x8ec], R3 ;  /* 0x0008ec0301007387 */ /* 0x000fe80000100800 */
[----:B------:R1:W-:Y:S04]  /*41d60*/  LDGSTS.E [R0+0x4b80], desc[UR52][R4.64], P0 ;  /* 0x04b8000004007fae */ /* 0x0003e80008121874 */
[----:B------:R2:W-:Y:S04]  /*41d70*/  STL [R1+0x8e8], R150 ;  /* 0x0008e89601007387 */ /* 0x0005e80000100800 */
[----:B------:R-:W-:Y:S01]  /*41d80*/  STL [R1+0x92c], R149 ;  /* 0x00092c9501007387 */ /* 0x000fe20000100800 */
[----:B-1----:R-:W-:Y:S01]  /*41d90*/  MOV R4, R149 ;  /* 0x0000009500047202 */ /* 0x002fe20000000f00 */
[----:B------:R-:W-:-:S02]  /*41da0*/  IMAD.MOV.U32 R5, RZ, RZ, R147 ;  /* 0x000000ffff057224 */ /* 0x000fc400078e0093 */
[----:B--2---:R-:W2:Y:S04]  /*41db0*/  LDL.LU R150, [R1+0x9ec] ;  /* 0x0009ec0001967983 */ /* 0x004ea80000300800 */
[----:B------:R1:W-:Y:S04]  /*41dc0*/  LDGSTS.E [R0+0x4f80], desc[UR52][R4.64], P0 ;  /* 0x04f8000004007fae */ /* 0x0003e80008121874 */
[----:B------:R1:W-:Y:S04]  /*41dd0*/  STL [R1+0x928], R147 ;  /* 0x0009289301007387 */ /* 0x0003e80000100800 */
[----:B------:R-:W2:Y:S04]  /*41de0*/  LDL.LU R3, [R1+0xa2c] ;  /* 0x000a2c0001037983 */ /* 0x000ea80000300800 */
[----:B-1----:R-:W5:Y:S04]  /*41df0*/  LDL.LU R147, [R1+0x14b4] ;  /* 0x0014b40001937983 */ /* 0x002f680000300800 */
[----:B------:R-:W2:Y:S01]  /*41e00*/  LDL.LU R149, [R1+0xa28] ;  /* 0x000a280001957983 */ /* 0x000ea20000300800 */
[----:B---3--:R-:W-:-:S05]  /*41e10*/  IADD3 R2, P1, R2, UR5, RZ ;  /* 0x0000000502027c10 */ /* 0x008fca000ff3e0ff */
[----:B------:R-:W-:Y:S01]  /*41e20*/  IMAD.MOV.U32 R4, RZ, RZ, R2 ;  /* 0x000000ffff047224 */ /* 0x000fe200078e0002 */
[----:B------:R-:W-:Y:S01]  /*41e30*/  IADD3 R151, P2, R151, UR5, RZ ;  /* 0x0000000597977c10 */ /* 0x000fe2000ff5e0ff */
[----:B------:R-:W-:Y:S01]  /*41e40*/  STL [R1+0x96c], R2 ;  /* 0x00096c0201007387 */ /* 0x000fe20000100800 */
[----:B----4-:R-:W-:Y:S02]  /*41e50*/  IADD3.X R8, R8, UR7, RZ, P1, !PT ;  /* 0x0000000708087c10 */ /* 0x010fe40008ffe4ff */
[----:B------:R-:W-:-:S03]  /*41e60*/  IADD3.X R148, R148, UR7, RZ, P2, !PT ;  /* 0x0000000794947c10 */ /* 0x000fc600097fe4ff */
[----:B------:R-:W-:Y:S01]  /*41e70*/  IMAD.MOV.U32 R5, RZ, RZ, R8 ;  /* 0x000000ffff057224 */ /* 0x000fe200078e0008 */
[----:B------:R1:W-:Y:S04]  /*41e80*/  STL [R1+0x968], R8 ;  /* 0x0009680801007387 */ /* 0x0003e80000100800 */
[----:B------:R3:W-:Y:S04]  /*41e90*/  LDGSTS.E [R0+0x5380], desc[UR52][R4.64], P0 ;  /* 0x0538000004007fae */ /* 0x0007e80008121874 */
[----:B------:R-:W-:Y:S04]  /*41ea0*/  STL [R1+0x9ac], R151 ;  /* 0x0009ac9701007387 */ /* 0x000fe80000100800 */
[----:B-1----:R-:W4:Y:S01]  /*41eb0*/  LDL.LU R8, [R1+0xa6c] ;  /* 0x000a6c0001087983 */ /* 0x002f220000300800 */
[----:B---3--:R-:W-:-:S02]  /*41ec0*/  IMAD.MOV.U32 R4, RZ, RZ, R151 ;  /* 0x000000ffff047224 */ /* 0x008fc400078e0097 */
[----:B------:R-:W-:Y:S01]  /*41ed0*/  IMAD.MOV.U32 R5, RZ, RZ, R148 ;  /* 0x000000ffff057224 */ /* 0x000fe200078e0094 */
[----:B------:R1:W-:Y:S04]  /*41ee0*/  STL [R1+0x9a8], R148 ;  /* 0x0009a89401007387 */ /* 0x0003e80000100800 */
[----:B------:R-:W3:Y:S04]  /*41ef0*/  LDL.LU R2, [R1+0xaac] ;  /* 0x000aac0001027983 */ /* 0x000ee80000300800 */
[----:B------:R2:W-:Y:S04]  /*41f00*/  LDGSTS.E [R0+0x5780], desc[UR52][R4.64], P0 ;  /* 0x0578000004007fae */ /* 0x0005e80008121874 */
[----:B-1----:R-:W5:Y:S04]  /*41f10*/  LDL.LU R148, [R1+0x14b0] ;  /* 0x0014b00001947983 */ /* 0x002f680000300800 */
[----:B------:R-:W3:Y:S04]  /*41f20*/  LDL.LU R151, [R1+0xaa8] ;  /* 0x000aa80001977983 */ /* 0x000ee80000300800 */
[----:B------:R-:W4:Y:S01]  /*41f30*/  LDL.LU R5, [R1+0x9e8] ;  /* 0x0009e80001057983 */ /* 0x000f220000300800 */
[----:B--2---:R-:W-:-:S05]  /*41f40*/  IADD3 R150, P1, R150, UR5, RZ ;  /* 0x0000000596967c10 */ /* 0x004fca000ff3e0ff */
[----:B------:R-:W-:Y:S01]  /*41f50*/  IMAD.MOV.U32 R4, RZ, RZ, R150 ;  /* 0x000000ffff047224 */ /* 0x000fe200078e0096 */
[----:B------:R-:W-:Y:S01]  /*41f60*/  IADD3 R3, P2, R3, UR5, RZ ;  /* 0x0000000503037c10 */ /* 0x000fe2000ff5e0ff */
[----:B------:R1:W-:Y:S03]  /*41f70*/  STL [R1+0x9ec], R150 ;  /* 0x0009ec9601007387 */ /* 0x0003e60000100800 */
[----:B------:R-:W-:Y:S02]  /*41f80*/  IADD3.X R149, R149, UR7, RZ, P2, !PT ;  /* 0x0000000795957c10 */ /* 0x000fe400097fe4ff */
[----:B----4-:R-:W-:-:S05]  /*41f90*/  IADD3.X R5, R5, UR7, RZ, P1, !PT ;  /* 0x0000000705057c10 */ /* 0x010fca0008ffe4ff */
[----:B------:R2:W-:Y:S04]  /*41fa0*/  STL [R1+0x9e8], R5 ;  /* 0x0009e80501007387 */ /* 0x0005e80000100800 */
[----:B------:R4:W-:Y:S04]  /*41fb0*/  LDGSTS.E [R0+0x5b80], desc[UR52][R4.64], P0 ;  /* 0x05b8000004007fae */ /* 0x0009e80008121874 */
[----:B------:R-:W-:Y:S04]  /*41fc0*/  STL [R1+0xa2c], R3 ;  /* 0x000a2c0301007387 */ /* 0x000fe80000100800 */
[----:B-1----:R-:W3:Y:S01]  /*41fd0*/  LDL.LU R150, [R1+0xb2c] ;  /* 0x000b2c0001967983 */ /* 0x002ee20000300800 */
[----:B----4-:R-:W-:-:S02]  /*41fe0*/  IMAD.MOV.U32 R4, RZ, RZ, R3 ;  /* 0x000000ffff047224 */ /* 0x010fc400078e0003 */
[----:B--2---:R-:W-:Y:S01]  /*41ff0*/  IMAD.MOV.U32 R5, RZ, RZ, R149 ;  /* 0x000000ffff057224 */ /* 0x004fe200078e0095 */
[----:B------:R1:W-:Y:S04]  /*42000*/  STL [R1+0xa28], R149 ;  /* 0x000a289501007387 */ /* 0x0003e80000100800 */
[----:B------:R2:W-:Y:S04]  /*42010*/  LDGSTS.E [R0+0x5f80], desc[UR52][R4.64], P0 ;  /* 0x05f8000004007fae */ /* 0x0005e80008121874 */
[----:B-1----:R-:W4:Y:S04]  /*42020*/  LDL.LU R149, [R1+0xb28] ;  /* 0x000b280001957983 */ /* 0x002f280000300800 */
[----:B------:R-:W4:Y:S04]  /*42030*/  LDL.LU R3, [R1+0xbac] ;  /* 0x000bac0001037983 */ /* 0x000f280000300800 */
[----:B------:R-:W4:Y:S01]  /*42040*/  LDL.LU R5, [R1+0xa68] ;  /* 0x000a680001057983 */ /* 0x000f220000300800 */
[----:B------:R-:W-:-:S02]  /*42050*/  IADD3 R8, P1, R8, UR5, RZ ;  /* 0x0000000508087c10 */ /* 0x000fc4000ff3e0ff */
[----:B---3--:R-:W-:-:S03]  /*42060*/  IADD3 R2, P2, R2, UR5, RZ ;  /* 0x0000000502027c10 */ /* 0x008fc6000ff5e0ff */
[----:B--2---:R-:W-:Y:S01]  /*42070*/  IMAD.MOV.U32 R4, RZ, RZ, R8 ;  /* 0x000000ffff047224 */ /* 0x004fe200078e0008 */
[----:B------:R-:W-:Y:S01]  /*42080*/  IADD3.X R151, R151, UR7, RZ, P2, !PT ;  /* 0x0000000797977c10 */ /* 0x000fe200097fe4ff */
[----:B------:R1:W-:Y:S01]  /*42090*/  STL [R1+0xa6c], R8 ;  /* 0x000a6c0801007387 */ /* 0x0003e20000100800 */
[----:B----4-:R-:W-:-:S05]  /*420a0*/  IADD3.X R5, R5, UR7, RZ, P1, !PT ;  /* 0x0000000705057c10 */ /* 0x010fca0008ffe4ff */
[----:B------:R2:W-:Y:S04]  /*420b0*/  STL [R1+0xa68], R5 ;  /* 0x000a680501007387 */ /* 0x0005e80000100800 */
[----:B------:R3:W-:Y:S04]  /*420c0*/  LDGSTS.E [R0+0x6380], desc[UR52][R4.64], P0 ;  /* 0x0638000004007fae */ /* 0x0007e80008121874 */
[----:B------:R-:W-:Y:S04]  /*420d0*/  STL [R1+0xaac], R2 ;  /* 0x000aac0201007387 */ /* 0x000fe80000100800 */
[----:B-1----:R-:W4:Y:S01]  /*420e0*/  LDL.LU R8, [R1+0xba8] ;  /* 0x000ba80001087983 */ /* 0x002f220000300800 */
[----:B---3--:R-:W-:-:S02]  /*420f0*/  IMAD.MOV.U32 R4, RZ, RZ, R2 ;  /* 0x000000ffff047224 */ /* 0x008fc400078e0002 */
[----:B--2---:R-:W-:Y:S01]  /*42100*/  IMAD.MOV.U32 R5, RZ, RZ, R151 ;  /* 0x000000ffff057224 */ /* 0x004fe200078e0097 */
[----:B------:R1:W-:Y:S04]  /*42110*/  STL [R1+0xaa8], R151 ;  /* 0x000aa89701007387 */ /* 0x0003e80000100800 */
[----:B------:R2:W-:Y:S04]  /*42120*/  LDGSTS.E [R0+0x6780], desc[UR52][R4.64], P0 ;  /* 0x0678000004007fae */ /* 0x0005e80008121874 */
[----:B-1----:R-:W3:Y:S04]  /*42130*/  LDL.LU R151, [R1+0xc28] ;  /* 0x000c280001977983 */ /* 0x002ee80000300800 */
[----:B------:R-:W3:Y:S04]  /*42140*/  LDL.LU R2, [R1+0xc2c] ;  /* 0x000c2c0001027983 */ /* 0x000ee80000300800 */
[----:B------:R-:W4:Y:S04]  /*42150*/  LDL.LU R4, [R1+0xae8] ;  /* 0x000ae80001047983 */ /* 0x000f280000300800 */
[----:B------:R-:W2:Y:S01]  /*42160*/  LDL.LU R5, [R1+0xaec] ;  /* 0x000aec0001057983 */ /* 0x000ea20000300800 */
[----:B------:R-:W-:-:S04]  /*42170*/  IADD3 R150, P2, R150, UR5, RZ ;  /* 0x0000000596967c10 */ /* 0x000fc8000ff5e0ff */
[----:B------:R-:W-:Y:S02]  /*42180*/  IADD3.X R149, R149, UR7, RZ, P2, !PT ;  /* 0x0000000795957c10 */ /* 0x000fe400097fe4ff */
[----:B--2---:R-:W-:-:S04]  /*42190*/  IADD3 R5, P1, R5, UR5, RZ ;  /* 0x0000000505057c10 */ /* 0x004fc8000ff3e0ff */
[----:B----4-:R-:W-:Y:S01]  /*421a0*/  IADD3.X R4, R4, UR7, RZ, P1, !PT ;  /* 0x0000000704047c10 */ /* 0x010fe20008ffe4ff */
[----:B------:R1:W-:Y:S04]  /*421b0*/  STL [R1+0xaec], R5 ;  /* 0x000aec0501007387 */ /* 0x0003e80000100800 */
[----:B------:R2:W-:Y:S01]  /*421c0*/  STL [R1+0xae8], R4 ;  /* 0x000ae80401007387 */ /* 0x0005e20000100800 */
[----:B-1----:R-:W-:-:S04]  /*421d0*/  LOP3.LUT R5, R5, R4, RZ, 0x3c, !PT ;  /* 0x0000000405057212 */ /* 0x002fc800078e3cff */
[----:B--2---:R-:W-:-:S04]  /*421e0*/  LOP3.LUT R4, R5, R4, RZ, 0x3c, !PT ;  /* 0x0000000405047212 */ /* 0x004fc800078e3cff */
[----:B------:R-:W-:Y:S01]  /*421f0*/  LOP3.LUT R5, R5, R4, RZ, 0x3c, !PT ;  /* 0x0000000405057212 */ /* 0x000fe200078e3cff */
[----:B------:R-:W-:Y:S04]  /*42200*/  STL [R1+0xb2c], R150 ;  /* 0x000b2c9601007387 */ /* 0x000fe80000100800 */
[----:B------:R1:W-:Y:S04]  /*42210*/  LDGSTS.E [R0+0x6b80], desc[UR52][R4.64], P0 ;  /* 0x06b8000004007fae */ /* 0x0003e80008121874 */
[----:B------:R2:W-:Y:S01]  /*42220*/  STL [R1+0xb28], R149 ;  /* 0x000b289501007387 */ /* 0x0005e20000100800 */
[----:B-1----:R-:W-:Y:S01]  /*42230*/  MOV R4, R150 ;  /* 0x0000009600047202 */ /* 0x002fe20000000f00 */
[----:B------:R-:W-:-:S02]  /*42240*/  IMAD.MOV.U32 R5, RZ, RZ, R149 ;  /* 0x000000ffff057224 */ /* 0x000fc400078e0095 */
[----:B--2---:R-:W5:Y:S04]  /*42250*/  LDL.LU R149, [R1+0x14ac] ;  /* 0x0014ac0001957983 */ /* 0x004f680000300800 */
[----:B------:R-:W5:Y:S04]  /*42260*/  LDL.LU R150, [R1+0x14a8] ;  /* 0x0014a80001967983 */ /* 0x000f680000300800 */
[----:B------:R1:W-:Y:S04]  /*42270*/  LDGSTS.E [R0+0x6f80], desc[UR52][R4.64], P0 ;  /* 0x06f8000004007fae */ /* 0x0003e80008121874 */
[----:B------:R-:W2:Y:S04]  /*42280*/  LDL.LU R4, [R1+0xb68] ;  /* 0x000b680001047983 */ /* 0x000ea80000300800 */
[----:B------:R-:W1:Y:S01]  /*42290*/  LDL.LU R5, [R1+0xb6c] ;  /* 0x000b6c0001057983 */ /* 0x000e620000300800 */
[----:B------:R-:W-:-:S04]  /*422a0*/  IADD3 R3, P2, R3, UR5, RZ ;  /* 0x0000000503037c10 */ /* 0x000fc8000ff5e0ff */
[----:B------:R-:W-:Y:S02]  /*422b0*/  IADD3.X R8, R8, UR7, RZ, P2, !PT ;  /* 0x0000000708087c10 */ /* 0x000fe400097fe4ff */
[----:B-1----:R-:W-:-:S04]  /*422c0*/  IADD3 R5, P1, R5, UR5, RZ ;  /* 0x0000000505057c10 */ /* 0x002fc8000ff3e0ff */
[----:B--2---:R-:W-:Y:S01]  /*422d0*/  IADD3.X R4, R4, UR7, RZ, P1, !PT ;  /* 0x0000000704047c10 */ /* 0x004fe20008ffe4ff */
[----:B------:R1:W-:Y:S04]  /*422e0*/  STL [R1+0xb6c], R5 ;  /* 0x000b6c0501007387 */ /* 0x0003e80000100800 */
[----:B------:R2:W-:Y:S01]  /*422f0*/  STL [R1+0xb68], R4 ;  /* 0x000b680401007387 */ /* 0x0005e20000100800 */
[----:B-1----:R-:W-:-:S04]  /*42300*/  LOP3.LUT R5, R5, R4, RZ, 0x3c, !PT ;  /* 0x0000000405057212 */ /* 0x002fc800078e3cff */
[----:B--2---:R-:W-:-:S04]  /*42310*/  LOP3.LUT R4, R5, R4, RZ, 0x3c, !PT ;  /* 0x0000000405047212 */ /* 0x004fc800078e3cff */
[----:B------:R-:W-:Y:S01]  /*42320*/  LOP3.LUT R5, R5, R4, RZ, 0x3c, !PT ;  /* 0x0000000405057212 */ /* 0x000fe200078e3cff */
[----:B------:R1:W-:Y:S04]  /*42330*/  STL [R1+0xbac], R3 ;  /* 0x000bac0301007387 */ /* 0x0003e80000100800 */
[----:B------:R2:W-:Y:S04]  /*42340*/  LDGSTS.E [R0+0x7380], desc[UR52][R4.64], P0 ;  /* 0x0738000004007fae */ /* 0x0005e80008121874 */
[----:B------:R4:W-:Y:S01]  /*42350*/  STL [R1+0xba8], R8 ;  /* 0x000ba80801007387 */ /* 0x0009e20000100800 */
[----:B--2---:R-:W-:-:S02]  /*42360*/  IMAD.MOV.U32 R4, RZ, RZ, R3 ;  /* 0x000000ffff047224 */ /* 0x004fc400078e0003 */
[----:B------:R-:W-:Y:S01]  /*42370*/  IMAD.MOV.U32 R5, RZ, RZ, R8 ;  /* 0x000000ffff057224 */ /* 0x000fe200078e0008 */
[----:B-1----:R-:W1:Y:S01]  /*42380*/  LDC R3, c[0x0][0x230] ;  /* 0x00008c00ff037b82 */ /* 0x002e620000000800 */
[----:B----4-:R-:W2:Y:S04]  /*42390*/  LDL.LU R8, [R1+0x14a4] ;  /* 0x0014a40001087983 */ /* 0x010ea80000300800 */
[----:B------:R4:W-:Y:S04]  /*423a0*/  LDGSTS.E [R0+0x7780], desc[UR52][R4.64], P0 ;  /* 0x0778000004007fae */ /* 0x0009e80008121874 */
[----:B------:R-:W2:Y:S04]  /*423b0*/  LDL.LU R4, [R1+0xbe8] ;  /* 0x000be80001047983 */ /* 0x000ea80000300800 */
[----:B------:R-:W4:Y:S01]  /*423c0*/  LDL.LU R5, [R1+0xbec] ;  /* 0x000bec0001057983 */ /* 0x000f220000300800 */
[----:B---3--:R-:W-:Y:S01]  /*423d0*/  IADD3 R2, P2, R2, UR5, RZ ;  /* 0x0000000502027c10 */ /* 0x008fe2000ff5e0ff */
[----:B-1----:R-:W-:-:S03]  /*423e0*/  VIADD R3, R3, 0x7f ;  /* 0x0000007f03037836 */ /* 0x002fc60000000000 */
[----:B------:R-:W-:Y:S02]  /*423f0*/  IADD3.X R151, R151, UR7, RZ, P2, !PT ;  /* 0x0000000797977c10 */ /* 0x000fe400097fe4ff */
[----:B----4-:R-:W-:-:S04]  /*42400*/  IADD3 R5, P1, R5, UR5, RZ ;  /* 0x0000000505057c10 */ /* 0x010fc8000ff3e0ff */
        /* <DEDUP_REMOVED lines=9> */
[----:B--2---:R-:W-:Y:S01]  /*424a0*/  IMAD.MOV.U32 R4, RZ, RZ, R2 ;  /* 0x000000ffff047224 */ /* 0x004fe200078e0002 */
[----:B-1----:R-:W-:Y:S01]  /*424b0*/  SHF.R.S32.HI R2, RZ, 0x1f, R3 ;  /* 0x0000001fff027819 */ /* 0x002fe20000011403 */
[----:B------:R-:W-:-:S02]  /*424c0*/  IMAD.MOV.U32 R5, RZ, RZ, R151 ;  /* 0x000000ffff057224 */ /* 0x000fc400078e0097 */
[----:B---3--:R1:W5:Y:S01]  /*424d0*/  LDL.LU R151, [R1+0x14a0] ;  /* 0x0014a00001977983 */ /* 0x0083620000300800 */
[----:B------:R-:W-:-:S03]  /*424e0*/  LEA.HI R2, R2, R3, RZ, 0x7 ;  /* 0x0000000302027211 */ /* 0x000fc600078f38ff */
[----:B------:R1:W5:Y:S01]  /*424f0*/  LDL.LU R3, [R1+0x149c] ;  /* 0x00149c0001037983 */ /* 0x0003620000300800 */
[----:B------:R-:W-:Y:S01]  /*42500*/  VIADD R8, R8, 0x1 ;  /* 0x0000000108087836 */ /* 0x000fe20000000000 */
[----:B------:R-:W-:Y:S02]  /*42510*/  SHF.R.S32.HI R2, RZ, 0x7, R2 ;  /* 0x00000007ff027819 */ /* 0x000fe40000011402 */
[----:B------:R1:W-:Y:S02]  /*42520*/  LDGSTS.E [R0+0x7f80], desc[UR52][R4.64], P0 ;  /* 0x07f8000004007fae */ /* 0x0003e40008121874 */
[----:B------:R-:W-:Y:S02]  /*42530*/  ISETP.NE.U32.AND P0, PT, R8, R2, PT ;  /* 0x000000020800720c */ /* 0x000fe40003f05070 */
[----:B------:R-:W0:Y:S11]  /*42540*/  LDGDEPBAR ;  /* 0x00000000000079af */ /* 0x000e360000000000 */
[----:B-1----:R-:W-:Y:S05]  /*42550*/  @P0 BRA `(.L_x_1) ;  /* 0xfffffef400200947 */ /* 0x002fea000383ffff */
.L_x_0:
[----:B------:R-:W2:Y:S01]  /*42560*/  LDL.LU R5, [R1+0x1098] ;  /* 0x0010980001057983 */ /* 0x000ea20000300800 */
[----:B------:R-:W-:Y:S01]  /*42570*/  ULDC UR4, c[0x0][0x22c] ;  /* 0x00008b0000047ab9 */ /* 0x000fe20000000800 */
[----:B------:R-:W-:-:S04]  /*42580*/  DEPBAR.LE SB0, 0x0 ;  /* 0x000080000000791a */ /* 0x000fc80000000000 */
[----:B------:R-:W3:Y:S01]  /*42590*/  LDL.LU R250, [R1+0x109c] ;  /* 0x00109c0001fa7983 */ /* 0x000ee20000300800 */
[----:B------:R-:W1:Y:S01]  /*425a0*/  S2R R0, SR_TID.X ;  /* 0x0000000000007919 */ /* 0x000e620000002100 */
[----:B------:R-:W-:Y:S01]  /*425b0*/  IMAD.MOV.U32 R10, RZ, RZ, R24 ;  /* 0x000000ffff0a7224 */ /* 0x000fe200078e0018 */
[----:B------:R-:W-:Y:S01]  /*425c0*/  MOV R11, R26 ;  /* 0x0000001a000b7202 */ /* 0x000fe20000000f00 */
[----:B-----5:R-:W-:Y:S01]  /*425d0*/  IMAD.MOV.U32 R6, RZ, RZ, R25 ;  /* 0x000000ffff067224 */ /* 0x020fe200078e0019 */
[----:B------:R-:W4:Y:S01]  /*425e0*/  LDL.LU R8, [R1+0x10ac] ;  /* 0x0010ac0001087983 */ /* 0x000f220000300800 */
[----:B------:R-:W-:Y:S01]  /*425f0*/  IMAD.MOV.U32 R7, RZ, RZ, R27 ;  /* 0x000000ffff077224 */ /* 0x000fe200078e001b */
[----:B------:R-:W-:Y:S01]  /*42600*/  ULDC UR5, c[0x0][0x22c] ;  /* 0x00008b0000057ab9 */ /* 0x000fe20000000800 */
[----:B------:R-:W-:Y:S01]  /*42610*/  IMAD.MOV.U32 R22, RZ, RZ, R41 ;  /* 0x000000ffff167224 */ /* 0x000fe200078e0029 */
[----:B------:R-:W3:Y:S01]  /*42620*/  LDL.LU R249, [R1+0x10a8] ;  /* 0x0010a80001f97983 */ /* 0x000ee20000300800 */
[----:B------:R-:W-:Y:S01]  /*42630*/  IMAD.MOV.U32 R23, RZ, RZ, R43 ;  /* 0x000000ffff177224 */ /* 0x000fe200078e002b */
[----:B------:R-:W-:-:S02]  /*42640*/  ULDC.64 UR6, c[0x0][0x220] ;  /* 0x0000880000067ab9 */ /* 0x000fc40000000a00 */
[----:B------:R-:W3:Y:S04]  /*42650*/  LDL.LU R252, [R1+0x10a4] ;  /* 0x0010a40001fc7983 */ /* 0x000ee80000300800 */
[----:B------:R-:W3:Y:S04]  /*42660*/  LDL.LU R251, [R1+0x10a0] ;  /* 0x0010a00001fb7983 */ /* 0x000ee80000300800 */
[----:B------:R-:W2:Y:S01]  /*42670*/  LDL.LU R245, [R1+0x1094] ;  /* 0x0010940001f57983 */ /* 0x000ea20000300800 */
[C---:B-1----:R-:W-:Y:S02]  /*42680*/  IMAD.SHL.U32 R4, R0.reuse, 0x10, RZ ;  /* 0x0000001000047824 */ /* 0x042fe400078e00ff */
[----:B------:R-:W-:-:S03]  /*42690*/  IMAD.SHL.U32 R2, R0, 0x40, RZ ;  /* 0x0000004000027824 */ /* 0x000fc600078e00ff */
[----:B------:R-:W-:Y:S02]  /*426a0*/  LOP3.LUT R4, R4, 0xf0, RZ, 0xc0, !PT ;  /* 0x000000f004047812 */ /* 0x000fe400078ec0ff */
[----:B------:R-:W-:Y:S01]  /*426b0*/  LOP3.LUT R2, R2, 0x400, RZ, 0xc0, !PT ;  /* 0x0000040002027812 */ /* 0x000fe200078ec0ff */
[----:B------:R-:W-:Y:S01]  /*426c0*/  BAR.SYNC.DEFER_BLOCKING 0x0 ;  /* 0x0000000000007b1d */ /* 0x000fe20000010000 */
[----:B--2---:R-:W-:Y:S02]  /*426d0*/  ISETP.GE.AND P0, PT, R245, R5, PT ;  /* 0x00000005f500720c */ /* 0x004fe40003f06270 */
[----:B------:R-:W-:Y:S02]  /*426e0*/  LOP3.LUT R5, R0, 0x60, RZ, 0xc0, !PT ;  /* 0x0000006000057812 */ /* 0x000fe400078ec0ff */
[----:B----4-:R-:W-:Y:S01]  /*426f0*/  ISETP.LT.AND P4, PT, R8, UR4, !P0 ;  /* 0x0000000408007c0c */ /* 0x010fe2000c781270 */
[----:B------:R-:W-:Y:S01]  /*42700*/  ULDC UR4, c[0x0][0x22c] ;  /* 0x00008b0000047ab9 */ /* 0x000fe20000000800 */
[----:B------:R-:W1:Y:S01]  /*42710*/  S2R R8, SR_TID.X ;  /* 0x0000000000087919 */ /* 0x000e620000002100 */
[----:B------:R-:W-:-:S02]  /*42720*/  IADD3 R0, R2, UR54, R4 ;  /* 0x0000003602007c10 */ /* 0x000fc4000fffe004 */
[----:B---3--:R-:W-:Y:S01]  /*42730*/  ISETP.LT.AND P2, PT, R252, UR4, !P0 ;  /* 0x00000004fc007c0c */ /* 0x008fe2000c741270 */
[----:B------:R-:W-:Y:S01]  /*42740*/  IMAD.MOV.U32 R154, RZ, RZ, R61 ;  /* 0x000000ffff9a7224 */ /* 0x000fe200078e003d */
[----:B------:R-:W-:Y:S01]  /*42750*/  ISETP.LT.AND P3, PT, R249, UR5, !P0 ;  /* 0x00000005f9007c0c */ /* 0x000fe2000c761270 */
[----:B------:R-:W-:Y:S01]  /*42760*/  IMAD R0, R5, 0x8, R0 ;  /* 0x0000000805007824 */ /* 0x000fe200078e0200 */
[----:B------:R-:W-:Y:S01]  /*42770*/  ULDC UR5, c[0x0][0x22c] ;  /* 0x00008b0000057ab9 */ /* 0x000fe20000000800 */
[----:B------:R-:W-:Y:S01]  /*42780*/  ISETP.LT.AND P5, PT, R3, R250, !P0 ;  /* 0x000000fa0300720c */ /* 0x000fe200047a1270 */
[----:B------:R-:W-:Y:S01]  /*42790*/  IMAD.MOV.U32 R155, RZ, RZ, R63 ;  /* 0x000000ffff9b7224 */ /* 0x000fe200078e003f */
[----:B------:R-:W-:Y:S01]  /*427a0*/  ISETP.LT.AND P1, PT, R251, UR5, !P0 ;  /* 0x00000005fb007c0c */ /* 0x000fe2000c721270 */
[----:B------:R-:W-:Y:S01]  /*427b0*/  IMAD.MOV.U32 R158, RZ, RZ, R65 ;  /* 0x000000ffff9e7224 */ /* 0x000fe200078e0041 */
[----:B------:R-:W-:Y:S01]  /*427c0*/  ULDC UR5, c[0x0][0x244] ;  /* 0x0000910000057ab9 */ /* 0x000fe20000000800 */
[----:B------:R-:W-:Y:S01]  /*427d0*/  IMAD.MOV.U32 R159, RZ, RZ, R67 ;  /* 0x000000ffff9f7224 */ /* 0x000fe200078e0043 */
[----:B------:R-:W-:Y:S01]  /*427e0*/  ULDC UR4, c[0x0][0x248] ;  /* 0x0000920000047ab9 */ /* 0x000fe20000000800 */
[----:B-1----:R-:W-:-:S04]  /*427f0*/  LOP3.LUT R8, R8, 0x7f, RZ, 0xc0, !PT ;  /* 0x0000007f08087812 */ /* 0x002fc800078ec0ff */
[----:B------:R-:W-:Y:S02]  /*42800*/  LEA R247, R8, UR54, 0x4 ;  /* 0x0000003608f77c11 */ /* 0x000fe4000f8e20ff */
[----:B------:R-:W2:Y:S04]  /*42810*/  LDL.LU R8, [R1] ;  /* 0x0000000001087983 */ /* 0x000ea80000300800 */
[----:B------:R-:W2:Y:S04]  /*42820*/  LDL.LU R9, [R1+0x8] ;  /* 0x0000080001097983 */ /* 0x000ea80000300800 */
[----:B------:R-:W3:Y:S04]  /*42830*/  LDL.LU R4, [R1+0x4] ;  /* 0x0000040001047983 */ /* 0x000ee80000300800 */
[----:B------:R-:W3:Y:S04]  /*42840*/  LDL.LU R5, [R1+0xc] ;  /* 0x00000c0001057983 */ /* 0x000ee80000300800 */
[----:B--2---:R-:W-:Y:S01]  /*42850*/  STSM.16.M88.4 [R0], R8 ;  /* 0x0000000800007844 */ /* 0x004fe20000000200 */
[----:B------:R-:W-:Y:S06]  /*42860*/  BAR.SYNC.DEFER_BLOCKING 0x0 ;  /* 0x0000000000007b1d */ /* 0x000fec0000010000 */
[----:B------:R-:W1:Y:S02]  /*42870*/  LDS.128 R8, [R247] ;  /* 0x00000000f7087984 */ /* 0x000e640000000c00 */
[----:B------:R-:W-:Y:S06]  /*42880*/  BAR.SYNC.DEFER_BLOCKING 0x0 ;  /* 0x0000000000007b1d */ /* 0x000fec0000010000 */
[----:B---3--:R-:W-:Y:S02]  /*42890*/  STSM.16.M88.4 [R0], R4 ;  /* 0x0000000400007844 */ /* 0x008fe40000000200 */
[----:B------:R-:W-:Y:S06]  /*428a0*/  BAR.SYNC.DEFER_BLOCKING 0x0 ;  /* 0x0000000000007b1d */ /* 0x000fec0000010000 */
[----:B-1----:R1:W-:Y:S04]  /*428b0*/  STL.64 [R1+0x200], R8 ;  /* 0x0002000801007387 */ /* 0x0023e80000100a00 */
[----:B------:R2:W-:Y:S04]  /*428c0*/  STL.64 [R1+0x208], R10 ;  /* 0x0002080a01007387 */ /* 0x0005e80000100a00 */
[----:B-1----:R-:W3:Y:S04]  /*428d0*/  LDL.LU R8, [R1+0x10] ;  /* 0x0000100001087983 */ /* 0x002ee80000300800 */
[----:B------:R-:W3:Y:S01]  /*428e0*/  LDL.LU R9, [R1+0x18] ;  /* 0x0000180001097983 */ /* 0x000ee20000300800 */
[----:B--2---:R-:W-:-:S02]  /*428f0*/  IMAD.MOV.U32 R10, RZ, RZ, R28 ;  /* 0x000000ffff0a7224 */ /* 0x004fc400078e001c */
[----:B------:R-:W-:Y:S01]  /*42900*/  IMAD.MOV.U32 R11, RZ, RZ, R30 ;  /* 0x000000ffff0b7224 */ /* 0x000fe200078e001e */
[----:B------:R-:W2:Y:S04]  /*42910*/  LDL.LU R4, [R1+0x14] ;  /* 0x0000140001047983 */ /* 0x000ea80000300800 */
[----:B------:R-:W2:Y:S01]  /*42920*/  LDL.LU R5, [R1+0x1c] ;  /* 0x00001c0001057983 */ /* 0x000ea20000300800 */
[----:B------:R-:W-:Y:S02]  /*42930*/  IMAD.MOV.U32 R6, RZ, RZ, R29 ;  /* 0x000000ffff067224 */ /* 0x000fe400078e001d */
[----:B------:R-:W-:Y:S01]  /*42940*/  IMAD.MOV.U32 R7, RZ, RZ, R31 ;  /* 0x000000ffff077224 */ /* 0x000fe200078e001f */
[----:B------:R-:W1:Y:S01]  /*42950*/  LDS.128 R12, [R247] ;  /* 0x00000000f70c7984 */ /* 0x000e620000000c00 */
[----:B------:R-:W-:Y:S06]  /*42960*/  BAR.SYNC.DEFER_BLOCKING 0x0 ;  /* 0x0000000000007b1d */ /* 0x000fec0000010000 */
[----:B-1----:R-:W-:Y:S04]  /*42970*/  STL.64 [R1], R12 ;  /* 0x0000000c01007387 */ /* 0x002fe80000100a00 */
[----:B------:R-:W-:Y:S04]  /*42980*/  STL.64 [R1+0x8], R14 ;  /* 0x0000080e01007387 */ /* 0x000fe80000100a00 */
[----:B---3--:R-:W-:Y:S01]  /*42990*/  STSM.16.M88.4 [R0], R8 ;  /* 0x0000000800007844 */ /* 0x008fe20000000200 */
[----:B------:R-:W-:Y:S06]  /*429a0*/  BAR.SYNC.DEFER_BLOCKING 0x0 ;  /* 0x0000000000007b1d */ /* 0x000fec0000010000 */
[----:B------:R-:W1:Y:S02]  /*429b0*/  LDS.128 R12, [R247] ;  /* 0x00000000f70c7984 */ /* 0x000e640000000c00 */
[----:B------:R-:W-:Y:S06]  /*429c0*/  BAR.SYNC.DEFER_BLOCKING 0x0 ;  /* 0x0000000000007b1d */ /* 0x000fec0000010000 */
[----:B--2---:R2:W-:Y:S02]  /*429d0*/  STSM.16.M88.4 [R0], R4 ;  /* 0x0000000400007844 */ /* 0x0045e40000000200 */
[----:B------:R-:W-:Y:S01]  /*429e0*/  BAR.SYNC.DEFER_BLOCKING 0x0 ;  /* 0x0000000000007b1d */ /* 0x000fe20000010000 */
[----:B-1----:R-:W-:-:S05]  /*429f0*/  IMAD.MOV.U32 R252, RZ, RZ, R15 ;  /* 0x000000fffffc7224 */ /* 0x002fca00078e000f */
[----:B------:R-:W-:Y:S04]  /*42a00*/  STL.64 [R1+0x10], R12 ;  /* 0x0000100c01007387 */ /* 0x000fe80000100a00 */
[----:B------:R-:W-:Y:S04]  /*42a10*/  STL [R1+0x18], R14 ;  /* 0x0000180e01007387 */ /* 0x000fe80000100800 */
[----:B------:R-:W-:Y:S04]  /*42a20*/  STL [R1+0x149c], R252 ;  /* 0x00149cfc01007387 */ /* 0x000fe80000100800 */
[----:B------:R-:W3:Y:S04]  /*42a30*/  LDL.LU R8, [R1+0x20] ;  /* 0x0000200001087983 */ /* 0x000ee80000300800 */
[----:B------:R-:W3:Y:S01]  /*42a40*/  LDL.LU R9, [R1+0x28] ;  /* 0x0000280001097983 */ /* 0x000ee20000300800 */
[----:B------:R-:W-:-:S02]  /*42a50*/  IMAD.MOV.U32 R10, RZ, RZ, R32 ;  /* 0x000000ffff0a7224 */ /* 0x000fc400078e0020 */
[----:B------:R-:W-:Y:S01]  /*42a60*/  IMAD.MOV.U32 R11, RZ, RZ, R34 ;  /* 0x000000ffff0b7224 */ /* 0x000fe200078e0022 */
[----:B--2---:R-:W2:Y:S04]  /*42a70*/  LDL.LU R4, [R1+0x24] ;  /* 0x0000240001047983 */ /* 0x004ea80000300800 */
[----:B------:R-:W2:Y:S01]  /*42a80*/  LDL.LU R5, [R1+0x2c] ;  /* 0x00002c0001057983 */ /* 0x000ea20000300800 */
[----:B------:R-:W-:Y:S02]  /*42a90*/  IMAD.MOV.U32 R6, RZ, RZ, R33 ;  /* 0x000000ffff067224 */ /* 0x000fe400078e0021 */
[----:B------:R-:W-:Y:S01]  /*42aa0*/  IMAD.MOV.U32 R7, RZ, RZ, R35 ;  /* 0x000000ffff077224 */ /* 0x000fe200078e0023 */
[----:B------:R-:W1:Y:S01]  /*42ab0*/  LDS.128 R248, [R247] ;  /* 0x00000000f7f87984 */ /* 0x000e620000000c00 */
[----:B------:R-:W-:Y:S06]  /*42ac0*/  BAR.SYNC.DEFER_BLOCKING 0x0 ;  /* 0x0000000000007b1d */ /* 0x000fec0000010000 */
[----:B-1----:R-:W-:Y:S04]  /*42ad0*/  STL [R1+0x14a0], R251 ;  /* 0x0014a0fb01007387 */ /* 0x002fe80000100800 */
[----:B---3--:R-:W-:Y:S01]  /*42ae0*/  STSM.16.M88.4 [R0], R8 ;  /* 0x0000000800007844 */ /* 0x008fe20000000200 */
[----:B------:R-:W-:Y:S06]  /*42af0*/  BAR.SYNC.DEFER_BLOCKING 0x0 ;  /* 0x0000000000007b1d */ /* 0x000fec0000010000 */
[----:B------:R-:W1:Y:S02]  /*42b00*/  LDS.128 R8, [R247] ;  /* 0x00000000f7087984 */ /* 0x000e640000000c00 */
[----:B------:R-:W-:Y:S06]  /*42b10*/  BAR.SYNC.DEFER_BLOCKING 0x0 ;  /* 0x0000000000007b1d */ /* 0x000fec0000010000 */
[----:B--2---:R2:W-:Y:S02]  /*42b20*/  STSM.16.M88.4 [R0], R4 ;  /* 0x0000000400007844 */ /* 0x0045e40000000200 */
[----:B------:R-:W-:Y:S06]  /*42b30*/  BAR.SYNC.DEFER_BLOCKING 0x0 ;  /* 0x0000000000007b1d */ /* 0x000fec0000010000 */
[----:B--2---:R-:W2:Y:S04]  /*42b40*/  LDL.LU R4, [R1+0x30] ;  /* 0x0000300001047983 */ /* 0x004ea80000300800 */
[----:B------:R-:W2:Y:S01]  /*42b50*/  LDL.LU R5, [R1+0x38] ;  /* 0x0000380001057983 */ /* 0x000ea20000300800 */
[----:B------:R-:W-:Y:S01]  /*42b60*/  MOV R6, R36 ;  /* 0x0000002400067202 */ /* 0x000fe20000000f00 */
[----:B------:R-:W-:-:S02]  /*42b70*/  IMAD.MOV.U32 R7, RZ, RZ, R38 ;  /* 0x000000ffff077224 */ /* 0x000fc400078e0026 */
[----:B------:R-:W3:Y:S04]  /*42b80*/  LDL.LU R12, [R1+0x34] ;  /* 0x00003400010c7983 */ /* 0x000ee80000300800 */
[----:B------:R-:W3:Y:S01]  /*42b90*/  LDL.LU R13, [R1+0x3c] ;  /* 0x00003c00010d7983 */ /* 0x000ee20000300800 */
[----:B------:R-:W-:Y:S02]  /*42ba0*/  IMAD.MOV.U32 R14, RZ, RZ, R37 ;  /* 0x000000ffff0e7224 */ /* 0x000fe400078e0025 */
[----:B------:R-:W-:Y:S01]  /*42bb0*/  IMAD.MOV.U32 R15, RZ, RZ, R39 ;  /* 0x000000ffff0f7224 */ /* 0x000fe200078e0027 */
[----:B------:R-:W4:Y:S01]  /*42bc0*/  LDS.128 R16, [R247] ;  /* 0x00000000f7107984 */ /* 0x000f220000000c00 */
[----:B------:R-:W-:Y:S06]  /*42bd0*/  BAR.SYNC.DEFER_BLOCKING 0x0 ;  /* 0x0000000000007b1d */ /* 0x000fec0000010000 */
[----:B--2---:R-:W-:Y:S02]  /*42be0*/  STSM.16.M88.4 [R0], R4 ;  /* 0x0000000400007844 */ /* 0x004fe40000000200 */
[----:B------:R-:W-:Y:S06]  /*42bf0*/  BAR.SYNC.DEFER_BLOCKING 0x0 ;  /* 0x0000000000007b1d */ /* 0x000fec0000010000 */
[----:B------:R-:W2:Y:S02]  /*42c00*/  LDS.128 R4, [R247] ;  /* 0x00000000f7047984 */ /* 0x000ea40000000c00 */
[----:B------:R-:W-:Y:S06]  /*42c10*/  BAR.SYNC.DEFER_BLOCKING 0x0 ;  /* 0x0000000000007b1d */ /* 0x000fec0000010000 */
[----:B---3--:R3:W-:Y:S02]  /*42c20*/  STSM.16.M88.4 [R0], R12 ;  /* 0x0000000c00007844 */ /* 0x0087e40000000200 */
[----:B------:R-:W-:Y:S06]  /*42c30*/  BAR.SYNC.DEFER_BLOCKING 0x0 ;  /* 0x0000000000007b1d */ /* 0x000fec0000010000 */
[----:B---3--:R-:W3:Y:S04]  /*42c40*/  LDL.LU R12, [R1+0x40] ;  /* 0x00004000010c7983 */ /* 0x008ee80000300800 */
[----:B------:R-:W3:Y:S01]  /*42c50*/  LDL.LU R13, [R1+0x48] ;  /* 0x00004800010d7983 */ /* 0x000ee20000300800 */
[----:B------:R-:W-:-:S02]  /*42c60*/  IMAD.MOV.U32 R14, RZ, RZ, R40 ;  /* 0x000000ffff0e7224 */ /* 0x000fc400078e0028 */
[----:B------:R-:W-:Y:S01]  /*42c70*/  IMAD.MOV.U32 R15, RZ, RZ, R42 ;  /* 0x000000ffff0f7224 */ /* 0x000fe200078e002a */
[----:B------:R-:W4:Y:S04]  /*42c80*/  LDL.LU R20, [R1+0x44] ;  /* 0x0000440001147983 */ /* 0x000f280000300800 */
[----:B------:R-:W4:Y:S04]  /*42c90*/  LDL.LU R21, [R1+0x4c] ;  /* 0x00004c0001157983 */ /* 0x000f280000300800 */
[----:B------:R-:W2:Y:S01]  /*42ca0*/  LDS.128 R24, [R247] ;  /* 0x00000000f7187984 */ /* 0x000ea20000000c00 */
[----:B------:R-:W-:Y:S06]  /*42cb0*/  BAR.SYNC.DEFER_BLOCKING 0x0 ;  /* 0x0000000000007b1d */ /* 0x000fec0000010000 */
[----:B---3--:R-:W-:Y:S02]  /*42cc0*/  STSM.16.M88.4 [R0], R12 ;  /* 0x0000000c00007844 */ /* 0x008fe40000000200 */
[----:B------:R-:W-:Y:S06]  /*42cd0*/  BAR.SYNC.DEFER_BLOCKING 0x0 ;  /* 0x0000000000007b1d */ /* 0x000fec0000010000 */
[----:B------:R-:W3:Y:S02]  /*42ce0*/  LDS.128 R12, [R247] ;  /* 0x00000000f70c7984 */ /* 0x000ee40000000c00 */
[----:B------:R-:W-:Y:S06]  /*42cf0*/  BAR.SYNC.DEFER_BLOCKING 0x0 ;  /* 0x0000000000007b1d */ /* 0x000fec0000010000 */
[----:B----4-:R4:W-:Y:S02]  /*42d00*/  STSM.16.M88.4 [R0], R20 ;  /* 0x0000001400007844 */ /* 0x0109e40000000200 */
[----:B------:R-:W-:Y:S06]  /*42d10*/  BAR.SYNC.DEFER_BLOCKING 0x0 ;  /* 0x0000000000007b1d */ /* 0x000fec0000010000 */
[----:B----4-:R-:W4:Y:S04]  /*42d20*/  LDL.LU R20, [R1+0x50] ;  /* 0x0000500001147983 */ /* 0x010f280000300800 */
[----:B------:R-:W4:Y:S01]  /*42d30*/  LDL.LU R21, [R1+0x58] ;  /* 0x0000580001157983 */ /* 0x000f220000300800 */
[----:B------:R-:W-:-:S02]  /*42d40*/  IMAD.MOV.U32 R22, RZ, RZ, R44 ;  /* 0x000000ffff167224 */ /* 0x000fc400078e002c */
[----:B------:R-:W-:Y:S01]  /*42d50*/  IMAD.MOV.U32 R23, RZ, RZ, R46 ;  /* 0x000000ffff177224 */ /* 0x000fe200078e002e */
[----:B------:R-:W2:Y:S04]  /*42d60*/  LDL.LU R28, [R1+0x54] ;  /* 0x00005400011c7983 */ /* 0x000ea80000300800 */
[----:B------:R-:W2:Y:S01]  /*42d70*/  LDL.LU R29, [R1+0x5c] ;  /* 0x00005c00011d7983 */ /* 0x000ea20000300800 */
[----:B------:R-:W-:Y:S02]  /*42d80*/  IMAD.MOV.U32 R30, RZ, RZ, R45 ;  /* 0x000000ffff1e7224 */ /* 0x000fe400078e002d */
[----:B------:R-:W-:Y:S01]  /*42d90*/  IMAD.MOV.U32 R31, RZ, RZ, R47 ;  /* 0x000000ffff1f7224 */ /* 0x000fe200078e002f */
[----:B------:R-:W3:Y:S01]  /*42da0*/  LDS.128 R32, [R247] ;  /* 0x00000000f7207984 */ /* 0x000ee20000000c00 */
[----:B------:R-:W-:Y:S06]  /*42db0*/  BAR.SYNC.DEFER_BLOCKING 0x0 ;  /* 0x0000000000007b1d */ /* 0x000fec0000010000 */
[----:B----4-:R-:W-:Y:S02]  /*42dc0*/  STSM.16.M88.4 [R0], R20 ;  /* 0x0000001400007844 */ /* 0x010fe40000000200 */
[----:B------:R-:W-:Y:S06]  /*42dd0*/  BAR.SYNC.DEFER_BLOCKING 0x0 ;  /* 0x0000000000007b1d */ /* 0x000fec0000010000 */
[----:B------:R-:W4:Y:S02]  /*42de0*/  LDS.128 R20, [R247] ;  /* 0x00000000f7147984 */ /* 0x000f240000000c00 */
        /* <DEDUP_REMOVED lines=24> */
[----:B------:R-:W4:Y:S01]  /*42f70*/  LDL.LU R45, [R1+0x7c] ;  /* 0x00007c00012d7983 */ /* 0x000f220000300800 */
[----:B------:R-:W-:Y:S02]  /*42f80*/  IMAD.MOV.U32 R46, RZ, RZ, R53 ;  /* 0x000000ffff2e7224 */ /* 0x000fe400078e0035 */
[----:B------:R-:W-:Y:S01]  /*42f90*/  IMAD.MOV.U32 R47, RZ, RZ, R55 ;  /* 0x000000ffff2f7224 */ /* 0x000fe200078e0037 */
[----:B------:R-:W2:Y:S01]  /*42fa0*/  LDS.128 R48, [R247] ;  /* 0x00000000f7307984 */ /* 0x000ea20000000c00 */
[----:B------:R-:W-:Y:S06]  /*42fb0*/  BAR.SYNC.DEFER_BLOCKING 0x0 ;  /* 0x0000000000007b1d */ /* 0x000fec0000010000 */
[----:B---3--:R-:W-:Y:S02]  /*42fc0*/  STSM.16.M88.4 [R0], R36 ;  /* 0x0000002400007844 */ /* 0x008fe40000000200 */
[----:B------:R-:W-:Y:S06]  /*42fd0*/  BAR.SYNC.DEFER_BLOCKING 0x0 ;  /* 0x0000000000007b1d */ /* 0x000fec0000010000 */
[----:B------:R-:W3:Y:S02]  /*42fe0*/  LDS.128 R36, [R247] ;  /* 0x00000000f7247984 */ /* 0x000ee40000000c00 */
[----:B------:R-:W-:Y:S06]  /*42ff0*/  BAR.SYNC.DEFER_BLOCKING 0x0 ;  /* 0x0000000000007b1d */ /* 0x000fec0000010000 */
[----:B----4-:R4:W-:Y:S04]  /*43000*/  STSM.16.M88.4 [R0], R44 ;  /* 0x0000002c00007844 */ /* 0x0109e80000000200 */
        /* <DEDUP_REMOVED lines=8> */
[----:B------:R-:W-:Y:S06]  /*43090*/  BAR.SYNC.DEFER_BLOCKING 0x0 ;  /* 0x0000000000007b1d */ /* 0x000fec0000010000 */
[----:B------:R-:W3:Y:S02]  /*430a0*/  LDS.128 R56, [R247] ;  /* 0x00000000f7387984 */ /* 0x000ee40000000c00 */
[----:B------:R-:W-:Y:S06]  /*430b0*/  BAR.SYNC.DEFER_BLOCKING 0x0 ;  /* 0x0000000000007b1d */ /* 0x000fec0000010000 */
[----:B----4-:R-:W-:Y:S02]  /*430c0*/  STSM.16.M88.4 [R0], R44 ;  /* 0x0000002c00007844 */ /* 0x010fe40000000200 */
[----:B------:R-:W-:Y:S06]  /*430d0*/  BAR.SYNC.DEFER_BLOCKING 0x0 ;  /* 0x0000000000007b1d */ /* 0x000fec0000010000 */
[----:B------:R-:W4:Y:S02]  /*430e0*/  LDS.128 R44, [R247] ;  /* 0x00000000f72c7984 */ /* 0x000f240000000c00 */
[----:B------:R-:W-:Y:S06]  /*430f0*/  BAR.SYNC.DEFER_BLOCKING 0x0 ;  /* 0x0000000000007b1d */ /* 0x000fec0000010000 */
[----:B--2---:R2:W-:Y:S04]  /*43100*/  STSM.16.M88.4 [R0], R52 ;  /* 0x0000003400007844 */ /* 0x0045e80000000200 */
[----:B--2---:R-:W2:Y:S04]  /*43110*/  LDL.LU R52, [R1+0x90] ;  /* 0x0000900001347983 */ /* 0x004ea80000300800 */
[----:B------:R-:W2:Y:S01]  /*43120*/  LDL.LU R53, [R1+0x98] ;  /* 0x0000980001357983 */ /* 0x000ea20000300800 */
[----:B------:R-:W-:Y:S01]  /*43130*/  MOV R54, R60 ;  /* 0x0000003c00367202 */ /* 0x000fe20000000f00 */
[----:B------:R-:W-:-:S02]  /*43140*/  IMAD.MOV.U32 R55, RZ, RZ, R62 ;  /* 0x000000ffff377224 */ /* 0x000fc400078e003e */
[----:B------:R-:W3:Y:S04]  /*43150*/  LDL.LU R152, [R1+0x94] ;  /* 0x0000940001987983 */ /* 0x000ee80000300800 */
[----:B------:R-:W3:Y:S01]  /*43160*/  LDL.LU R153, [R1+0x9c] ;  /* 0x00009c0001997983 */ /* 0x000ee20000300800 */
[----:B------:R-:W-:Y:S06]  /*43170*/  BAR.SYNC.DEFER_BLOCKING 0x0 ;  /* 0x0000000000007b1d */ /* 0x000fec0000010000 */
[----:B------:R-:W4:Y:S02]  /*43180*/  LDS.128 R60, [R247] ;  /* 0x00000000f73c7984 */ /* 0x000f240000000c00 */
[----:B------:R-:W-:Y:S06]  /*43190*/  BAR.SYNC.DEFER_BLOCKING 0x0 ;  /* 0x0000000000007b1d */ /* 0x000fec0000010000 */
[----:B--2---:R-:W-:Y:S02]  /*431a0*/  STSM.16.M88.4 [R0], R52 ;  /* 0x0000003400007844 */ /* 0x004fe40000000200 */
[----:B------:R-:W-:Y:S06]  /*431b0*/  BAR.SYNC.DEFER_BLOCKING 0x0 ;  /* 0x0000000000007b1d */ /* 0x000fec0000010000 */
[----:B------:R-:W2:Y:S02]  /*431c0*/  LDS.128 R52, [R247] ;  /* 0x00000000f7347984 */ /* 0x000ea40000000c00 */
[----:B------:R-:W-:Y:S06]  /*431d0*/  BAR.SYNC.DEFER_BLOCKING 0x0 ;  /* 0x0000000000007b1d */ /* 0x000fec0000010000 */
[----:B---3--:R3:W-:Y:S04]  /*431e0*/  STSM.16.M88.4 [R0], R152 ;  /* 0x0000009800007844 */ /* 0x0087e80000000200 */
[----:B---3--:R-:W3:Y:S04]  /*431f0*/  LDL.LU R152, [R1+0xa0] ;  /* 0x0000a00001987983 */ /* 0x008ee80000300800 */
[----:B------:R-:W3:Y:S01]  /*43200*/  LDL.LU R153, [R1+0xa8] ;  /* 0x0000a80001997983 */ /* 0x000ee20000300800 */
[----:B------:R-:W-:-:S02]  /*43210*/  IMAD.MOV.U32 R154, RZ, RZ, R64 ;  /* 0x000000ffff9a7224 */ /* 0x000fc400078e0040 */
[----:B------:R-:W-:Y:S01]  /*43220*/  IMAD.MOV.U32 R155, RZ, RZ, R66 ;  /* 0x000000ffff9b7224 */ /* 0x000fe200078e0042 */
[----:B------:R-:W4:Y:S04]  /*43230*/  LDL.LU R156, [R1+0xa4] ;  /* 0x0000a400019c7983 */ /* 0x000f280000300800 */
[----:B------:R-:W4:Y:S01]  /*43240*/  LDL.LU R157, [R1+0xac] ;  /* 0x0000ac00019d7983 */ /* 0x000f220000300800 */
[----:B------:R-:W-:Y:S06]  /*43250*/  BAR.SYNC.DEFER_BLOCKING 0x0 ;  /* 0x0000000000007b1d */ /* 0x000fec0000010000 */
[----:B------:R-:W2:Y:S02]  /*43260*/  LDS.128 R64, [R247] ;  /* 0x00000000f7407984 */ /* 0x000ea40000000c00 */
        /* <DEDUP_REMOVED lines=325> */
[----:B---3--:R3:W-:Y:S02]  /*446c0*/  STSM.16.M88.4 [R0], R236 ;  /* 0x000000ec00007844 */ /* 0x0087e40000000200 */
[----:B------:R-:W-:Y:S06]  /*446d0*/  BAR.SYNC.DEFER_BLOCKING 0x0 ;  /* 0x0000000000007b1d */ /* 0x000fec0000010000 */
[----:B---3--:R-:W3:Y:S01]  /*446e0*/  LDL.LU R236, [R1+0x1f0] ;  /* 0x0001f00001ec7983 */ /* 0x008ee20000300800 */
[----:B------:R-:W-:Y:S01]  /*446f0*/  IMAD R244, R245, UR5, RZ ;  /* 0x00000005f5f47c24 */ /* 0x000fe2000f8e02ff */
[----:B------:R-:W-:-:S02]  /*44700*/  ULDC UR5, c[0x0][0x22c] ;  /* 0x00008b0000057ab9 */ /* 0x000fc40000000800 */
[----:B------:R-:W4:Y:S04]  /*44710*/  LDL.LU R251, [R1] ;  /* 0x0000000001fb7983 */ /* 0x000f280000300800 */
[----:B------:R-:W3:Y:S01]  /*44720*/  LDL.LU R237, [R1+0x1f8] ;  /* 0x0001f80001ed7983 */ /* 0x000ee20000300800 */
[----:B------:R-:W-:Y:S01]  /*44730*/  IMAD.MOV.U32 R238, RZ, RZ, R148 ;  /* 0x000000ffffee7224 */ /* 0x000fe200078e0094 */
[C---:B------:R-:W-:Y:S01]  /*44740*/  LEA R2, P6, R244.reuse, UR6, 0x2 ;  /* 0x00000006f4027c11 */ /* 0x040fe2000f8c10ff */
[----:B------:R-:W-:Y:S01]  /*44750*/  IMAD.MOV.U32 R239, RZ, RZ, R150 ;  /* 0x000000ffffef7224 */ /* 0x000fe200078e0096 */
[----:B------:R-:W2:Y:S01]  /*44760*/  LDS.128 R240, [R247] ;  /* 0x00000000f7f07984 */ /* 0x000ea20000000c00 */
[----:B------:R-:W-:Y:S01]  /*44770*/  IMAD R148, R3, UR4, RZ ;  /* 0x0000000403947c24 */ /* 0x000fe2000f8e02ff */
[----:B------:R-:W-:Y:S01]  /*44780*/  LEA.HI.X.SX32 R3, R244, UR7, 0x2, P6 ;  /* 0x00000007f4037c11 */ /* 0x000fe2000b0f16ff */
[----:B------:R-:W-:Y:S03]  /*44790*/  BAR.SYNC.DEFER_BLOCKING 0x0 ;  /* 0x0000000000007b1d */ /* 0x000fe60000010000 */
[C---:B------:R-:W-:Y:S01]  /*447a0*/  LEA R244, P6, R148.reuse, R2, 0x2 ;  /* 0x0000000294f47211 */ /* 0x040fe200078c10ff */
[----:B------:R-:W-:-:S03]  /*447b0*/  VIADD R246, R148, UR4 ;  /* 0x0000000494f67c36 */ /* 0x000fc60008000000 */
[----:B------:R-:W-:Y:S01]  /*447c0*/  LEA.HI.X.SX32 R245, R148, R3, 0x2, P6 ;  /* 0x0000000394f57211 */ /* 0x000fe200030f16ff */
[----:B---3--:R3:W-:Y:S04]  /*447d0*/  STSM.16.M88.4 [R0], R236 ;  /* 0x000000ec00007844 */ /* 0x0087e80000000200 */
[----:B---3--:R-:W3:Y:S04]  /*447e0*/  LDL.LU R236, [R1+0x1f4] ;  /* 0x0001f40001ec7983 */ /* 0x008ee80000300800 */
[----:B------:R-:W3:Y:S01]  /*447f0*/  LDL.LU R237, [R1+0x1fc] ;  /* 0x0001fc0001ed7983 */ /* 0x000ee20000300800 */
[----:B------:R-:W-:-:S02]  /*44800*/  IMAD.MOV.U32 R238, RZ, RZ, R149 ;  /* 0x000000ffffee7224 */ /* 0x000fc400078e0095 */
[----:B------:R-:W-:Y:S01]  /*44810*/  IMAD.MOV.U32 R239, RZ, RZ, R151 ;  /* 0x000000ffffef7224 */ /* 0x000fe200078e0097 */
[----:B------:R-:W-:Y:S06]  /*44820*/  BAR.SYNC.DEFER_BLOCKING 0x0 ;  /* 0x0000000000007b1d */ /* 0x000fec0000010000 */
[----:B------:R-:W2:Y:S04]  /*44830*/  LDL.LU R252, [R1+0x10c8] ;  /* 0x0010c80001fc7983 */ /* 0x000ea80000300800 */
[----:B------:R-:W1:Y:S01]  /*44840*/  LDS.128 R148, [R247] ;  /* 0x00000000f7947984 */ /* 0x000e620000000c00 */
[----:B------:R-:W-:Y:S06]  /*44850*/  BAR.SYNC.DEFER_BLOCKING 0x0 ;  /* 0x0000000000007b1d */ /* 0x000fec0000010000 */
[----:B---3--:R3:W-:Y:S04]  /*44860*/  STSM.16.M88.4 [R0], R236 ;  /* 0x000000ec00007844 */ /* 0x0087e80000000200 */
[----:B---3--:R-:W3:Y:S01]  /*44870*/  LDL.LU R239, [R1+0x200] ;  /* 0x0002000001ef7983 */ /* 0x008ee20000300800 */
[C---:B------:R-:W-:Y:S01]  /*44880*/  VIADD R0, R246.reuse, UR4 ;  /* 0x00000004f6007c36 */ /* 0x040fe20008000000 */
[----:B------:R-:W-:Y:S01]  /*44890*/  BAR.SYNC.DEFER_BLOCKING 0x0 ;  /* 0x0000000000007b1d */ /* 0x000fe20000010000 */
[----:B------:R-:W-:-:S04]  /*448a0*/  LEA R236, P6, R246, R2, 0x2 ;  /* 0x00000002f6ec7211 */ /* 0x000fc800078c10ff */
[-C--:B------:R-:W-:Y:S02]  /*448b0*/  LEA.HI.X.SX32 R237, R246, R3.reuse, 0x2, P6 ;  /* 0x00000003f6ed7211 */ /* 0x080fe400030f16ff */
[----:B------:R-:W-:Y:S01]  /*448c0*/  LEA R238, P6, R0, R2, 0x2 ;  /* 0x0000000200ee7211 */ /* 0x000fe200078c10ff */
[----:B------:R-:W4:Y:S04]  /*448d0*/  LDL.LU R246, [R1+0x10cc] ;  /* 0x0010cc0001f67983 */ /* 0x000f280000300800 */
[----:B---3--:R3:W-:Y:S01]  /*448e0*/  @P5 STG.E desc[UR52][R244.64], R239 ;  /* 0x000000eff4005986 */ /* 0x0087e2000c101934 */
[----:B--2---:R-:W-:Y:S01]  /*448f0*/  ISETP.LT.AND P5, PT, R252, UR5, !P0 ;  /* 0x00000005fc007c0c */ /* 0x004fe2000c7a1270 */
[----:B------:R-:W-:Y:S02]  /*44900*/  ULDC UR5, c[0x0][0x22c] ;  /* 0x00008b0000057ab9 */ /* 0x000fe40000000800 */
[----:B---3--:R-:W2:Y:S01]  /*44910*/  LDL.LU R245, [R1+0x10d4] ;  /* 0x0010d40001f57983 */ /* 0x008ea20000300800 */
[C---:B------:R-:W-:Y:S01]  /*44920*/  VIADD R244, R0.reuse, UR4 ;  /* 0x0000000400f47c36 */ /* 0x040fe20008000000 */
[----:B------:R-:W-:-:S02]  /*44930*/  LEA.HI.X.SX32 R239, R0, R3, 0x2, P6 ;  /* 0x0000000300ef7211 */ /* 0x000fc400030f16ff */
[----:B------:R-:W3:Y:S04]  /*44940*/  LDL.LU R252, [R1+0x8] ;  /* 0x0000080001fc7983 */ /* 0x000ee80000300800 */
[----:B------:R-:W2:Y:S04]  /*44950*/  LDL.LU R0, [R1+0x204] ;  /* 0x0002040001007983 */ /* 0x000ea80000300800 */
[----:B----4-:R4:W-:Y:S01]  /*44960*/  @P4 STG.E desc[UR52][R236.64], R251 ;  /* 0x000000fbec004986 */ /* 0x0109e2000c101934 */
[----:B------:R-:W-:Y:S01]  /*44970*/  ISETP.LT.AND P4, PT, R246, UR5, !P0 ;  /* 0x00000005f6007c0c */ /* 0x000fe2000c781270 */
[----:B------:R-:W-:-:S02]  /*44980*/  ULDC UR5, c[0x0][0x22c] ;  /* 0x00008b0000057ab9 */ /* 0x000fc40000000800 */
[----:B----4-:R-:W4:Y:S04]  /*44990*/  LDL.LU R251, [R1+0x14a0] ;  /* 0x0014a00001fb7983 */ /* 0x010f280000300800 */
[----:B------:R-:W3:Y:S04]  /*449a0*/  LDL.LU R246, [R1+0x10e0] ;  /* 0x0010e00001f67983 */ /* 0x000ee80000300800 */
[----:B--2---:R2:W-:Y:S04]  /*449b0*/  @P3 STG.E desc[UR52][R238.64], R0 ;  /* 0x00000000ee003986 */ /* 0x0045e8000c101934 */
[----:B--2---:R-:W2:Y:S01]  /*449c0*/  LDL.LU R239, [R1+0x10d0] ;  /* 0x0010d00001ef7983 */ /* 0x004ea20000300800 */
[C---:B------:R-:W-:Y:S01]  /*449d0*/  LEA R236, P6, R244.reuse, R2, 0x2 ;  /* 0x00000002f4ec7211 */ /* 0x040fe200078c10ff */
[----:B------:R-:W-:-:S03]  /*449e0*/  VIADD R0, R244, UR4 ;  /* 0x00000004f4007c36 */ /* 0x000fc60008000000 */
[-C--:B------:R-:W-:Y:S02]  /*449f0*/  LEA.HI.X.SX32 R237, R244, R3.reuse, 0x2, P6 ;  /* 0x00000003f4ed7211 */ /* 0x080fe400030f16ff */
[C---:B------:R-:W-:Y:S02]  /*44a00*/  LEA R238, P6, R0.reuse, R2, 0x2 ;  /* 0x0000000200ee7211 */ /* 0x040fe400078c10ff */
[C---:B------:R-:W-:Y:S02]  /*44a10*/  IADD3 R244, R0.reuse, UR4, RZ ;  /* 0x0000000400f47c10 */ /* 0x040fe4000fffe0ff */
[----:B--2---:R-:W-:Y:S01]  /*44a20*/  ISETP.LT.AND P3, PT, R239, UR5, !P0 ;  /* 0x00000005ef007c0c */ /* 0x004fe2000c761270 */
[----:B------:R-:W-:Y:S01]  /*44a30*/  ULDC UR5, c[0x0][0x22c] ;  /* 0x00008b0000057ab9 */ /* 0x000fe20000000800 */
[----:B------:R-:W-:Y:S02]  /*44a40*/  LEA.HI.X.SX32 R239, R0, R3, 0x2, P6 ;  /* 0x0000000300ef7211 */ /* 0x000fe400030f16ff */
[----:B------:R-:W2:Y:S04]  /*44a50*/  LDL.LU R0, [R1+0x4] ;  /* 0x0000040001007983 */ /* 0x000ea80000300800 */
[----:B--2---:R2:W-:Y:S01]  /*44a60*/  @P2 STG.E desc[UR52][R236.64], R0 ;  /* 0x00000000ec002986 */ /* 0x0045e2000c101934 */
[----:B------:R-:W-:Y:S01]  /*44a70*/  ISETP.LT.AND P2, PT, R245, UR5, !P0 ;  /* 0x00000005f5007c0c */ /* 0x000fe2000c741270 */
[----:B------:R-:W-:-:S02]  /*44a80*/  ULDC UR5, c[0x0][0x22c] ;  /* 0x00008b0000057ab9 */ /* 0x000fc40000000800 */
[----:B------:R-:W4:Y:S04]  /*44a90*/  LDL.LU R245, [R1+0x10f0] ;  /* 0x0010f00001f57983 */ /* 0x000f280000300800 */
[----:B--2---:R-:W2:Y:S01]  /*44aa0*/  LDL.LU R237, [R1+0x208] ;  /* 0x0002080001ed7983 */ /* 0x004ea20000300800 */
[C---:B------:R-:W-:Y:S01]  /*44ab0*/  VIADD R0, R244.reuse, UR4 ;  /* 0x00000004f4007c36 */ /* 0x040fe20008000000 */
[----:B------:R-:W-:Y:S02]  /*44ac0*/  LEA R236, P6, R244, R2, 0x2 ;  /* 0x00000002f4ec7211 */ /* 0x000fe400078c10ff */
[----:B--2---:R2:W-:Y:S01]  /*44ad0*/  @P1 STG.E desc[UR52][R238.64], R237 ;  /* 0x000000edee001986 */ /* 0x0045e2000c101934 */
[----:B---3--:R-:W-:Y:S01]  /*44ae0*/  ISETP.LT.AND P1, PT, R246, UR5, !P0 ;  /* 0x00000005f6007c0c */ /* 0x008fe2000c721270 */
[----:B------:R-:W-:-:S02]  /*44af0*/  ULDC UR5, c[0x0][0x22c] ;  /* 0x00008b0000057ab9 */ /* 0x000fc40000000800 */
[----:B------:R-:W3:Y:S01]  /*44b00*/  LDL.LU R246, [R1+0x10f4] ;  /* 0x0010f40001f67983 */ /* 0x000ee20000300800 */
[-C--:B--2---:R-:W-:Y:S02]  /*44b10*/  LEA.HI.X.SX32 R237, R244, R3.reuse, 0x2, P6 ;  /* 0x00000003f4ed7211 */ /* 0x084fe400030f16ff */
[C---:B------:R-:W-:Y:S01]  /*44b20*/  LEA R238, P6, R0.reuse, R2, 0x2 ;  /* 0x0000000200ee7211 */ /* 0x040fe200078c10ff */
[C---:B------:R-:W-:Y:S02]  /*44b30*/  VIADD R244, R0.reuse, UR4 ;  /* 0x0000000400f47c36 */ /* 0x040fe40008000000 */
[----:B------:R2:W-:Y:S01]  /*44b40*/  @P5 STG.E desc[UR52][R236.64], R252 ;  /* 0x000000fcec005986 */ /* 0x0005e2000c101934 */
[----:B------:R-:W-:-:S03]  /*44b50*/  LEA.HI.X.SX32 R239, R0, R3, 0x2, P6 ;  /* 0x0000000300ef7211 */ /* 0x000fc600030f16ff */
[----:B------:R-:W4:Y:S04]  /*44b60*/  LDL.LU R0, [R1+0x20c] ;  /* 0x00020c0001007983 */ /* 0x000f280000300800 */
[----:B--2---:R-:W2:Y:S04]  /*44b70*/  LDL.LU R252, [R1+0x149c] ;  /* 0x00149c0001fc7983 */ /* 0x004ea80000300800 */
[----:B------:R-:W3:Y:S01]  /*44b80*/  LDL.LU R237, [R1+0x10ec] ;  /* 0x0010ec0001ed7983 */ /* 0x000ee20000300800 */
[----:B------:R-:W-:-:S03]  /*44b90*/  LEA R236, P6, R244, R2, 0x2 ;  /* 0x00000002f4ec7211 */ /* 0x000fc600078c10ff */
[----:B----4-:R4:W-:Y:S01]  /*44ba0*/  @P4 STG.E desc[UR52][R238.64], R0 ;  /* 0x00000000ee004986 */ /* 0x0109e2000c101934 */
[----:B---3--:R-:W-:Y:S01]  /*44bb0*/  ISETP.LT.AND P5, PT, R237, UR5, !P0 ;  /* 0x00000005ed007c0c */ /* 0x008fe2000c7a1270 */
[C---:B----4-:R-:W-:Y:S01]  /*44bc0*/  VIADD R0, R244.reuse, UR4 ;  /* 0x00000004f4007c36 */ /* 0x050fe20008000000 */
[-C--:B------:R-:W-:Y:S01]  /*44bd0*/  LEA.HI.X.SX32 R237, R244, R3.reuse, 0x2, P6 ;  /* 0x00000003f4ed7211 */ /* 0x080fe200030f16ff */
[----:B------:R-:W-:Y:S01]  /*44be0*/  ULDC UR5, c[0x0][0x22c] ;  /* 0x00008b0000057ab9 */ /* 0x000fe20000000800 */
[----:B------:R-:W3:Y:S02]  /*44bf0*/  LDL.LU R244, [R1+0xc] ;  /* 0x00000c0001f47983 */ /* 0x000ee40000300800 */
[C---:B------:R-:W-:Y:S02]  /*44c00*/  LEA R238, P6, R0.reuse, R2, 0x2 ;  /* 0x0000000200ee7211 */ /* 0x040fe400078c10ff */
[----:B------:R-:W-:Y:S01]  /*44c10*/  ISETP.LT.AND P4, PT, R245, UR5, !P0 ;  /* 0x00000005f5007c0c */ /* 0x000fe2000c781270 */
[----:B------:R-:W-:Y:S01]  /*44c20*/  ULDC UR5, c[0x0][0x22c] ;  /* 0x00008b0000057ab9 */ /* 0x000fe20000000800 */
[C---:B------:R-:W-:Y:S01]  /*44c30*/  VIADD R245, R0.reuse, UR4 ;  /* 0x0000000400f57c36 */ /* 0x040fe20008000000 */
[----:B------:R-:W-:-:S02]  /*44c40*/  LEA.HI.X.SX32 R239, R0, R3, 0x2, P6 ;  /* 0x0000000300ef7211 */ /* 0x000fc400030f16ff */
[----:B------:R-:W4:Y:S04]  /*44c50*/  LDL.LU R0, [R1+0x10fc] ;  /* 0x0010fc0001007983 */ /* 0x000f280000300800 */
[----:B---3--:R3:W-:Y:S01]  /*44c60*/  @P3 STG.E desc[UR52][R236.64], R244 ;  /* 0x000000f4ec003986 */ /* 0x0087e2000c101934 */
[----:B------:R-:W-:Y:S01]  /*44c70*/  ISETP.LT.AND P3, PT, R246, UR5, !P0 ;  /* 0x00000005f6007c0c */ /* 0x000fe2000c761270 */
[----:B------:R-:W-:Y:S02]  /*44c80*/  ULDC UR5, c[0x0][0x22c] ;  /* 0x00008b0000057ab9 */ /* 0x000fe40000000800 */
[----:B------:R-:W2:Y:S04]  /*44c90*/  LDL.LU R246, [R1+0x110c] ;  /* 0x00110c0001f67983 */ /* 0x000ea80000300800 */
[----:B---3--:R-:W3:Y:S01]  /*44ca0*/  LDL.LU R237, [R1+0x10] ;  /* 0x0000100001ed7983 */ /* 0x008ee20000300800 */
[C---:B------:R-:W-:Y:S01]  /*44cb0*/  VIADD R244, R245.reuse, UR4 ;  /* 0x00000004f5f47c36 */ /* 0x040fe20008000000 */
[----:B------:R-:W-:-:S02]  /*44cc0*/  LEA R236, P6, R245, R2, 0x2 ;  /* 0x00000002f5ec7211 */ /* 0x000fc400078c10ff */
[----:B---3--:R3:W-:Y:S01]  /*44cd0*/  @P2 STG.E desc[UR52][R238.64], R237 ;  /* 0x000000edee002986 */ /* 0x0087e2000c101934 */
[----:B----4-:R-:W-:Y:S01]  /*44ce0*/  ISETP.LT.AND P2, PT, R0, UR5, !P0 ;  /* 0x0000000500007c0c */ /* 0x010fe2000c741270 */
[C---:B------:R-:W-:Y:S01]  /*44cf0*/  VIADD R0, R244.reuse, UR4 ;  /* 0x00000004f4007c36 */ /* 0x040fe20008000000 */
[----:B------:R-:W-:Y:S01]  /*44d00*/  ULDC UR5, c[0x0][0x22c] ;  /* 0x00008b0000057ab9 */ /* 0x000fe20000000800 */
[-C--:B---3--:R-:W-:Y:S02]  /*44d10*/  LEA.HI.X.SX32 R237, R245, R3.reuse, 0x2, P6 ;  /* 0x00000003f5ed7211 */ /* 0x088fe400030f16ff */
[CC--:B------:R-:W-:Y:S01]  /*44d20*/  LEA R238, P6, R244.reuse, R2.reuse, 0x2 ;  /* 0x00000002f4ee7211 */ /* 0x0c0fe200078c10ff */
[----:B------:R-:W3:Y:S03]  /*44d30*/  LDL.LU R245, [R1+0x1114] ;  /* 0x0011140001f57983 */ /* 0x000ee60000300800 */
[----:B------:R-:W-:Y:S01]  /*44d40*/  LEA.HI.X.SX32 R239, R244, R3, 0x2, P6 ;  /* 0x00000003f4ef7211 */ /* 0x000fe200030f16ff */
[----:B------:R4:W-:Y:S04]  /*44d50*/  @P1 STG.E desc[UR52][R236.64], R248 ;  /* 0x000000f8ec001986 */ /* 0x0009e8000c101934 */
[----:B------:R-:W2:Y:S04]  /*44d60*/  LDL.LU R244, [R1+0x14] ;  /* 0x0000140001f47983 */ /* 0x000ea80000300800 */
[----:B----4-:R-:W4:Y:S01]  /*44d70*/  LDL.LU R237, [R1+0x1100] ;  /* 0x0011000001ed7983 */ /* 0x010f220000300800 */
[----:B------:R-:W-:-:S03]  /*44d80*/  LEA R236, P6, R0, R2, 0x2 ;  /* 0x0000000200ec7211 */ /* 0x000fc600078c10ff */
[----:B------:R-:W3:Y:S04]  /*44d90*/  LDL.LU R248, [R1+0x1118] ;  /* 0x0011180001f87983 */ /* 0x000ee80000300800 */
[----:B--2---:R2:W-:Y:S01]  /*44da0*/  @P5 STG.E desc[UR52][R238.64], R244 ;  /* 0x000000f4ee005986 */ /* 0x0045e2000c101934 */
[----:B----4-:R-:W-:Y:S01]  /*44db0*/  ISETP.LT.AND P1, PT, R237, UR5, !P0 ;  /* 0x00000005ed007c0c */ /* 0x010fe2000c721270 */
[----:B------:R-:W-:Y:S01]  /*44dc0*/  ULDC UR5, c[0x0][0x22c] ;  /* 0x00008b0000057ab9 */ /* 0x000fe20000000800 */
[----:B------:R-:W-:Y:S02]  /*44dd0*/  LEA.HI.X.SX32 R237, R0, R3, 0x2, P6 ;  /* 0x0000000300ed7211 */ /* 0x000fe400030f16ff */
[----:B------:R-:W-:Y:S01]  /*44de0*/  ISETP.LT.AND P5, PT, R246, UR5, !P0 ;  /* 0x00000005f6007c0c */ /* 0x000fe2000c7a1270 */
[----:B------:R-:W-:Y:S01]  /*44df0*/  ULDC UR5, c[0x0][0x22c] ;  /* 0x00008b0000057ab9 */ /* 0x000fe20000000800 */
[----:B------:R-:W4:Y:S04]  /*44e00*/  LDL.LU R246, [R1+0x111c] ;  /* 0x00111c0001f67983 */ /* 0x000f280000300800 */
[----:B------:R1:W-:Y:S01]  /*44e10*/  @P4 STG.E desc[UR52][R236.64], R249 ;  /* 0x000000f9ec004986 */ /* 0x0003e2000c101934 */
[----:B---3--:R-:W-:Y:S01]  /*44e20*/  ISETP.LT.AND P4, PT, R245, UR5, !P0 ;  /* 0x00000005f5007c0c */ /* 0x008fe2000c781270 */
[----:B--2---:R-:W-:Y:S01]  /*44e30*/  VIADD R239, R0, UR4 ;  /* 0x0000000400ef7c36 */ /* 0x004fe20008000000 */
[----:B------:R-:W-:Y:S01]  /*44e40*/  ULDC UR5, c[0x0][0x22c] ;  /* 0x00008b0000057ab9 */ /* 0x000fe20000000800 */
[----:B-1----:R-:W2:Y:S04]  /*44e50*/  LDL.LU R249, [R1+0x18] ;  /* 0x0000180001f97983 */ /* 0x002ea80000300800 */
[----:B------:R-:W3:Y:S01]  /*44e60*/  LDL.LU R245, [R1+0x1124] ;  /* 0x0011240001f57983 */ /* 0x000ee20000300800 */
[C---:B------:R-:W-:Y:S01]  /*44e70*/  LEA R238, P6, R239.reuse, R2, 0x2 ;  /* 0x00000002efee7211 */ /* 0x040fe200078c10ff */
[----:B------:R-:W-:-:S03]  /*44e80*/  VIADD R0, R239, UR4 ;  /* 0x00000004ef007c36 */ /* 0x000fc60008000000 */
[----:B------:R-:W-:Y:S01]  /*44e90*/  LEA.HI.X.SX32 R239, R239, R3, 0x2, P6 ;  /* 0x00000003efef7211 */ /* 0x000fe200030f16ff */
[C---:B------:R-:W-:Y:S01]  /*44ea0*/  VIADD R244, R0.reuse, UR4 ;  /* 0x0000000400f47c36 */ /* 0x040fe20008000000 */
[----:B------:R-:W-:-:S04]  /*44eb0*/  LEA R236, P6, R0, R2, 0x2 ;  /* 0x0000000200ec7211 */ /* 0x000fc800078c10ff */
[----:B------:R-:W-:Y:S01]  /*44ec0*/  LEA.HI.X.SX32 R237, R0, R3, 0x2, P6 ;  /* 0x0000000300ed7211 */ /* 0x000fe200030f16ff */
[----:B------:R-:W-:Y:S01]  /*44ed0*/  VIADD R0, R244, UR4 ;  /* 0x00000004f4007c36 */ /* 0x000fe20008000000 */
[----:B--2---:R1:W-:Y:S01]  /*44ee0*/  @P3 STG.E desc[UR52][R238.64], R249 ;  /* 0x000000f9ee003986 */ /* 0x0043e2000c101934 */
[----:B------:R-:W-:Y:S01]  /*44ef0*/  ISETP.LT.AND P3, PT, R248, UR5, !P0 ;  /* 0x00000005f8007c0c */ /* 0x000fe2000c761270 */
[----:B------:R-:W-:Y:S02]  /*44f00*/  ULDC UR5, c[0x0][0x22c] ;  /* 0x00008b0000057ab9 */ /* 0x000fe40000000800 */
[----:B------:R-:W2:Y:S04]  /*44f10*/  LDL.LU R248, [R1+0x112c] ;  /* 0x00112c0001f87983 */ /* 0x000ea80000300800 */
[----:B------:R3:W-:Y:S01]  /*44f20*/  @P2 STG.E desc[UR52][R236.64], R250 ;  /* 0x000000faec002986 */ /* 0x0007e2000c101934 */
[----:B-1----:R-:W-:-:S02]  /*44f30*/  LEA R238, P6, R244, R2, 0x2 ;  /* 0x00000002f4ee7211 */ /* 0x002fc400078c10ff */
[----:B----4-:R-:W-:Y:S01]  /*44f40*/  ISETP.LT.AND P2, PT, R246, UR5, !P0 ;  /* 0x00000005f6007c0c */ /* 0x010fe2000c741270 */
[----:B------:R-:W-:Y:S01]  /*44f50*/  ULDC UR5, c[0x0][0x22c] ;  /* 0x00008b0000057ab9 */ /* 0x000fe20000000800 */
[----:B------:R-:W-:Y:S01]  /*44f60*/  LEA.HI.X.SX32 R239, R244, R3, 0x2, P6 ;  /* 0x00000003f4ef7211 */ /* 0x000fe200030f16ff */
[----:B------:R-:W4:Y:S04]  /*44f70*/  LDL.LU R246, [R1+0x1138] ;  /* 0x0011380001f67983 */ /* 0x000f280000300800 */
[----:B------:R1:W-:Y:S01]  /*44f80*/  @P1 STG.E desc[UR52][R238.64], R252 ;  /* 0x000000fcee001986 */ /* 0x0003e2000c101934 */
[----:B---3--:R-:W-:Y:S01]  /*44f90*/  ISETP.LT.AND P1, PT, R245, UR5, !P0 ;  /* 0x00000005f5007c0c */ /* 0x008fe2000c721270 */
[----:B------:R-:W-:Y:S02]  /*44fa0*/  ULDC UR5, c[0x0][0x22c] ;  /* 0x00008b0000057ab9 */ /* 0x000fe40000000800 */
[----:B------:R-:W3:Y:S01]  /*44fb0*/  LDL.LU R245, [R1+0x113c] ;  /* 0x00113c0001f57983 */ /* 0x000ee20000300800 */
[----:B------:R-:W-:-:S03]  /*44fc0*/  LEA R236, P6, R0, R2, 0x2 ;  /* 0x0000000200ec7211 */ /* 0x000fc600078c10ff */
[----:B------:R-:W3:Y:S01]  /*44fd0*/  LDL.LU R250, [R1+0x1140] ;  /* 0x0011400001fa7983 */ /* 0x000ee20000300800 */
[C---:B-1----:R-:W-:Y:S01]  /*44fe0*/  VIADD R239, R0.reuse, UR4 ;  /* 0x0000000400ef7c36 */ /* 0x042fe20008000000 */
[-C--:B------:R-:W-:Y:S02]  /*44ff0*/  LEA.HI.X.SX32 R237, R0, R3.reuse, 0x2, P6 ;  /* 0x0000000300ed7211 */ /* 0x080fe400030f16ff */
[----:B------:R-:W3:Y:S02]  /*45000*/  LDL.LU R249, [R1+0x1148] ;  /* 0x0011480001f97983 */ /* 0x000ee40000300800 */
[C---:B------:R-:W-:Y:S02]  /*45010*/  LEA R238, P6, R239.reuse, R2, 0x2 ;  /* 0x00000002efee7211 */ /* 0x040fe400078c10ff */
[C---:B------:R-:W-:Y:S01]  /*45020*/  IADD3 R0, R239.reuse, UR4, RZ ;  /* 0x00000004ef007c10 */ /* 0x040fe2000fffe0ff */
[----:B------:R1:W-:Y:S01]  /*45030*/  @P5 STG.E desc[UR52][R236.64], R251 ;  /* 0x000000fbec005986 */ /* 0x0003e2000c101934 */
[----:B------:R-:W-:-:S03]  /*45040*/  LEA.HI.X.SX32 R239, R239, R3, 0x2, P6 ;  /* 0x00000003efef7211 */ /* 0x000fc600030f16ff */
[C---:B------:R-:W-:Y:S02]  /*45050*/  VIADD R244, R0.reuse, UR4 ;  /* 0x0000000400f47c36 */ /* 0x040fe40008000000 */
[----:B------:R1:W-:Y:S02]  /*45060*/  @P4 STG.E desc[UR52][R238.64], R8 ;  /* 0x00000008ee004986 */ /* 0x0003e4000c101934 */
[----:B-1----:R-:W-:-:S04]  /*45070*/  LEA R236, P6, R0, R2, 0x2 ;  /* 0x0000000200ec7211 */ /* 0x002fc800078c10ff */
[----:B------:R-:W-:Y:S01]  /*45080*/  LEA.HI.X.SX32 R237, R0, R3, 0x2, P6 ;  /* 0x0000000300ed7211 */ /* 0x000fe200030f16ff */
[C---:B------:R-:W-:Y:S01]  /*45090*/  VIADD R0, R244.reuse, UR4 ;  /* 0x00000004f4007c36 */ /* 0x040fe20008000000 */
[----:B------:R-:W-:-:S03]  /*450a0*/  LEA R238, P6, R244, R2, 0x2 ;  /* 0x00000002f4ee7211 */ /* 0x000fc600078c10ff */
[----:B------:R1:W-:Y:S01]  /*450b0*/  @P3 STG.E desc[UR52][R236.64], R16 ;  /* 0x00000010ec003986 */ /* 0x0003e2000c101934 */
[----:B------:R-:W-:Y:S02]  /*450c0*/  LEA.HI.X.SX32 R239, R244, R3, 0x2, P6 ;  /* 0x00000003f4ef7211 */ /* 0x000fe400030f16ff */
[----:B------:R-:W-:-:S03]  /*450d0*/  LEA R8, P6, R0, R2, 0x2 ;  /* 0x0000000200087211 */ /* 0x000fc600078c10ff */
[----:B------:R1:W-:Y:S02]  /*450e0*/  @P2 STG.E desc[UR52][R238.64], R9 ;  /* 0x00000009ee002986 */ /* 0x0003e4000c101934 */
[C---:B-1----:R-:W-:Y:S01]  /*450f0*/  VIADD R16, R0.reuse, UR4 ;  /* 0x0000000400107c36 */ /* 0x042fe20008000000 */
[----:B------:R-:W-:-:S03]  /*45100*/  LEA.HI.X.SX32 R9, R0, R3, 0x2, P6 ;  /* 0x0000000300097211 */ /* 0x000fc600030f16ff */
[C---:B------:R-:W-:Y:S01]  /*45110*/  VIADD R0, R16.reuse, UR4 ;  /* 0x0000000410007c36 */ /* 0x040fe20008000000 */
[CC--:B------:R-:W-:Y:S01]  /*45120*/  LEA R236, P6, R16.reuse, R2.reuse, 0x2 ;  /* 0x0000000210ec7211 */ /* 0x0c0fe200078c10ff */
[----:B------:R1:W-:Y:S03]  /*45130*/  @P1 STG.E desc[UR52][R8.64], R17 ;  /* 0x0000001108001986 */ /* 0x0003e6000c101934 */
[----:B------:R-:W-:Y:S02]  /*45140*/  LEA.HI.X.SX32 R237, R16, R3, 0x2, P6 ;  /* 0x0000000310ed7211 */ /* 0x000fe400030f16ff */
[C---:B-1----:R-:W-:Y:S01]  /*45150*/  LEA R8, P6, R0.reuse, R2, 0x2 ;  /* 0x0000000200087211 */ /* 0x042fe200078c10ff */
[----:B------:R-:W-:-:S03]  /*45160*/  VIADD R17, R0, UR4 ;  /* 0x0000000400117c36 */ /* 0x000fc60008000000 */
[----:B------:R-:W-:Y:S02]  /*45170*/  LEA.HI.X.SX32 R9, R0, R3, 0x2, P6 ;  /* 0x0000000300097211 */ /* 0x000fe400030f16ff */
[C---:B------:R-:W-:Y:S01]  /*45180*/  LEA R16, P6, R17.reuse, R2, 0x2 ;  /* 0x0000000211107211 */ /* 0x040fe200078c10ff */
[----:B------:R-:W-:-:S03]  /*45190*/  VIADD R0, R17, UR4 ;  /* 0x0000000411007c36 */ /* 0x000fc60008000000 */
[----:B------:R-:W-:Y:S02]  /*451a0*/  LEA.HI.X.SX32 R17, R17, R3, 0x2, P6 ;  /* 0x0000000311117211 */ /* 0x000fe400030f16ff */
[----:B--2---:R-:W-:Y:S01]  /*451b0*/  ISETP.LT.AND P5, PT, R248, UR5, !P0 ;  /* 0x00000005f8007c0c */ /* 0x004fe2000c7a1270 */
[----:B------:R-:W-:Y:S01]  /*451c0*/  ULDC UR5, c[0x0][0x22c] ;  /* 0x00008b0000057ab9 */ /* 0x000fe20000000800 */
[----:B------:R-:W2:Y:S01]  /*451d0*/  LDL.LU R248, [R1+0x1150] ;  /* 0x0011500001f87983 */ /* 0x000ea20000300800 */
[----:B----4-:R-:W-:Y:S01]  /*451e0*/  ISETP.LT.AND P4, PT, R246, UR5, !P0 ;  /* 0x00000005f6007c0c */ /* 0x010fe2000c781270 */
[----:B------:R-:W-:Y:S02]  /*451f0*/  ULDC UR5, c[0x0][0x22c] ;  /* 0x00008b0000057ab9 */ /* 0x000fe40000000800 */
[----:B------:R-:W4:Y:S01]  /*45200*/  LDL.LU R246, [R1+0x1158] ;  /* 0x0011580001f67983 */ /* 0x000f220000300800 */
[----:B---3--:R-:W-:-:S06]  /*45210*/  ISETP.LT.AND P3, PT, R245, UR5, !P0 ;  /* 0x00000005f5007c0c */ /* 0x008fcc000c761270 */
[----:B------:R-:W-:Y:S01]  /*45220*/  @P5 STG.E desc[UR52][R236.64], R10 ;  /* 0x0000000aec005986 */ /* 0x000fe2000c101934 */
[----:B------:R-:W-:-:S03]  /*45230*/  ULDC UR5, c[0x0][0x22c] ;  /* 0x00008b0000057ab9 */ /* 0x000fc60000000800 */
[----:B------:R-:W3:Y:S04]  /*45240*/  LDL.LU R245, [R1+0x1160] ;  /* 0x0011600001f57983 */ /* 0x000ee80000300800 */
[----:B------:R-:W3:Y:S04]  /*45250*/  LDL.LU R244, [R1+0x1164] ;  /* 0x0011640001f47983 */ /* 0x000ee80000300800 */
[----:B------:R-:W3:Y:S04]  /*45260*/  LDL.LU R239, [R1+0x1170] ;  /* 0x0011700001ef7983 */ /* 0x000ee80000300800 */
[----:B------:R-:W3:Y:S04]  /*45270*/  LDL.LU R238, [R1+0x1174] ;  /* 0x0011740001ee7983 */ /* 0x000ee80000300800 */
[----:B------:R1:W-:Y:S04]  /*45280*/  @P4 STG.E desc[UR52][R8.64], R18 ;  /* 0x0000001208004986 */ /* 0x0003e8000c101934 */
[----:B------:R1:W-:Y:S04]  /*45290*/  @P3 STG.E desc[UR52][R16.64], R11 ;  /* 0x0000000b10003986 */ /* 0x0003e8000c101934 */
[----:B-1----:R-:W3:Y:S04]  /*452a0*/  LDL.LU R18, [R1+0x117c] ;  /* 0x00117c0001127983 */ /* 0x002ee80000300800 */
[----:B------:R-:W3:Y:S04]  /*452b0*/  LDL.LU R237, [R1+0x1180] ;  /* 0x0011800001ed7983 */ /* 0x000ee80000300800 */
[----:B------:R-:W3:Y:S01]  /*452c0*/  LDL.LU R17, [R1+0x1188] ;  /* 0x0011880001117983 */ /* 0x000ee20000300800 */
[----:B------:R-:W-:Y:S01]  /*452d0*/  ISETP.LT.AND P2, PT, R250, UR5, !P0 ;  /* 0x00000005fa007c0c */ /* 0x000fe2000c741270 */
[----:B------:R-:W-:Y:S01]  /*452e0*/  ULDC UR5, c[0x0][0x22c] ;  /* 0x00008b0000057ab9 */ /* 0x000fe20000000800 */
[CC--:B------:R-:W-:Y:S01]  /*452f0*/  LEA R8, P6, R0.reuse, R2.reuse, 0x2 ;  /* 0x0000000200087211 */ /* 0x0c0fe200078c10ff */
[C---:B------:R-:W-:Y:S01]  /*45300*/  VIADD R11, R0.reuse, UR4 ;  /* 0x00000004000b7c36 */ /* 0x040fe20008000000 */
[----:B------:R-:W-:Y:S01]  /*45310*/  ISETP.LT.AND P1, PT, R249, UR5, !P0 ;  /* 0x00000005f9007c0c */ /* 0x000fe2000c721270 */
[----:B------:R-:W-:Y:S01]  /*45320*/  ULDC UR5, c[0x0][0x22c] ;  /* 0x00008b0000057ab9 */ /* 0x000fe20000000800 */
[-C--:B------:R-:W-:Y:S01]  /*45330*/  LEA.HI.X.SX32 R9, R0, R3.reuse, 0x2, P6 ;  /* 0x0000000300097211 */ /* 0x080fe200030f16ff */
[C---:B------:R-:W-:Y:S01]  /*45340*/  VIADD R0, R11.reuse, UR4 ;  /* 0x000000040b007c36 */ /* 0x040fe20008000000 */
[CC--:B------:R-:W-:Y:S01]  /*45350*/  LEA R10, P6, R11.reuse, R2.reuse, 0x2 ;  /* 0x000000020b0a7211 */ /* 0x0c0fe200078c10ff */
[----:B------:R-:W3:Y:S02]  /*45360*/  LDL.LU R236, [R1+0x118c] ;  /* 0x00118c0001ec7983 */ /* 0x000ee40000300800 */
[C---:B------:R-:W-:Y:S01]  /*45370*/  VIADD R16, R0.reuse, UR4 ;  /* 0x0000000400107c36 */ /* 0x040fe20008000000 */
[----:B------:R-:W-:Y:S01]  /*45380*/  LEA.HI.X.SX32 R11, R11, R3, 0x2, P6 ;  /* 0x000000030b0b7211 */ /* 0x000fe200030f16ff */
[----:B------:R1:W-:Y:S04]  /*45390*/  @P2 STG.E desc[UR52][R8.64], R19 ;  /* 0x0000001308002986 */ /* 0x0003e8000c101934 */
[----:B------:R1:W-:Y:S02]  /*453a0*/  @P1 STG.E desc[UR52][R10.64], R4 ;  /* 0x000000040a001986 */ /* 0x0003e4000c101934 */
[----:B-1----:R-:W-:-:S02]  /*453b0*/  LEA R8, P6, R0, R2, 0x2 ;  /* 0x0000000200087211 */ /* 0x002fc400078c10ff */
[----:B------:R-:W3:Y:S02]  /*453c0*/  LDL.LU R19, [R1+0x119c] ;  /* 0x00119c0001137983 */ /* 0x000ee40000300800 */
[----:B------:R-:W-:Y:S01]  /*453d0*/  LEA.HI.X.SX32 R9, R0, R3, 0x2, P6 ;  /* 0x0000000300097211 */ /* 0x000fe200030f16ff */
[C---:B------:R-:W-:Y:S01]  /*453e0*/  VIADD R0, R16.reuse, UR4 ;  /* 0x0000000410007c36 */ /* 0x040fe20008000000 */
[----:B------:R-:W-:-:S04]  /*453f0*/  LEA R10, P6, R16, R2, 0x2 ;  /* 0x00000002100a7211 */ /* 0x000fc800078c10ff */
[----:B------:R-:W-:Y:S02]  /*45400*/  LEA.HI.X.SX32 R11, R16, R3, 0x2, P6 ;  /* 0x00000003100b7211 */ /* 0x000fe400030f16ff */
[----:B------:R-:W-:Y:S02]  /*45410*/  LEA R4, P6, R0, R2, 0x2 ;  /* 0x0000000200047211 */ /* 0x000fe400078c10ff */
[----:B--2---:R-:W-:Y:S01]  /*45420*/  ISETP.LT.AND P5, PT, R248, UR5, !P0 ;  /* 0x00000005f8007c0c */ /* 0x004fe2000c7a1270 */
[----:B------:R-:W-:Y:S02]  /*45430*/  ULDC UR5, c[0x0][0x22c] ;  /* 0x00008b0000057ab9 */ /* 0x000fe40000000800 */
[----:B----4-:R-:W-:Y:S01]  /*45440*/  ISETP.LT.AND P4, PT, R246, UR5, !P0 ;  /* 0x00000005f6007c0c */ /* 0x010fe2000c781270 */
[----:B------:R-:W-:-:S09]  /*45450*/  ULDC UR5, c[0x0][0x22c] ;  /* 0x00008b0000057ab9 */ /* 0x000fd20000000800 */
[----:B------:R1:W-:Y:S01]  /*45460*/  @P5 STG.E desc[UR52][R8.64], R24 ;  /* 0x0000001808005986 */ /* 0x0003e2000c101934 */
[----:B---3--:R-:W-:Y:S01]  /*45470*/  ISETP.LT.AND P3, PT, R245, UR5, !P0 ;  /* 0x00000005f5007c0c */ /* 0x008fe2000c761270 */
[----:B------:R-:W-:Y:S01]  /*45480*/  ULDC UR5, c[0x0][0x22c] ;  /* 0x00008b0000057ab9 */ /* 0x000fe20000000800 */
[----:B-1----:R-:W-:Y:S01]  /*45490*/  VIADD R9, R0, UR4 ;  /* 0x0000000400097c36 */ /* 0x002fe20008000000 */
[----:B------:R-:W-:Y:S01]  /*454a0*/  ISETP.LT.AND P2, PT, R244, UR5, !P0 ;  /* 0x00000005f4007c0c */ /* 0x000fe2000c741270 */
[----:B------:R-:W-:Y:S01]  /*454b0*/  ULDC UR5, c[0x0][0x22c] ;  /* 0x00008b0000057ab9 */ /* 0x000fe20000000800 */
[----:B------:R1:W-:Y:S01]  /*454c0*/  @P4 STG.E desc[UR52][R10.64], R5 ;  /* 0x000000050a004986 */ /* 0x0003e2000c101934 */
[----:B------:R-:W-:Y:S01]  /*454d0*/  ISETP.LT.AND P1, PT, R239, UR5, !P0 ;  /* 0x00000005ef007c0c */ /* 0x000fe2000c721270 */
[----:B------:R-:W-:Y:S02]  /*454e0*/  ULDC UR5, c[0x0][0x22c] ;  /* 0x00008b0000057ab9 */ /* 0x000fe40000000800 */
[----:B------:R-:W2:Y:S01]  /*454f0*/  LDS.128 R244, [R247] ;  /* 0x00000000f7f47984 */ /* 0x000ea20000000c00 */
[----:B------:R-:W-:Y:S01]  /*45500*/  ISETP.LT.AND P5, PT, R238, UR5, !P0 ;  /* 0x00000005ee007c0c */ /* 0x000fe2000c7a1270 */
[----:B------:R-:W-:Y:S01]  /*45510*/  ULDC UR5, c[0x0][0x22c] ;  /* 0x00008b0000057ab9 */ /* 0x000fe20000000800 */
[----:B-1----:R-:W-:-:S02]  /*45520*/  LEA.HI.X.SX32 R5, R0, R3, 0x2, P6 ;  /* 0x0000000300057211 */ /* 0x002fc400030f16ff */
[C---:B------:R-:W-:Y:S02]  /*45530*/  LEA R8, P6, R9.reuse, R2, 0x2 ;  /* 0x0000000209087211 */ /* 0x040fe400078c10ff */
[C---:B------:R-:W-:Y:S01]  /*45540*/  IADD3 R0, R9.reuse, UR4, RZ ;  /* 0x0000000409007c10 */ /* 0x040fe2000fffe0ff */
[----:B------:R1:W-:Y:S01]  /*45550*/  @P3 STG.E desc[UR52][R4.64], R25 ;  /* 0x0000001904003986 */ /* 0x0003e2000c101934 */
[----:B------:R-:W-:-:S03]  /*45560*/  LEA.HI.X.SX32 R9, R9, R3, 0x2, P6 ;  /* 0x0000000309097211 */ /* 0x000fc600030f16ff */
[----:B------:R-:W-:Y:S01]  /*45570*/  VIADD R10, R0, UR4 ;  /* 0x00000004000a7c36 */ /* 0x000fe20008000000 */
[----:B------:R-:W-:Y:S01]  /*45580*/  ISETP.LT.AND P4, PT, R18, UR5, !P0 ;  /* 0x0000000512007c0c */ /* 0x000fe2000c781270 */
[----:B------:R-:W-:Y:S01]  /*45590*/  ULDC UR5, c[0x0][0x22c] ;  /* 0x00008b0000057ab9 */ /* 0x000fe20000000800 */
[----:B------:R-:W3:Y:S01]  /*455a0*/  LDL.LU R18, [R1+0x11a0] ;  /* 0x0011a00001127983 */ /* 0x000ee20000300800 */
[----:B------:R-:W-:Y:S01]  /*455b0*/  ISETP.LT.AND P3, PT, R237, UR5, !P0 ;  /* 0x00000005ed007c0c */ /* 0x000fe2000c761270 */
[----:B------:R-:W-:Y:S02]  /*455c0*/  ULDC UR5, c[0x0][0x22c] ;  /* 0x00008b0000057ab9 */ /* 0x000fe40000000800 */
[----:B------:R-:W4:Y:S01]  /*455d0*/  LDL.LU R16, [R1+0x11a8] ;  /* 0x0011a80001107983 */ /* 0x000f220000300800 */
[----:B-1----:R-:W-:-:S03]  /*455e0*/  LEA R4, P6, R0, R2, 0x2 ;  /* 0x0000000200047211 */ /* 0x002fc600078c10ff */
[----:B------:R1:W-:Y:S01]  /*455f0*/  @P2 STG.E desc[UR52][R8.64], R6 ;  /* 0x0000000608002986 */ /* 0x0003e2000c101934 */
[----:B------:R-:W-:Y:S02]  /*45600*/  LEA.HI.X.SX32 R5, R0, R3, 0x2, P6 ;  /* 0x0000000300057211 */ /* 0x000fe400030f16ff */
[----:B------:R-:W-:Y:S01]  /*45610*/  ISETP.LT.AND P2, PT, R17, UR5, !P0 ;  /* 0x0000000511007c0c */ /* 0x000fe2000c741270 */
[----:B------:R-:W-:Y:S01]  /*45620*/  VIADD R0, R10, UR4 ;  /* 0x000000040a007c36 */ /* 0x000fe20008000000 */
[----:B------:R-:W2:Y:S01]  /*45630*/  LDL.LU R17, [R1+0x11ac] ;  /* 0x0011ac0001117983 */ /* 0x000ea20000300800 */
[----:B------:R-:W-:-:S03]  /*45640*/  ULDC UR5, c[0x0][0x22c] ;  /* 0x00008b0000057ab9 */ /* 0x000fc60000000800 */
[----:B------:R-:W2:Y:S01]  /*45650*/  LDL.LU R11, [R1+0x11b0] ;  /* 0x0011b000010b7983 */ /* 0x000ea20000300800 */
[----:B-1----:R-:W-:-:S04]  /*45660*/  LEA R8, P6, R10, R2, 0x2 ;  /* 0x000000020a087211 */ /* 0x002fc800078c10ff */
[----:B------:R-:W-:Y:S01]  /*45670*/  LEA.HI.X.SX32 R9, R10, R3, 0x2, P6 ;  /* 0x000000030a097211 */ /* 0x000fe200030f16ff */
[----:B------:R-:W-:Y:S04]  /*45680*/  @P1 STG.E desc[UR52][R4.64], R26 ;  /* 0x0000001a04001986 */ /* 0x000fe8000c101934 */
[----:B------:R-:W2:Y:S04]  /*45690*/  LDL.LU R10, [R1+0x11bc] ;  /* 0x0011bc00010a7983 */ /* 0x000ea80000300800 */
[----:B------:R1:W-:Y:S04]  /*456a0*/  @P5 STG.E desc[UR52][R8.64], R7 ;  /* 0x0000000708005986 */ /* 0x0003e8000c101934 */
[----:B-1----:R-:W2:Y:S01]  /*456b0*/  LDL.LU R9, [R1+0x11c8] ;  /* 0x0011c80001097983 */ /* 0x002ea20000300800 */
[C---:B------:R-:W-:Y:S01]  /*456c0*/  LEA R4, P6, R0.reuse, R2, 0x2 ;  /* 0x0000000200047211 */ /* 0x040fe200078c10ff */
[----:B------:R-:W-:-:S03]  /*456d0*/  VIADD R7, R0, UR4 ;  /* 0x0000000400077c36 */ /* 0x000fc60008000000 */
[----:B------:R-:W-:Y:S01]  /*456e0*/  LEA.HI.X.SX32 R5, R0, R3, 0x2, P6 ;  /* 0x0000000300057211 */ /* 0x000fe200030f16ff */
[C---:B------:R-:W-:Y:S01]  /*456f0*/  VIADD R0, R7.reuse, UR4 ;  /* 0x0000000407007c36 */ /* 0x040fe20008000000 */
[----:B------:R-:W-:-:S03]  /*45700*/  LEA R6, P6, R7, R2, 0x2 ;  /* 0x0000000207067211 */ /* 0x000fc600078c10ff */
[----:B------:R1:W-:Y:S01]  /*45710*/  @P4 STG.E desc[UR52][R4.64], R27 ;  /* 0x0000001b04004986 */ /* 0x0003e2000c101934 */
[----:B------:R-:W-:Y:S01]  /*45720*/  LEA.HI.X.SX32 R7, R7, R3, 0x2, P6 ;  /* 0x0000000307077211 */ /* 0x000fe200030f16ff */
[----:B------:R-:W-:Y:S01]  /*45730*/  VIADD R8, R0, UR4 ;  /* 0x0000000400087c36 */ /* 0x000fe20008000000 */
[----:B------:R-:W-:Y:S01]  /*45740*/  ISETP.LT.AND P1, PT, R236, UR5, !P0 ;  /* 0x00000005ec007c0c */ /* 0x000fe2000c721270 */
[----:B------:R-:W-:Y:S02]  /*45750*/  ULDC UR5, c[0x0][0x22c] ;  /* 0x00008b0000057ab9 */ /* 0x000fe40000000800 */
[----:B------:R1:W-:Y:S02]  /*45760*/  @P3 STG.E desc[UR52][R6.64], R12 ;  /* 0x0000000c06003986 */ /* 0x0003e4000c101934 */
[----:B-1----:R-:W-:-:S04]  /*45770*/  LEA R4, P6, R0, R2, 0x2 ;  /* 0x0000000200047211 */ /* 0x002fc800078c10ff */
[----:B------:R-:W-:Y:S02]  /*45780*/  LEA.HI.X.SX32 R5, R0, R3, 0x2, P6 ;  /* 0x0000000300057211 */ /* 0x000fe400030f16ff */
[C---:B------:R-:W-:Y:S01]  /*45790*/  LEA R6, P6, R8.reuse, R2, 0x2 ;  /* 0x0000000208067211 */ /* 0x040fe200078c10ff */
[----:B------:R-:W-:-:S03]  /*457a0*/  VIADD R0, R8, UR4 ;  /* 0x0000000408007c36 */ /* 0x000fc60008000000 */
[----:B------:R-:W-:Y:S01]  /*457b0*/  LEA.HI.X.SX32 R7, R8, R3, 0x2, P6 ;  /* 0x0000000308077211 */ /* 0x000fe200030f16ff */
[----:B------:R1:W-:Y:S01]  /*457c0*/  @P2 STG.E desc[UR52][R4.64], R32 ;  /* 0x0000002004002986 */ /* 0x0003e2000c101934 */
[----:B------:R-:W-:Y:S01]  /*457d0*/  ISETP.LT.AND P5, PT, R19, UR5, !P0 ;  /* 0x0000000513007c0c */ /* 0x000fe2000c7a1270 */
[----:B------:R-:W-:Y:S02]  /*457e0*/  ULDC UR5, c[0x0][0x22c] ;  /* 0x00008b0000057ab9 */ /* 0x000fe40000000800 */
[----:B------:R1:W-:Y:S02]  /*457f0*/  @P1 STG.E desc[UR52][R6.64], R13 ;  /* 0x0000000d06001986 */ /* 0x0003e4000c101934 */
[C---:B-1----:R-:W-:Y:S01]  /*45800*/  LEA R4, P6, R0.reuse, R2, 0x2 ;  /* 0x0000000200047211 */ /* 0x042fe200078c10ff */
[----:B------:R-:W-:-:S03]  /*45810*/  VIADD R7, R0, UR4 ;  /* 0x0000000400077c36 */ /* 0x000fc60008000000 */
[-C--:B------:R-:W-:Y:S02]  /*45820*/  LEA.HI.X.SX32 R5, R0, R3.reuse, 0x2, P6 ;  /* 0x0000000300057211 */ /* 0x080fe400030f16ff */
[C---:B------:R-:W-:Y:S01]  /*45830*/  LEA R6, P6, R7.reuse, R2, 0x2 ;  /* 0x0000000207067211 */ /* 0x040fe200078c10ff */
[C---:B------:R-:W-:Y:S02]  /*45840*/  VIADD R0, R7.reuse, UR4 ;  /* 0x0000000407007c36 */ /* 0x040fe40008000000 */
[----:B------:R1:W-:Y:S01]  /*45850*/  @P5 STG.E desc[UR52][R4.64], R33 ;  /* 0x0000002104005986 */ /* 0x0003e2000c101934 */
[----:B------:R-:W-:Y:S02]  /*45860*/  LEA.HI.X.SX32 R7, R7, R3, 0x2, P6 ;  /* 0x0000000307077211 */ /* 0x000fe400030f16ff */
[----:B---3--:R-:W-:Y:S01]  /*45870*/  ISETP.LT.AND P4, PT, R18, UR5, !P0 ;  /* 0x0000000512007c0c */ /* 0x008fe2000c781270 */
[----:B------:R-:W-:Y:S02]  /*45880*/  ULDC UR5, c[0x0][0x22c] ;  /* 0x00008b0000057ab9 */ /* 0x000fe40000000800 */
[----:B----4-:R-:W-:Y:S01]  /*45890*/  ISETP.LT.AND P3, PT, R16, UR5, !P0 ;  /* 0x0000000510007c0c */ /* 0x010fe2000c761270 */
[----:B------:R-:W-:Y:S01]  /*458a0*/  ULDC UR5, c[0x0][0x22c] ;  /* 0x00008b0000057ab9 */ /* 0x000fe20000000800 */
[----:B------:R-:W3:Y:S04]  /*458b0*/  LDL.LU R16, [R1+0x11cc] ;  /* 0x0011cc0001107983 */ /* 0x000ee80000300800 */
[----:B------:R-:W4:Y:S01]  /*458c0*/  LDL.LU R12, [R1+0x11d0] ;  /* 0x0011d000010c7983 */ /* 0x000f220000300800 */
[----:B--2---:R-:W-:Y:S01]  /*458d0*/  ISETP.LT.AND P2, PT, R17, UR5, !P0 ;  /* 0x0000000511007c0c */ /* 0x004fe2000c741270 */
[----:B------:R-:W-:-:S02]  /*458e0*/  ULDC UR5, c[0x0][0x22c] ;  /* 0x00008b0000057ab9 */ /* 0x000fc40000000800 */
[----:B------:R-:W-:Y:S01]  /*458f0*/  ISETP.LT.AND P1, PT, R11, UR5, !P0 ;  /* 0x000000050b007c0c */ /* 0x000fe2000c721270 */
[----:B------:R-:W-:Y:S01]  /*45900*/  ULDC UR5, c[0x0][0x22c] ;  /* 0x00008b0000057ab9 */ /* 0x000fe20000000800 */
[----:B------:R-:W2:Y:S04]  /*45910*/  LDL.LU R11, [R1+0x11d4] ;  /* 0x0011d400010b7983 */ /* 0x000ea80000300800 */
[----:B------:R1:W-:Y:S01]  /*45920*/  @P4 STG.E desc[UR52][R6.64], R14 ;  /* 0x0000000e06004986 */ /* 0x0003e2000c101934 */
[----:B------:R-:W-:Y:S01]  /*45930*/  ISETP.LT.AND P5, PT, R10, UR5, !P0 ;  /* 0x000000050a007c0c */ /* 0x000fe2000c7a1270 */
[----:B------:R-:W-:Y:S02]  /*45940*/  ULDC UR5, c[0x0][0x22c] ;  /* 0x00008b0000057ab9 */ /* 0x000fe40000000800 */
[----:B------:R-:W2:Y:S01]  /*45950*/  LDL.LU R10, [R1+0x11e0] ;  /* 0x0011e000010a7983 */ /* 0x000ea20000300800 */
[----:B------:R-:W-:Y:S01]  /*45960*/  ISETP.LT.AND P4, PT, R9, UR5, !P0 ;  /* 0x0000000509007c0c */ /* 0x000fe2000c781270 */
[----:B------:R-:W-:-:S02]  /*45970*/  VIADD R8, R0, UR4 ;  /* 0x0000000400087c36 */ /* 0x000fc40008000000 */
[----:B------:R-:W2:Y:S01]  /*45980*/  LDL.LU R9, [R1+0x11e8] ;  /* 0x0011e80001097983 */ /* 0x000ea20000300800 */
[CC--:B-1----:R-:W-:Y:S01]  /*45990*/  LEA R4, P6, R0.reuse, R2.reuse, 0x2 ;  /* 0x0000000200047211 */ /* 0x0c2fe200078c10ff */
[----:B------:R-:W-:Y:S02]  /*459a0*/  ULDC UR5, c[0x0][0x22c] ;  /* 0x00008b0000057ab9 */ /* 0x000fe40000000800 */
[----:B------:R-:W2:Y:S01]  /*459b0*/  LDL.LU R13, [R1+0x11ec] ;  /* 0x0011ec00010d7983 */ /* 0x000ea20000300800 */
[----:B------:R-:W-:Y:S02]  /*459c0*/  LEA.HI.X.SX32 R5, R0, R3, 0x2, P6 ;  /* 0x0000000300057211 */ /* 0x000fe400030f16ff */
[C---:B------:R-:W-:Y:S01]  /*459d0*/  LEA R6, P6, R8.reuse, R2, 0x2 ;  /* 0x0000000208067211 */ /* 0x040fe200078c10ff */
[----:B------:R-:W-:-:S03]  /*459e0*/  VIADD R0, R8, UR4 ;  /* 0x0000000408007c36 */ /* 0x000fc60008000000 */
[----:B------:R-:W-:Y:S01]  /*459f0*/  LEA.HI.X.SX32 R7, R8, R3, 0x2, P6 ;  /* 0x0000000308077211 */ /* 0x000fe200030f16ff */
[----:B------:R1:W-:Y:S04]  /*45a00*/  @P3 STG.E desc[UR52][R4.64], R34 ;  /* 0x0000002204003986 */ /* 0x0003e8000c101934 */
[----:B------:R1:W-:Y:S02]  /*45a10*/  @P2 STG.E desc[UR52][R6.64], R15 ;  /* 0x0000000f06002986 */ /* 0x0003e4000c101934 */
[C---:B-1----:R-:W-:Y:S01]  /*45a20*/  LEA R4, P6, R0.reuse, R2, 0x2 ;  /* 0x0000000200047211 */ /* 0x042fe200078c10ff */
[----:B------:R-:W-:-:S03]  /*45a30*/  VIADD R7, R0, UR4 ;  /* 0x0000000400077c36 */ /* 0x000fc60008000000 */
[-C--:B------:R-:W-:Y:S02]  /*45a40*/  LEA.HI.X.SX32 R5, R0, R3.reuse, 0x2, P6 ;  /* 0x0000000300057211 */ /* 0x080fe400030f16ff */
[C---:B------:R-:W-:Y:S02]  /*45a50*/  LEA R6, P6, R7.reuse, R2, 0x2 ;  /* 0x0000000207067211 */ /* 0x040fe400078c10ff */
[C---:B------:R-:W-:Y:S01]  /*45a60*/  IADD3 R0, R7.reuse, UR4, RZ ;  /* 0x0000000407007c10 */ /* 0x040fe2000fffe0ff */
[----:B------:R1:W-:Y:S01]  /*45a70*/  @P1 STG.E desc[UR52][R4.64], R35 ;  /* 0x0000002304001986 */ /* 0x0003e2000c101934 */
[----:B------:R-:W-:-:S05]  /*45a80*/  LEA.HI.X.SX32 R7, R7, R3, 0x2, P6 ;  /* 0x0000000307077211 */ /* 0x000fca00030f16ff */
[----:B------:R2:W-:Y:S01]  /*45a90*/  @P5 STG.E desc[UR52][R6.64], R20 ;  /* 0x0000001406005986 */ /* 0x0005e2000c101934 */
[----:B-1----:R-:W-:-:S04]  /*45aa0*/  LEA R4, P6, R0, R2, 0x2 ;  /* 0x0000000200047211 */ /* 0x002fc800078c10ff */
[----:B------:R-:W-:-:S05]  /*45ab0*/  LEA.HI.X.SX32 R5, R0, R3, 0x2, P6 ;  /* 0x0000000300057211 */ /* 0x000fca00030f16ff */
[----:B------:R1:W-:Y:S01]  /*45ac0*/  @P4 STG.E desc[UR52][R4.64], R40 ;  /* 0x0000002804004986 */ /* 0x0003e2000c101934 */
[----:B---3--:R-:W-:Y:S01]  /*45ad0*/  ISETP.LT.AND P3, PT, R16, UR5, !P0 ;  /* 0x0000000510007c0c */ /* 0x008fe2000c761270 */
[----:B------:R-:W-:Y:S02]  /*45ae0*/  ULDC UR5, c[0x0][0x22c] ;  /* 0x00008b0000057ab9 */ /* 0x000fe40000000800 */
[----:B----4-:R-:W-:Y:S01]  /*45af0*/  ISETP.LT.AND P2, PT, R12, UR5, !P0 ;  /* 0x000000050c007c0c */ /* 0x010fe2000c741270 */
[----:B------:R-:W-:Y:S01]  /*45b00*/  ULDC UR5, c[0x0][0x22c] ;  /* 0x00008b0000057ab9 */ /* 0x000fe20000000800 */
[----:B------:R-:W3:Y:S01]  /*45b10*/  LDL.LU R12, [R1+0x11f4] ;  /* 0x0011f400010c7983 */ /* 0x000ee20000300800 */
[----:B--2---:R-:W-:Y:S01]  /*45b20*/  ISETP.LT.AND P1, PT, R11, UR5, !P0 ;  /* 0x000000050b007c0c */ /* 0x004fe2000c721270 */
[----:B------:R-:W-:Y:S02]  /*45b30*/  ULDC UR5, c[0x0][0x22c] ;  /* 0x00008b0000057ab9 */ /* 0x000fe40000000800 */
[----:B------:R-:W2:Y:S01]  /*45b40*/  LDL.LU R11, [R1+0x11fc] ;  /* 0x0011fc00010b7983 */ /* 0x000ea20000300800 */
[----:B------:R-:W-:Y:S01]  /*45b50*/  ISETP.LT.AND P5, PT, R10, UR5, !P0 ;  /* 0x000000050a007c0c */ /* 0x000fe2000c7a1270 */
[----:B------:R-:W-:-:S02]  /*45b60*/  ULDC UR5, c[0x0][0x22c] ;  /* 0x00008b0000057ab9 */ /* 0x000fc40000000800 */
[----:B------:R-:W4:Y:S01]  /*45b70*/  LDL.LU R10, [R1+0x1204] ;  /* 0x00120400010a7983 */ /* 0x000f220000300800 */
[----:B------:R-:W-:Y:S01]  /*45b80*/  ISETP.LT.AND P4, PT, R9, UR5, !P0 ;  /* 0x0000000509007c0c */ /* 0x000fe2000c781270 */
[----:B------:R-:W-:Y:S02]  /*45b90*/  VIADD R8, R0, UR4 ;  /* 0x0000000400087c36 */ /* 0x000fe40008000000 */
[----:B------:R-:W4:Y:S01]  /*45ba0*/  LDL.LU R9, [R1+0x1208] ;  /* 0x0012080001097983 */ /* 0x000f220000300800 */
[----:B------:R-:W-:Y:S02]  /*45bb0*/  ULDC UR5, c[0x0][0x22c] ;  /* 0x00008b0000057ab9 */ /* 0x000fe40000000800 */
[C---:B------:R-:W-:Y:S01]  /*45bc0*/  LEA R6, P6, R8.reuse, R2, 0x2 ;  /* 0x0000000208067211 */ /* 0x040fe200078c10ff */
[----:B------:R-:W-:-:S03]  /*45bd0*/  VIADD R0, R8, UR4 ;  /* 0x0000000408007c36 */ /* 0x000fc60008000000 */
[----:B------:R-:W-:Y:S02]  /*45be0*/  LEA.HI.X.SX32 R7, R8, R3, 0x2, P6 ;  /* 0x0000000308077211 */ /* 0x000fe400030f16ff */
[----:B-1----:R-:W-:-:S03]  /*45bf0*/  LEA R4, P6, R0, R2, 0x2 ;  /* 0x0000000200047211 */ /* 0x002fc600078c10ff */
[----:B------:R1:W-:Y:S01]  /*45c00*/  @P3 STG.E desc[UR52][R6.64], R21 ;  /* 0x0000001506003986 */ /* 0x0003e2000c101934 */
[C---:B------:R-:W-:Y:S01]  /*45c10*/  LEA.HI.X.SX32 R5, R0.reuse, R3, 0x2, P6 ;  /* 0x0000000300057211 */ /* 0x040fe200030f16ff */
[----:B-1----:R-:W-:-:S04]  /*45c20*/  VIADD R7, R0, UR4 ;  /* 0x0000000400077c36 */ /* 0x002fc80008000000 */
[C---:B------:R-:W-:Y:S01]  /*45c30*/  VIADD R0, R7.reuse, UR4 ;  /* 0x0000000407007c36 */ /* 0x040fe20008000000 */
[CC--:B------:R-:W-:Y:S01]  /*45c40*/  LEA R6, P6, R7.reuse, R2.reuse, 0x2 ;  /* 0x0000000207067211 */ /* 0x0c0fe200078c10ff */
[----:B------:R1:W-:Y:S02]  /*45c50*/  @P2 STG.E desc[UR52][R4.64], R41 ;  /* 0x0000002904002986 */ /* 0x0003e4000c101934 */
[C---:B------:R-:W-:Y:S01]  /*45c60*/  VIADD R8, R0.reuse, UR4 ;  /* 0x0000000400087c36 */ /* 0x040fe20008000000 */
[----:B------:R-:W-:Y:S02]  /*45c70*/  LEA.HI.X.SX32 R7, R7, R3, 0x2, P6 ;  /* 0x0000000307077211 */ /* 0x000fe400030f16ff */
[----:B------:R-:W-:Y:S01]  /*45c80*/  ISETP.LT.AND P3, PT, R13, UR5, !P0 ;  /* 0x000000050d007c0c */ /* 0x000fe2000c761270 */
[----:B------:R-:W-:Y:S01]  /*45c90*/  ULDC UR5, c[0x0][0x22c] ;  /* 0x00008b0000057ab9 */ /* 0x000fe20000000800 */
[----:B------:R-:W4:Y:S01]  /*45ca0*/  LDL.LU R13, [R1+0x1210] ;  /* 0x00121000010d7983 */ /* 0x000f220000300800 */
[----:B-1----:R-:W-:-:S03]  /*45cb0*/  LEA R4, P6, R0, R2, 0x2 ;  /* 0x0000000200047211 */ /* 0x002fc600078c10ff */
[----:B------:R1:W-:Y:S01]  /*45cc0*/  @P1 STG.E desc[UR52][R6.64], R22 ;  /* 0x0000001606001986 */ /* 0x0003e2000c101934 */
[----:B------:R-:W-:Y:S02]  /*45cd0*/  LEA.HI.X.SX32 R5, R0, R3, 0x2, P6 ;  /* 0x0000000300057211 */ /* 0x000fe400030f16ff */
[----:B-1----:R-:W-:-:S03]  /*45ce0*/  LEA R6, P6, R8, R2, 0x2 ;  /* 0x0000000208067211 */ /* 0x002fc600078c10ff */
[----:B------:R-:W-:Y:S01]  /*45cf0*/  @P5 STG.E desc[UR52][R4.64], R42 ;  /* 0x0000002a04005986 */ /* 0x000fe2000c101934 */
[----:B------:R-:W-:-:S05]  /*45d00*/  LEA.HI.X.SX32 R7, R8, R3, 0x2, P6 ;  /* 0x0000000308077211 */ /* 0x000fca00030f16ff */
[----:B------:R1:W-:Y:S01]  /*45d10*/  @P4 STG.E desc[UR52][R6.64], R23 ;  /* 0x0000001706004986 */ /* 0x0003e2000c101934 */
[----:B---3--:R-:W-:Y:S01]  /*45d20*/  ISETP.LT.AND P2, PT, R12, UR5, !P0 ;  /* 0x000000050c007c0c */ /* 0x008fe2000c741270 */
[----:B------:R-:W-:Y:S02]  /*45d30*/  ULDC UR5, c[0x0][0x22c] ;  /* 0x00008b0000057ab9 */ /* 0x000fe40000000800 */
[----:B------:R-:W3:Y:S01]  /*45d40*/  LDL.LU R12, [R1+0x1218] ;  /* 0x00121800010c7983 */ /* 0x000ee20000300800 */
[----:B--2---:R-:W-:Y:S01]  /*45d50*/  ISETP.LT.AND P1, PT, R11, UR5, !P0 ;  /* 0x000000050b007c0c */ /* 0x004fe2000c721270 */
[----:B------:R-:W-:Y:S02]  /*45d60*/  ULDC UR5, c[0x0][0x22c] ;  /* 0x00008b0000057ab9 */ /* 0x000fe40000000800 */
[----:B------:R-:W2:Y:S01]  /*45d70*/  LDL.LU R11, [R1+0x121c] ;  /* 0x00121c00010b7983 */ /* 0x000ea20000300800 */
[----:B----4-:R-:W-:Y:S01]  /*45d80*/  ISETP.LT.AND P5, PT, R10, UR5, !P0 ;  /* 0x000000050a007c0c */ /* 0x010fe2000c7a1270 */
[----:B------:R-:W-:-:S02]  /*45d90*/  ULDC UR5, c[0x0][0x22c] ;  /* 0x00008b0000057ab9 */ /* 0x000fc40000000800 */
[----:B------:R-:W4:Y:S01]  /*45da0*/  LDL.LU R10, [R1+0x1228] ;  /* 0x00122800010a7983 */ /* 0x000f220000300800 */
[----:B------:R-:W-:Y:S01]  /*45db0*/  ISETP.LT.AND P4, PT, R9, UR5, !P0 ;  /* 0x0000000509007c0c */ /* 0x000fe2000c781270 */
[----:B------:R-:W-:Y:S02]  /*45dc0*/  VIADD R0, R8, UR4 ;  /* 0x0000000408007c36 */ /* 0x000fe40008000000 */
[----:B------:R-:W4:Y:S01]  /*45dd0*/  LDL.LU R9, [R1+0x1230] ;  /* 0x0012300001097983 */ /* 0x000f220000300800 */
[----:B------:R-:W-:Y:S01]  /*45de0*/  ULDC UR5, c[0x0][0x22c] ;  /* 0x00008b0000057ab9 */ /* 0x000fe20000000800 */
[C---:B-1----:R-:W-:Y:S01]  /*45df0*/  VIADD R7, R0.reuse, UR4 ;  /* 0x0000000400077c36 */ /* 0x042fe20008000000 */
[----:B------:R-:W-:-:S04]  /*45e00*/  LEA R4, P6, R0, R2, 0x2 ;  /* 0x0000000200047211 */ /* 0x000fc800078c10ff */
[----:B------:R-:W-:Y:S01]  /*45e10*/  LEA.HI.X.SX32 R5, R0, R3, 0x2, P6 ;  /* 0x0000000300057211 */ /* 0x000fe200030f16ff */
[C---:B------:R-:W-:Y:S01]  /*45e20*/  VIADD R0, R7.reuse, UR4 ;  /* 0x0000000407007c36 */ /* 0x040fe20008000000 */
[----:B------:R-:W-:-:S03]  /*45e30*/  LEA R6, P6, R7, R2, 0x2 ;  /* 0x0000000207067211 */ /* 0x000fc600078c10ff */
[----:B------:R1:W-:Y:S01]  /*45e40*/  @P3 STG.E desc[UR52][R4.64], R43 ;  /* 0x0000002b04003986 */ /* 0x0003e2000c101934 */
[----:B------:R-:W-:Y:S01]  /*45e50*/  LEA.HI.X.SX32 R7, R7, R3, 0x2, P6 ;  /* 0x0000000307077211 */ /* 0x000fe200030f16ff */
[----:B------:R-:W-:-:S04]  /*45e60*/  VIADD R8, R0, UR4 ;  /* 0x0000000400087c36 */ /* 0x000fc80008000000 */
[----:B------:R1:W-:Y:S02]  /*45e70*/  @P2 STG.E desc[UR52][R6.64], R28 ;  /* 0x0000001c06002986 */ /* 0x0003e4000c101934 */
[----:B-1----:R-:W-:-:S04]  /*45e80*/  LEA R4, P6, R0, R2, 0x2 ;  /* 0x0000000200047211 */ /* 0x002fc800078c10ff */
[----:B------:R-:W-:Y:S01]  /*45e90*/  LEA.HI.X.SX32 R5, R0, R3, 0x2, P6 ;  /* 0x0000000300057211 */ /* 0x000fe200030f16ff */
[C---:B------:R-:W-:Y:S01]  /*45ea0*/  VIADD R0, R8.reuse, UR4 ;  /* 0x0000000408007c36 */ /* 0x040fe20008000000 */
[----:B------:R-:W-:-:S03]  /*45eb0*/  LEA R6, P6, R8, R2, 0x2 ;  /* 0x0000000208067211 */ /* 0x000fc600078c10ff */
[----:B------:R1:W-:Y:S01]  /*45ec0*/  @P1 STG.E desc[UR52][R4.64], R48 ;  /* 0x0000003004001986 */ /* 0x0003e2000c101934 */
[----:B------:R-:W-:Y:S02]  /*45ed0*/  LEA.HI.X.SX32 R7, R8, R3, 0x2, P6 ;  /* 0x0000000308077211 */ /* 0x000fe400030f16ff */
[----:B------:R-:W-:Y:S01]  /*45ee0*/  ISETP.LT.AND P3, PT, R13, UR5, !P0 ;  /* 0x000000050d007c0c */ /* 0x000fe2000c761270 */
[----:B------:R-:W-:Y:S01]  /*45ef0*/  ULDC UR5, c[0x0][0x22c] ;  /* 0x00008b0000057ab9 */ /* 0x000fe20000000800 */
[----:B------:R-:W4:Y:S01]  /*45f00*/  LDL.LU R13, [R1+0x1234] ;  /* 0x00123400010d7983 */ /* 0x000f220000300800 */
[----:B-1----:R-:W-:-:S03]  /*45f10*/  LEA R4, P6, R0, R2, 0x2 ;  /* 0x0000000200047211 */ /* 0x002fc600078c10ff */
[----:B------:R1:W-:Y:S01]  /*45f20*/  @P5 STG.E desc[UR52][R6.64], R29 ;  /* 0x0000001d06005986 */ /* 0x0003e2000c101934 */
        /* <DEDUP_REMOVED lines=12> */
[----:B-1----:R-:W-:Y:S02]  /*45ff0*/  VIADD R7, R0, UR4 ;  /* 0x0000000400077c36 */ /* 0x002fe40008000000 */
[----:B------:R-:W4:Y:S01]  /*46000*/  LDL.LU R9, [R1+0x1254] ;  /* 0x0012540001097983 */ /* 0x000f220000300800 */
[----:B------:R-:W-:Y:S02]  /*46010*/  ULDC UR5, c[0x0][0x22c] ;  /* 0x00008b0000057ab9 */ /* 0x000fe40000000800 */
[C---:B------:R-:W-:Y:S02]  /*46020*/  LEA R6, P6, R7.reuse, R2, 0x2 ;  /* 0x0000000207067211 */ /* 0x040fe400078c10ff */
[C---:B------:R-:W-:Y:S02]  /*46030*/  IADD3 R0, R7.reuse, UR4, RZ ;  /* 0x0000000407007c10 */ /* 0x040fe4000fffe0ff */
[----:B------:R-:W-:-:S02]  /*46040*/  LEA.HI.X.SX32 R7, R7, R3, 0x2, P6 ;  /* 0x0000000307077211 */ /* 0x000fc400030f16ff */
[CC--:B------:R-:W-:Y:S01]  /*46050*/  LEA R4, P6, R0.reuse, R2.reuse, 0x2 ;  /* 0x0000000200047211 */ /* 0x0c0fe200078c10ff */
[C---:B------:R-:W-:Y:S02]  /*46060*/  VIADD R8, R0.reuse, UR4 ;  /* 0x0000000400087c36 */ /* 0x040fe40008000000 */
[----:B------:R1:W-:Y:S01]  /*46070*/  @P3 STG.E desc[UR52][R6.64], R30 ;  /* 0x0000001e06003986 */ /* 0x0003e2000c101934 */
[----:B------:R-:W-:Y:S01]  /*46080*/  LEA.HI.X.SX32 R5, R0, R3, 0x2, P6 ;  /* 0x0000000300057211 */ /* 0x000fe200030f16ff */
[C---:B------:R-:W-:Y:S01]  /*46090*/  VIADD R0, R8.reuse, UR4 ;  /* 0x0000000408007c36 */ /* 0x040fe20008000000 */
[----:B-1----:R-:W-:-:S04]  /*460a0*/  LEA R6, P6, R8, R2, 0x2 ;  /* 0x0000000208067211 */ /* 0x002fc800078c10ff */
[----:B------:R-:W-:Y:S01]  /*460b0*/  LEA.HI.X.SX32 R7, R8, R3, 0x2, P6 ;  /* 0x0000000308077211 */ /* 0x000fe200030f16ff */
[----:B------:R1:W-:Y:S04]  /*460c0*/  @P2 STG.E desc[UR52][R4.64], R50 ;  /* 0x0000003204002986 */ /* 0x0003e8000c101934 */
[----:B------:R1:W-:Y:S01]  /*460d0*/  @P1 STG.E desc[UR52][R6.64], R31 ;  /* 0x0000001f06001986 */ /* 0x0003e2000c101934 */
[----:B------:R-:W-:Y:S01]  /*460e0*/  ISETP.LT.AND P3, PT, R13, UR5, !P0 ;  /* 0x000000050d007c0c */ /* 0x000fe2000c761270 */
[----:B------:R-:W-:Y:S02]  /*460f0*/  ULDC UR5, c[0x0][0x22c] ;  /* 0x00008b0000057ab9 */ /* 0x000fe40000000800 */
[----:B------:R-:W4:Y:S01]  /*46100*/  LDL.LU R13, [R1+0x1258] ;  /* 0x00125800010d7983 */ /* 0x000f220000300800 */
[C---:B-1----:R-:W-:Y:S01]  /*46110*/  LEA R4, P6, R0.reuse, R2, 0x2 ;  /* 0x0000000200047211 */ /* 0x042fe200078c10ff */
[----:B------:R-:W-:-:S03]  /*46120*/  VIADD R7, R0, UR4 ;  /* 0x0000000400077c36 */ /* 0x000fc60008000000 */
[-C--:B------:R-:W-:Y:S02]  /*46130*/  LEA.HI.X.SX32 R5, R0, R3.reuse, 0x2, P6 ;  /* 0x0000000300057211 */ /* 0x080fe400030f16ff */
[C---:B------:R-:W-:Y:S01]  /*46140*/  LEA R6, P6, R7.reuse, R2, 0x2 ;  /* 0x0000000207067211 */ /* 0x040fe200078c10ff */
[C---:B------:R-:W-:Y:S02]  /*46150*/  VIADD R0, R7.reuse, UR4 ;  /* 0x0000000407007c36 */ /* 0x040fe40008000000 */
        /* <DEDUP_REMOVED lines=13> */
[C---:B------:R-:W-:Y:S02]  /*46230*/  VIADD R8, R0.reuse, UR4 ;  /* 0x0000000400087c36 */ /* 0x040fe40008000000 */
[----:B------:R-:W4:Y:S01]  /*46240*/  LDL.LU R9, [R1+0x1274] ;  /* 0x0012740001097983 */ /* 0x000f220000300800 */
[----:B-1----:R-:W-:Y:S01]  /*46250*/  LEA R4, P6, R0, R2, 0x2 ;  /* 0x0000000200047211 */ /* 0x002fe200078c10ff */
[----:B------:R-:W-:-:S03]  /*46260*/  ULDC UR5, c[0x0][0x22c] ;  /* 0x00008b0000057ab9 */ /* 0x000fc60000000800 */
        /* <DEDUP_REMOVED lines=8> */
[----:B------:R-:W-:Y:S01]  /*462f0*/  LEA.HI.X.SX32 R5, R0, R3, 0x2, P6 ;  /* 0x0000000300057211 */ /* 0x000fe200030f16ff */
[C---:B------:R-:W-:Y:S01]  /*46300*/  VIADD R0, R7.reuse, UR4 ;  /* 0x0000000407007c36 */ /* 0x040fe20008000000 */
[----:B------:R-:W-:-:S03]  /*46310*/  LEA R6, P6, R7, R2, 0x2 ;  /* 0x0000000207067211 */ /* 0x000fc600078c10ff */
[----:B------:R1:W-:Y:S01]  /*46320*/  @P1 STG.E desc[UR52][R4.64], R57 ;  /* 0x0000003904001986 */ /* 0x0003e2000c101934 */
[----:B------:R-:W-:Y:S01]  /*46330*/  ISETP.LT.AND P3, PT, R13, UR5, !P0 ;  /* 0x000000050d007c0c */ /* 0x000fe2000c761270 */
[----:B------:R-:W-:Y:S02]  /*46340*/  ULDC UR5, c[0x0][0x22c] ;  /* 0x00008b0000057ab9 */ /* 0x000fe40000000800 */
[----:B------:R-:W4:Y:S01]  /*46350*/  LDL.LU R13, [R1+0x127c] ;  /* 0x00127c00010d7983 */ /* 0x000f220000300800 */
[----:B------:R-:W-:Y:S02]  /*46360*/  LEA.HI.X.SX32 R7, R7, R3, 0x2, P6 ;  /* 0x0000000307077211 */ /* 0x000fe400030f16ff */
        /* <DEDUP_REMOVED lines=16> */
[----:B------:R-:W-:Y:S02]  /*46470*/  ULDC UR5, c[0x0][0x22c] ;  /* 0x00008b0000057ab9 */ /* 0x000fe40000000800 */
[C---:B-1----:R-:W-:Y:S01]  /*46480*/  LEA R6, P6, R8.reuse, R2, 0x2 ;  /* 0x0000000208067211 */ /* 0x042fe200078c10ff */
[----:B------:R-:W-:-:S03]  /*46490*/  VIADD R0, R8, UR4 ;  /* 0x0000000408007c36 */ /* 0x000fc60008000000 */
[----:B------:R-:W-:Y:S02]  /*464a0*/  LEA.HI.X.SX32 R7, R8, R3, 0x2, P6 ;  /* 0x0000000308077211 */ /* 0x000fe400030f16ff */
[----:B------:R-:W-:-:S03]  /*464b0*/  LEA R4, P6, R0, R2, 0x2 ;  /* 0x0000000200047211 */ /* 0x000fc600078c10ff */
[----:B------:R1:W-:Y:S01]  /*464c0*/  @P3 STG.E desc[UR52][R6.64], R39 ;  /* 0x0000002706003986 */ /* 0x0003e2000c101934 */
[C---:B------:R-:W-:Y:S01]  /*464d0*/  LEA.HI.X.SX32 R5, R0.reuse, R3, 0x2, P6 ;  /* 0x0000000300057211 */ /* 0x040fe200030f16ff */
[----:B-1----:R-:W-:-:S04]  /*464e0*/  VIADD R7, R0, UR4 ;  /* 0x0000000400077c36 */ /* 0x002fc80008000000 */
[----:B------:R1:W-:Y:S01]  /*464f0*/  @P2 STG.E desc[UR52][R4.64], R59 ;  /* 0x0000003b04002986 */ /* 0x0003e2000c101934 */
[C---:B------:R-:W-:Y:S02]  /*46500*/  LEA R6, P6, R7.reuse, R2, 0x2 ;  /* 0x0000000207067211 */ /* 0x040fe400078c10ff */
[C---:B------:R-:W-:Y:S02]  /*46510*/  IADD3 R0, R7.reuse, UR4, RZ ;  /* 0x0000000407007c10 */ /* 0x040fe4000fffe0ff */
[----:B------:R-:W-:-:S03]  /*46520*/  LEA.HI.X.SX32 R7, R7, R3, 0x2, P6 ;  /* 0x0000000307077211 */ /* 0x000fc600030f16ff */
[C---:B------:R-:W-:Y:S01]  /*46530*/  VIADD R8, R0.reuse, UR4 ;  /* 0x0000000400087c36 */ /* 0x040fe20008000000 */
[CC--:B-1----:R-:W-:Y:S01]  /*46540*/  LEA R4, P6, R0.reuse, R2.reuse, 0x2 ;  /* 0x0000000200047211 */ /* 0x0c2fe200078c10ff */
[----:B------:R1:W-:Y:S01]  /*46550*/  @P1 STG.E desc[UR52][R6.64], R44 ;  /* 0x0000002c06001986 */ /* 0x0003e2000c101934 */
[----:B------:R-:W-:Y:S01]  /*46560*/  ISETP.LT.AND P3, PT, R13, UR5, !P0 ;  /* 0x000000050d007c0c */ /* 0x000fe2000c761270 */
[----:B------:R-:W-:Y:S01]  /*46570*/  ULDC UR5, c[0x0][0x22c] ;  /* 0x00008b0000057ab9 */ /* 0x000fe20000000800 */
[----:B------:R-:W-:Y:S01]  /*46580*/  LEA.HI.X.SX32 R5, R0, R3, 0x2, P6 ;  /* 0x0000000300057211 */ /* 0x000fe200030f16ff */
[----:B------:R-:W4:Y:S01]  /*46590*/  LDL.LU R13, [R1+0x129c] ;  /* 0x00129c00010d7983 */ /* 0x000f220000300800 */
        /* <DEDUP_REMOVED lines=51> */
[----:B------:R-:W-:Y:S01]  /*468d0*/  ULDC UR5, c[0x0][0x22c] ;  /* 0x00008b0000057ab9 */ /* 0x000fe20000000800 */
[C---:B------:R-:W-:Y:S01]  /*468e0*/  VIADD R0, R7.reuse, UR4 ;  /* 0x0000000407007c36 */ /* 0x040fe20008000000 */
[----:B------:R-:W-:-:S03]  /*468f0*/  LEA R6, P6, R7, R2, 0x2 ;  /* 0x0000000207067211 */ /* 0x000fc600078c10ff */
[C---:B------:R-:W-:Y:S01]  /*46900*/  VIADD R8, R0.reuse, UR4 ;  /* 0x0000000400087c36 */ /* 0x040fe20008000000 */
[----:B------:R-:W-:Y:S02]  /*46910*/  LEA.HI.X.SX32 R7, R7, R3, 0x2, P6 ;  /* 0x0000000307077211 */ /* 0x000fe400030f16ff */
[----:B------:R-:W-:-:S03]  /*46920*/  LEA R4, P6, R0, R2, 0x2 ;  /* 0x0000000200047211 */ /* 0x000fc600078c10ff */
[----:B------:R1:W-:Y:S01]  /*46930*/  @P3 STG.E desc[UR52][R6.64], R52 ;  /* 0x0000003406003986 */ /* 0x0003e2000c101934 */
[----:B------:R-:W-:Y:S01]  /*46940*/  LEA.HI.X.SX32 R5, R0, R3, 0x2, P6 ;  /* 0x0000000300057211 */ /* 0x000fe200030f16ff */
[C---:B------:R-:W-:Y:S01]  /*46950*/  VIADD R0, R8.reuse, UR4 ;  /* 0x0000000408007c36 */ /* 0x040fe20008000000 */
[----:B-1----:R-:W-:-:S04]  /*46960*/  LEA R6, P6, R8, R2, 0x2 ;  /* 0x0000000208067211 */ /* 0x002fc800078c10ff */
[-C--:B------:R-:W-:Y:S01]  /*46970*/  LEA.HI.X.SX32 R7, R8, R3.reuse, 0x2, P6 ;  /* 0x0000000308077211 */ /* 0x080fe200030f16ff */
[----:B------:R1:W-:Y:S04]  /*46980*/  @P2 STG.E desc[UR52][R4.64], R64 ;  /* 0x0000004004002986 */ /* 0x0003e8000c101934 */
[----:B------:R1:W-:Y:S02]  /*46990*/  @P1 STG.E desc[UR52][R6.64], R53 ;  /* 0x0000003506001986 */ /* 0x0003e4000c101934 */
[C---:B-1----:R-:W-:Y:S01]  /*469a0*/  LEA R4, P6, R0.reuse, R2, 0x2 ;  /* 0x0000000200047211 */ /* 0x042fe200078c10ff */
[C---:B------:R-:W-:Y:S01]  /*469b0*/  VIADD R7, R0.reuse, UR4 ;  /* 0x0000000400077c36 */ /* 0x040fe20008000000 */
[----:B------:R-:W-:Y:S01]  /*469c0*/  ISETP.LT.AND P3, PT, R13, UR5, !P0 ;  /* 0x000000050d007c0c */ /* 0x000fe2000c761270 */
[----:B------:R-:W-:Y:S01]  /*469d0*/  ULDC UR5, c[0x0][0x22c] ;  /* 0x00008b0000057ab9 */ /* 0x000fe20000000800 */
[----:B------:R-:W4:Y:S01]  /*469e0*/  LDL.LU R13, [R1+0x12e0] ;  /* 0x0012e000010d7983 */ /* 0x000f220000300800 */
[----:B------:R-:W-:-:S02]  /*469f0*/  LEA.HI.X.SX32 R5, R0, R3, 0x2, P6 ;  /* 0x0000000300057211 */ /* 0x000fc400030f16ff */
[C---:B------:R-:W-:Y:S02]  /*46a00*/  LEA R6, P6, R7.reuse, R2, 0x2 ;  /* 0x0000000207067211 */ /* 0x040fe400078c10ff */
[C---:B------:R-:W-:Y:S02]  /*46a10*/  IADD3 R0, R7.reuse, UR4, RZ ;  /* 0x0000000407007c10 */ /* 0x040fe4000fffe0ff */
[----:B------:R-:W-:Y:S01]  /*46a20*/  LEA.HI.X.SX32 R7, R7, R3, 0x2, P6 ;  /* 0x0000000307077211 */ /* 0x000fe200030f16ff */
[----:B------:R1:W-:Y:S04]  /*46a30*/  @P5 STG.E desc[UR52][R4.64], R65 ;  /* 0x0000004104005986 */ /* 0x0003e8000c101934 */
[----:B------:R1:W-:Y:S01]  /*46a40*/  @P4 STG.E desc[UR52][R6.64], R54 ;  /* 0x0000003606004986 */ /* 0x0003e2000c101934 */
[----:B---3--:R-:W-:Y:S01]  /*46a50*/  ISETP.LT.AND P2, PT, R12, UR5, !P0 ;  /* 0x000000050c007c0c */ /* 0x008fe2000c741270 */
[----:B------:R-:W-:-:S02]  /*46a60*/  ULDC UR5, c[0x0][0x22c] ;  /* 0x00008b0000057ab9 */ /* 0x000fc40000000800 */
[----:B------:R-:W3:Y:S01]  /*46a70*/  LDL.LU R12, [R1+0x12e8] ;  /* 0x0012e800010c7983 */ /* 0x000ee20000300800 */
[----:B--2---:R-:W-:Y:S01]  /*46a80*/  ISETP.LT.AND P1, PT, R11, UR5, !P0 ;  /* 0x000000050b007c0c */ /* 0x004fe2000c721270 */
[----:B------:R-:W-:Y:S02]  /*46a90*/  ULDC UR5, c[0x0][0x22c] ;  /* 0x00008b0000057ab9 */ /* 0x000fe40000000800 */
[----:B------:R-:W2:Y:S01]  /*46aa0*/  LDL.LU R11, [R1+0x12f0] ;  /* 0x0012f000010b7983 */ /* 0x000ea20000300800 */
[----:B----4-:R-:W-:Y:S01]  /*46ab0*/  ISETP.LT.AND P5, PT, R10, UR5, !P0 ;  /* 0x000000050a007c0c */ /* 0x010fe2000c7a1270 */
[----:B------:R-:W-:Y:S02]  /*46ac0*/  ULDC UR5, c[0x0][0x22c] ;  /* 0x00008b0000057ab9 */ /* 0x000fe40000000800 */
[----:B------:R-:W4:Y:S01]  /*46ad0*/  LDL.LU R10, [R1+0x1304] ;  /* 0x00130400010a7983 */ /* 0x000f220000300800 */
[----:B------:R-:W-:Y:S01]  /*46ae0*/  ISETP.LT.AND P4, PT, R9, UR5, !P0 ;  /* 0x0000000509007c0c */ /* 0x000fe2000c781270 */
[----:B------:R-:W-:-:S02]  /*46af0*/  VIADD R8, R0, UR4 ;  /* 0x0000000400087c36 */ /* 0x000fc40008000000 */
        /* <DEDUP_REMOVED lines=19> */
[----:B-1----:R-:W-:-:S04]  /*46c30*/  LEA R4, P6, R0, R2, 0x2 ;  /* 0x0000000200047211 */ /* 0x002fc800078c10ff */
[----:B------:R-:W-:Y:S01]  /*46c40*/  LEA.HI.X.SX32 R5, R0, R3, 0x2, P6 ;  /* 0x0000000300057211 */ /* 0x000fe200030f16ff */
[----:B------:R1:W-:Y:S04]  /*46c50*/  @P5 STG.E desc[UR52][R6.64], R152 ;  /* 0x0000009806005986 */ /* 0x0003e8000c101934 */
[----:B------:R1:W-:Y:S01]  /*46c60*/  @P4 STG.E desc[UR52][R4.64], R68 ;  /* 0x0000004404004986 */ /* 0x0003e2000c101934 */
[----:B---3--:R-:W-:Y:S01]  /*46c70*/  ISETP.LT.AND P2, PT, R12, UR5, !P0 ;  /* 0x000000050c007c0c */ /* 0x008fe2000c741270 */
[----:B------:R-:W-:Y:S02]  /*46c80*/  ULDC UR5, c[0x0][0x22c] ;  /* 0x00008b0000057ab9 */ /* 0x000fe40000000800 */
[----:B------:R-:W3:Y:S01]  /*46c90*/  LDL.LU R12, [R1+0x1310] ;  /* 0x00131000010c7983 */ /* 0x000ee20000300800 */
[----:B--2---:R-:W-:Y:S01]  /*46ca0*/  ISETP.LT.AND P1, PT, R11, UR5, !P0 ;  /* 0x000000050b007c0c */ /* 0x004fe2000c721270 */
[----:B------:R-:W-:-:S02]  /*46cb0*/  ULDC UR5, c[0x0][0x22c] ;  /* 0x00008b0000057ab9 */ /* 0x000fc40000000800 */
[----:B------:R-:W2:Y:S01]  /*46cc0*/  LDL.LU R11, [R1+0x131c] ;  /* 0x00131c00010b7983 */ /* 0x000ea20000300800 */
[----:B----4-:R-:W-:Y:S01]  /*46cd0*/  ISETP.LT.AND P5, PT, R10, UR5, !P0 ;  /* 0x000000050a007c0c */ /* 0x010fe2000c7a1270 */
[----:B------:R-:W-:Y:S02]  /*46ce0*/  ULDC UR5, c[0x0][0x22c] ;  /* 0x00008b0000057ab9 */ /* 0x000fe40000000800 */
        /* <DEDUP_REMOVED lines=12> */
[C---:B------:R-:W-:Y:S01]  /*46db0*/  VIADD R0, R7.reuse, UR4 ;  /* 0x0000000407007c36 */ /* 0x040fe20008000000 */
[C---:B------:R-:W-:Y:S01]  /*46dc0*/  LEA R6, P6, R7.reuse, R2, 0x2 ;  /* 0x0000000207067211 */ /* 0x040fe200078c10ff */
[----:B------:R1:W-:Y:S02]  /*46dd0*/  @P2 STG.E desc[UR52][R4.64], R69 ;  /* 0x0000004504002986 */ /* 0x0003e4000c101934 */
[----:B------:R-:W-:Y:S01]  /*46de0*/  VIADD R8, R0, UR4 ;  /* 0x0000000400087c36 */ /* 0x000fe20008000000 */
[----:B------:R-:W-:-:S05]  /*46df0*/  LEA.HI.X.SX32 R7, R7, R3, 0x2, P6 ;  /* 0x0000000307077211 */ /* 0x000fca00030f16ff */
[----:B------:R1:W-:Y:S02]  /*46e00*/  @P1 STG.E desc[UR52][R6.64], R154 ;  /* 0x0000009a06001986 */ /* 0x0003e4000c101934 */
[CC--:B-1----:R-:W-:Y:S02]  /*46e10*/  LEA R4, P6, R0.reuse, R2.reuse, 0x2 ;  /* 0x0000000200047211 */ /* 0x0c2fe400078c10ff */
[----:B------:R-:W-:Y:S01]  /*46e20*/  ISETP.LT.AND P3, PT, R13, UR5, !P0 ;  /* 0x000000050d007c0c */ /* 0x000fe2000c761270 */
[----:B------:R-:W-:Y:S01]  /*46e30*/  ULDC UR5, c[0x0][0x22c] ;  /* 0x00008b0000057ab9 */ /* 0x000fe20000000800 */
[----:B------:R-:W4:Y:S01]  /*46e40*/  LDL.LU R13, [R1+0x132c] ;  /* 0x00132c00010d7983 */ /* 0x000f220000300800 */
[----:B------:R-:W-:Y:S02]  /*46e50*/  LEA.HI.X.SX32 R5, R0, R3, 0x2, P6 ;  /* 0x0000000300057211 */ /* 0x000fe400030f16ff */
[----:B------:R-:W-:-:S04]  /*46e60*/  LEA R6, P6, R8, R2, 0x2 ;  /* 0x0000000208067211 */ /* 0x000fc800078c10ff */
[----:B------:R-:W-:Y:S01]  /*46e70*/  LEA.HI.X.SX32 R7, R8, R3, 0x2, P6 ;  /* 0x0000000308077211 */ /* 0x000fe200030f16ff */
[----:B------:R-:W-:Y:S04]  /*46e80*/  @P5 STG.E desc[UR52][R4.64], R70 ;  /* 0x0000004604005986 */ /* 0x000fe8000c101934 */
        /* <DEDUP_REMOVED lines=13> */
[----:B------:R-:W-:Y:S01]  /*46f60*/  ULDC UR5, c[0x0][0x22c] ;  /* 0x00008b0000057ab9 */ /* 0x000fe20000000800 */
[C---:B-1----:R-:W-:Y:S01]  /*46f70*/  VIADD R7, R0.reuse, UR4 ;  /* 0x0000000400077c36 */ /* 0x042fe20008000000 */
[----:B------:R-:W-:-:S04]  /*46f80*/  LEA R4, P6, R0, R2, 0x2 ;  /* 0x0000000200047211 */ /* 0x000fc800078c10ff */
[-C--:B------:R-:W-:Y:S02]  /*46f90*/  LEA.HI.X.SX32 R5, R0, R3.reuse, 0x2, P6 ;  /* 0x0000000300057211 */ /* 0x080fe400030f16ff */
        /* <DEDUP_REMOVED lines=50> */
[C---:B------:R-:W-:Y:S01]  /*472c0*/  LEA R6, P6, R7.reuse, R2, 0x2 ;  /* 0x0000000207067211 */ /* 0x040fe200078c10ff */
[----:B------:R-:W-:-:S03]  /*472d0*/  VIADD R0, R7, UR4 ;  /* 0x0000000407007c36 */ /* 0x000fc60008000000 */
        /* <DEDUP_REMOVED lines=26> */
[CC--:B------:R-:W-:Y:S02]  /*47480*/  LEA R6, P6, R7.reuse, R2.reuse, 0x2 ;  /* 0x0000000207067211 */ /* 0x0c0fe400078c10ff */
[C---:B------:R-:W-:Y:S01]  /*47490*/  IADD3 R0, R7.reuse, UR4, RZ ;  /* 0x0000000407007c10 */ /* 0x040fe2000fffe0ff */
        /* <DEDUP_REMOVED lines=91> */
[----:B------:R-:W-:Y:S02]  /*47a50*/  ULDC UR5, c[0x0][0x22c] ;  /* 0x00008b0000057ab9 */ /* 0x000fe40000000800 */
[----:B------:R-:W-:-:S02]  /*47a60*/  LEA R6, P6, R7, R2, 0x2 ;  /* 0x0000000207067211 */ /* 0x000fc400078c10ff */
[C---:B------:R-:W-:Y:S02]  /*47a70*/  IADD3 R0, R7.reuse, UR4, RZ ;  /* 0x0000000407007c10 */ /* 0x040fe4000fffe0ff */
[-C--:B------:R-:W-:Y:S02]  /*47a80*/  LEA.HI.X.SX32 R7, R7, R3.reuse, 0x2, P6 ;  /* 0x0000000307077211 */ /* 0x080fe400030f16ff */
[CC--:B------:R-:W-:Y:S01]  /*47a90*/  LEA R4, P6, R0.reuse, R2.reuse, 0x2 ;  /* 0x0000000200047211 */ /* 0x0c0fe200078c10ff */
[C---:B------:R-:W-:Y:S02]  /*47aa0*/  VIADD R8, R0.reuse, UR4 ;  /* 0x0000000400087c36 */ /* 0x040fe40008000000 */
        /* <DEDUP_REMOVED lines=78> */
[----:B------:R1:W-:Y:S03]  /*47f90*/  @P1 STG.E desc[UR52][R6.64], R174 ;  /* 0x000000ae06001986 */ /* 0x0003e6000c101934 */
[----:B------:R-:W-:Y:S02]  /*47fa0*/  LEA.HI.X.SX32 R5, R0, R3, 0x2, P6 ;  /* 0x0000000300057211 */ /* 0x000fe400030f16ff */
[----:B------:R-:W-:Y:S01]  /*47fb0*/  ISETP.LT.AND P3, PT, R13, UR5, !P0 ;  /* 0x000000050d007c0c */ /* 0x000fe2000c761270 */
[----:B------:R-:W-:Y:S01]  /*47fc0*/  ULDC UR5, c[0x0][0x22c] ;  /* 0x00008b0000057ab9 */ /* 0x000fe20000000800 */
        /* <DEDUP_REMOVED lines=53> */
[C---:B------:R-:W-:Y:S01]  /*48320*/  VIADD R0, R8.reuse, UR4 ;  /* 0x0000000408007c36 */ /* 0x040fe20008000000 */
[----:B-1----:R-:W-:-:S04]  /*48330*/  LEA R6, P6, R8, R2, 0x2 ;  /* 0x0000000208067211 */ /* 0x002fc800078c10ff */
        /* <DEDUP_REMOVED lines=30> */
[----:B------:R-:W-:Y:S02]  /*48520*/  ULDC UR5, c[0x0][0x22c] ;  /* 0x00008b0000057ab9 */ /* 0x000fe40000000800 */
[----:B------:R-:W4:Y:S01]  /*48530*/  LDL.LU R9, [R1+0x1404] ;  /* 0x0014040001097983 */ /* 0x000f220000300800 */
[----:B------:R-:W-:-:S04]  /*48540*/  IADD3 R0, R8, UR4, RZ ;  /* 0x0000000408007c10 */ /* 0x000fc8000fffe0ff */
[C---:B-1----:R-:W-:Y:S01]  /*48550*/  LEA R4, P6, R0.reuse, R2, 0x2 ;  /* 0x0000000200047211 */ /* 0x042fe200078c10ff */
[----:B------:R-:W-:-:S03]  /*48560*/  VIADD R8, R0, UR4 ;  /* 0x0000000400087c36 */ /* 0x000fc60008000000 */
        /* <DEDUP_REMOVED lines=207> */
[----:B------:R-:W-:-:S03]  /*49260*/  ULDC UR5, c[0x0][0x22c] ;  /* 0x00008b0000057ab9 */ /* 0x000fc60000000800 */
[----:B------:R-:W4:Y:S04]  /*49270*/  LDL.LU R14, [R1+0x1360] ;  /* 0x00136000010e7983 */ /* 0x000f280000300800 */
[----:B------:R-:W4:Y:S01]  /*49280*/  LDL.LU R16, [R1+0x135c] ;  /* 0x00135c0001107983 */ /* 0x000f220000300800 */
[CC--:B-1----:R-:W-:Y:S01]  /*49290*/  LEA R4, P6, R0.reuse, R2.reuse, 0x2 ;  /* 0x0000000200047211 */ /* 0x0c2fe200078c10ff */
[C---:B------:R-:W-:Y:S02]  /*492a0*/  VIADD R8, R0.reuse, UR4 ;  /* 0x0000000400087c36 */ /* 0x040fe40008000000 */
[----:B------:R-:W4:Y:S01]  /*492b0*/  LDL.LU R15, [R1+0x1354] ;  /* 0x00135400010f7983 */ /* 0x000f220000300800 */
        /* <DEDUP_REMOVED lines=12> */
[-C--:B------:R-:W-:Y:S01]  /*49380*/  LEA.HI.X.SX32 R7, R8, R3.reuse, 0x2, P6 ;  /* 0x0000000308077211 */ /* 0x080fe200030f16ff */
[C---:B------:R-:W-:Y:S01]  /*49390*/  VIADD R8, R0.reuse, UR4 ;  /* 0x0000000400087c36 */ /* 0x040fe20008000000 */
[----:B------:R-:W-:Y:S01]  /*493a0*/  ISETP.LT.AND P3, PT, R13, UR5, !P0 ;  /* 0x000000050d007c0c */ /* 0x000fe2000c761270 */
[----:B------:R-:W-:Y:S01]  /*493b0*/  ULDC UR5, c[0x0][0x22c] ;  /* 0x00008b0000057ab9 */ /* 0x000fe20000000800 */
[CC--:B-1----:R-:W-:Y:S01]  /*493c0*/  LEA R4, P6, R0.reuse, R2.reuse, 0x2 ;  /* 0x0000000200047211 */ /* 0x0c2fe200078c10ff */
[----:B------:R1:W-:Y:S03]  /*493d0*/  @P5 STG.E desc[UR52][R6.64], R197 ;  /* 0x000000c506005986 */ /* 0x0003e6000c101934 */
[----:B------:R-:W-:Y:S02]  /*493e0*/  LEA.HI.X.SX32 R5, R0, R3, 0x2, P6 ;  /* 0x0000000300057211 */ /* 0x000fe400030f16ff */
[----:B-1----:R-:W-:-:S03]  /*493f0*/  LEA R6, P6, R8, R2, 0x2 ;  /* 0x0000000208067211 */ /* 0x002fc600078c10ff */
[----:B------:R1:W-:Y:S01]  /*49400*/  @P4 STG.E desc[UR52][R4.64], R113 ;  /* 0x0000007104004986 */ /* 0x0003e2000c101934 */
[C---:B------:R-:W-:Y:S02]  /*49410*/  LEA.HI.X.SX32 R7, R8.reuse, R3, 0x2, P6 ;  /* 0x0000000308077211 */ /* 0x040fe400030f16ff */
[----:B------:R-:W-:-:S03]  /*49420*/  IADD3 R0, R8, UR4, RZ ;  /* 0x0000000408007c10 */ /* 0x000fc6000fffe0ff */
[----:B------:R1:W-:Y:S01]  /*49430*/  @P3 STG.E desc[UR52][R6.64], R198 ;  /* 0x000000c606003986 */ /* 0x0003e2000c101934 */
[----:B------:R-:W-:Y:S02]  /*49440*/  LEA R8, P6, R0, R2, 0x2 ;  /* 0x0000000200087211 */ /* 0x000fe400078c10ff */
[----:B---3--:R-:W-:Y:S01]  /*49450*/  ISETP.LT.AND P2, PT, R12, UR5, !P0 ;  /* 0x000000050c007c0c */ /* 0x008fe2000c741270 */
[----:B------:R-:W-:Y:S01]  /*49460*/  ULDC UR5, c[0x0][0x22c] ;  /* 0x00008b0000057ab9 */ /* 0x000fe20000000800 */
[----:B------:R-:W3:Y:S04]  /*49470*/  LDL.LU R12, [R1+0x1344] ;  /* 0x00134400010c7983 */ /* 0x000ee80000300800 */
[----:B------:R-:W3:Y:S01]  /*49480*/  LDL.LU R13, [R1+0x133c] ;  /* 0x00133c00010d7983 */ /* 0x000ee20000300800 */
[----:B--2---:R-:W-:Y:S01]  /*49490*/  ISETP.LT.AND P1, PT, R11, UR5, !P0 ;  /* 0x000000050b007c0c */ /* 0x004fe2000c721270 */
[----:B------:R-:W-:-:S02]  /*494a0*/  ULDC UR5, c[0x0][0x22c] ;  /* 0x00008b0000057ab9 */ /* 0x000fc40000000800 */
[----:B----4-:R-:W-:Y:S01]  /*494b0*/  ISETP.LT.AND P5, PT, R10, UR5, !P0 ;  /* 0x000000050a007c0c */ /* 0x010fe2000c7a1270 */
[----:B------:R-:W-:Y:S02]  /*494c0*/  ULDC UR5, c[0x0][0x22c] ;  /* 0x00008b0000057ab9 */ /* 0x000fe40000000800 */
[----:B------:R-:W-:Y:S01]  /*494d0*/  ISETP.LT.AND P4, PT, R9, UR5, !P0 ;  /* 0x0000000509007c0c */ /* 0x000fe2000c781270 */
[----:B------:R-:W-:Y:S02]  /*494e0*/  ULDC UR5, c[0x0][0x22c] ;  /* 0x00008b0000057ab9 */ /* 0x000fe40000000800 */
[----:B------:R-:W-:Y:S01]  /*494f0*/  ISETP.LT.AND P3, PT, R14, UR5, !P0 ;  /* 0x000000050e007c0c */ /* 0x000fe2000c761270 */
[----:B------:R-:W-:Y:S01]  /*49500*/  ULDC UR5, c[0x0][0x22c] ;  /* 0x00008b0000057ab9 */ /* 0x000fe20000000800 */
[----:B------:R-:W2:Y:S01]  /*49510*/  LDL.LU R14, [R1+0x1338] ;  /* 0x00133800010e7983 */ /* 0x000ea20000300800 */
[----:B------:R-:W-:-:S05]  /*49520*/  LEA.HI.X.SX32 R9, R0, R3, 0x2, P6 ;  /* 0x0000000300097211 */ /* 0x000fca00030f16ff */
[----:B------:R4:W-:Y:S01]  /*49530*/  @P2 STG.E desc[UR52][R8.64], R114 ;  /* 0x0000007208002986 */ /* 0x0009e2000c101934 */
[----:B------:R-:W-:Y:S01]  /*49540*/  ISETP.LT.AND P2, PT, R16, UR5, !P0 ;  /* 0x0000000510007c0c */ /* 0x000fe2000c741270 */
[----:B------:R-:W-:Y:S01]  /*49550*/  VIADD R11, R0, UR4 ;  /* 0x00000004000b7c36 */ /* 0x000fe20008000000 */
[----:B------:R-:W-:Y:S01]  /*49560*/  ULDC UR5, c[0x0][0x22c] ;  /* 0x00008b0000057ab9 */ /* 0x000fe20000000800 */
[----:B------:R-:W2:Y:S02]  /*49570*/  LDL.LU R16, [R1+0x1328] ;  /* 0x0013280001107983 */ /* 0x000ea40000300800 */
[C---:B------:R-:W-:Y:S01]  /*49580*/  VIADD R0, R11.reuse, UR4 ;  /* 0x000000040b007c36 */ /* 0x040fe20008000000 */
[----:B------:R-:W-:-:S04]  /*49590*/  LEA R10, P6, R11, R2, 0x2 ;  /* 0x000000020b0a7211 */ /* 0x000fc800078c10ff */
[----:B------:R-:W-:Y:S02]  /*495a0*/  LEA.HI.X.SX32 R11, R11, R3, 0x2, P6 ;  /* 0x000000030b0b7211 */ /* 0x000fe400030f16ff */
[C---:B-1----:R-:W-:Y:S01]  /*495b0*/  LEA R4, P6, R0.reuse, R2, 0x2 ;  /* 0x0000000200047211 */ /* 0x042fe200078c10ff */
[----:B------:R-:W-:-:S03]  /*495c0*/  VIADD R7, R0, UR4 ;  /* 0x0000000400077c36 */ /* 0x000fc60008000000 */
[----:B------:R-:W-:Y:S01]  /*495d0*/  LEA.HI.X.SX32 R5, R0, R3, 0x2, P6 ;  /* 0x0000000300057211 */ /* 0x000fe200030f16ff */
[----:B------:R1:W-:Y:S01]  /*495e0*/  @P1 STG.E desc[UR52][R10.64], R199 ;  /* 0x000000c70a001986 */ /* 0x0003e2000c101934 */
[----:B------:R-:W-:Y:S01]  /*495f0*/  ISETP.LT.AND P1, PT, R15, UR5, !P0 ;  /* 0x000000050f007c0c */ /* 0x000fe2000c721270 */
[C---:B------:R-:W-:Y:S01]  /*49600*/  VIADD R0, R7.reuse, UR4 ;  /* 0x0000000407007c36 */ /* 0x040fe20008000000 */
[----:B------:R-:W-:Y:S01]  /*49610*/  LEA R6, P6, R7, R2, 0x2 ;  /* 0x0000000207067211 */ /* 0x000fe200078c10ff */
[----:B------:R-:W2:Y:S01]  /*49620*/  LDL.LU R15, [R1+0x1320] ;  /* 0x00132000010f7983 */ /* 0x000ea20000300800 */
[----:B------:R-:W-:-:S03]  /*49630*/  ULDC UR5, c[0x0][0x22c] ;  /* 0x00008b0000057ab9 */ /* 0x000fc60000000800 */
[----:B------:R-:W-:Y:S01]  /*49640*/  @P5 STG.E desc[UR52][R4.64], R115 ;  /* 0x0000007304005986 */ /* 0x000fe2000c101934 */
[-C--:B------:R-:W-:Y:S02]  /*49650*/  LEA.HI.X.SX32 R7, R7, R3.reuse, 0x2, P6 ;  /* 0x0000000307077211 */ /* 0x080fe400030f16ff */
[CC--:B----4-:R-:W-:Y:S01]  /*49660*/  LEA R8, P6, R0.reuse, R2.reuse, 0x2 ;  /* 0x0000000200087211 */ /* 0x0d0fe200078c10ff */
[C---:B-1----:R-:W-:Y:S02]  /*49670*/  VIADD R11, R0.reuse, UR4 ;  /* 0x00000004000b7c36 */ /* 0x042fe40008000000 */
[----:B------:R1:W-:Y:S01]  /*49680*/  @P4 STG.E desc[UR52][R6.64], R200 ;  /* 0x000000c806004986 */ /* 0x0003e2000c101934 */
[----:B------:R-:W-:Y:S02]  /*49690*/  LEA.HI.X.SX32 R9, R0, R3, 0x2, P6 ;  /* 0x0000000300097211 */ /* 0x000fe400030f16ff */
[----:B------:R-:W-:-:S03]  /*496a0*/  LEA R10, P6, R11, R2, 0x2 ;  /* 0x000000020b0a7211 */ /* 0x000fc600078c10ff */
[----:B------:R-:W-:Y:S01]  /*496b0*/  @P3 STG.E desc[UR52][R8.64], R116 ;  /* 0x0000007408003986 */ /* 0x000fe2000c101934 */
[C---:B------:R-:W-:Y:S01]  /*496c0*/  VIADD R0, R11.reuse, UR4 ;  /* 0x000000040b007c36 */ /* 0x040fe20008000000 */
[----:B------:R-:W-:-:S05]  /*496d0*/  LEA.HI.X.SX32 R11, R11, R3, 0x2, P6 ;  /* 0x000000030b0b7211 */ /* 0x000fca00030f16ff */
[----:B------:R4:W-:Y:S01]  /*496e0*/  @P2 STG.E desc[UR52][R10.64], R201 ;  /* 0x000000c90a002986 */ /* 0x0009e2000c101934 */
[----:B---3--:R-:W-:Y:S01]  /*496f0*/  ISETP.LT.AND P5, PT, R12, UR5, !P0 ;  /* 0x000000050c007c0c */ /* 0x008fe2000c7a1270 */
[----:B------:R-:W-:Y:S02]  /*49700*/  ULDC UR5, c[0x0][0x22c] ;  /* 0x00008b0000057ab9 */ /* 0x000fe40000000800 */
[----:B------:R-:W3:Y:S01]  /*49710*/  LDL.LU R12, [R1+0x1318] ;  /* 0x00131800010c7983 */ /* 0x000ee20000300800 */
[----:B------:R-:W-:Y:S01]  /*49720*/  ISETP.LT.AND P4, PT, R13, UR5, !P0 ;  /* 0x000000050d007c0c */ /* 0x000fe2000c781270 */
[----:B------:R-:W-:Y:S02]  /*49730*/  ULDC UR5, c[0x0][0x22c] ;  /* 0x00008b0000057ab9 */ /* 0x000fe40000000800 */
[----:B------:R-:W3:Y:S01]  /*49740*/  LDL.LU R13, [R1+0x130c] ;  /* 0x00130c00010d7983 */ /* 0x000ee20000300800 */
[----:B--2---:R-:W-:Y:S01]  /*49750*/  ISETP.LT.AND P3, PT, R14, UR5, !P0 ;  /* 0x000000050e007c0c */ /* 0x004fe2000c761270 */
[----:B------:R-:W-:-:S02]  /*49760*/  ULDC UR5, c[0x0][0x22c] ;  /* 0x00008b0000057ab9 */ /* 0x000fc40000000800 */
[----:B------:R-:W2:Y:S01]  /*49770*/  LDL.LU R14, [R1+0x1300] ;  /* 0x00130000010e7983 */ /* 0x000ea20000300800 */
[----:B------:R-:W-:Y:S01]  /*49780*/  ISETP.LT.AND P2, PT, R16, UR5, !P0 ;  /* 0x0000000510007c0c */ /* 0x000fe2000c741270 */
[C---:B-1----:R-:W-:Y:S02]  /*49790*/  VIADD R7, R0.reuse, UR4 ;  /* 0x0000000400077c36 */ /* 0x042fe40008000000 */
[----:B------:R-:W2:Y:S01]  /*497a0*/  LDL.LU R16, [R1+0x12f8] ;  /* 0x0012f80001107983 */ /* 0x000ea20000300800 */
[----:B------:R-:W-:Y:S01]  /*497b0*/  LEA R4, P6, R0, R2, 0x2 ;  /* 0x0000000200047211 */ /* 0x000fe200078c10ff */
[----:B------:R-:W-:-:S03]  /*497c0*/  ULDC UR5, c[0x0][0x22c] ;  /* 0x00008b0000057ab9 */ /* 0x000fc60000000800 */
[----:B------:R-:W-:Y:S02]  /*497d0*/  LEA.HI.X.SX32 R5, R0, R3, 0x2, P6 ;  /* 0x0000000300057211 */ /* 0x000fe400030f16ff */
[C---:B------:R-:W-:Y:S01]  /*497e0*/  LEA R6, P6, R7.reuse, R2, 0x2 ;  /* 0x0000000207067211 */ /* 0x040fe200078c10ff */
[----:B------:R-:W-:-:S03]  /*497f0*/  VIADD R0, R7, UR4 ;  /* 0x0000000407007c36 */ /* 0x000fc60008000000 */
[-C--:B------:R-:W-:Y:S01]  /*49800*/  LEA.HI.X.SX32 R7, R7, R3.reuse, 0x2, P6 ;  /* 0x0000000307077211 */ /* 0x080fe200030f16ff */
[----:B------:R1:W-:Y:S01]  /*49810*/  @P1 STG.E desc[UR52][R4.64], R117 ;  /* 0x0000007504001986 */ /* 0x0003e2000c101934 */
[C---:B----4-:R-:W-:Y:S01]  /*49820*/  VIADD R11, R0.reuse, UR4 ;  /* 0x00000004000b7c36 */ /* 0x050fe20008000000 */
[C---:B------:R-:W-:Y:S02]  /*49830*/  LEA R8, P6, R0.reuse, R2, 0x2 ;  /* 0x0000000200087211 */ /* 0x040fe400078c10ff */
[----:B------:R-:W-:Y:S01]  /*49840*/  ISETP.LT.AND P1, PT, R15, UR5, !P0 ;  /* 0x000000050f007c0c */ /* 0x000fe2000c721270 */
[----:B------:R-:W-:Y:S01]  /*49850*/  ULDC UR5, c[0x0][0x22c] ;  /* 0x00008b0000057ab9 */ /* 0x000fe20000000800 */
[----:B------:R-:W4:Y:S01]  /*49860*/  LDL.LU R15, [R1+0x12f4] ;  /* 0x0012f400010f7983 */ /* 0x000f220000300800 */
[----:B------:R-:W-:-:S03]  /*49870*/  LEA.HI.X.SX32 R9, R0, R3, 0x2, P6 ;  /* 0x0000000300097211 */ /* 0x000fc600030f16ff */
[----:B------:R2:W-:Y:S01]  /*49880*/  @P5 STG.E desc[UR52][R6.64], R202 ;  /* 0x000000ca06005986 */ /* 0x0005e2000c101934 */
[CC--:B------:R-:W-:Y:S01]  /*49890*/  LEA R10, P6, R11.reuse, R2.reuse, 0x2 ;  /* 0x000000020b0a7211 */ /* 0x0c0fe200078c10ff */
[C---:B------:R-:W-:Y:S02]  /*498a0*/  VIADD R0, R11.reuse, UR4 ;  /* 0x000000040b007c36 */ /* 0x040fe40008000000 */
[----:B------:R2:W-:Y:S01]  /*498b0*/  @P4 STG.E desc[UR52][R8.64], R118 ;  /* 0x0000007608004986 */ /* 0x0005e2000c101934 */
        /* <DEDUP_REMOVED lines=15> */
[----:B------:R-:W-:Y:S02]  /*499b0*/  VIADD R7, R0, UR4 ;  /* 0x0000000400077c36 */ /* 0x000fe40008000000 */
[----:B------:R-:W2:Y:S01]  /*499c0*/  LDL.LU R16, [R1+0x12d0] ;  /* 0x0012d00001107983 */ /* 0x000ea20000300800 */
[----:B------:R-:W-:Y:S02]  /*499d0*/  ULDC UR5, c[0x0][0x22c] ;  /* 0x00008b0000057ab9 */ /* 0x000fe40000000800 */
[C---:B------:R-:W-:Y:S02]  /*499e0*/  LEA R6, P6, R7.reuse, R2, 0x2 ;  /* 0x0000000207067211 */ /* 0x040fe400078c10ff */
[C---:B------:R-:W-:Y:S02]  /*499f0*/  IADD3 R0, R7.reuse, UR4, RZ ;  /* 0x0000000407007c10 */ /* 0x040fe4000fffe0ff */
[----:B------:R-:W-:-:S02]  /*49a00*/  LEA.HI.X.SX32 R7, R7, R3, 0x2, P6 ;  /* 0x0000000307077211 */ /* 0x000fc400030f16ff */
[C---:B------:R-:W-:Y:S01]  /*49a10*/  LEA R8, P6, R0.reuse, R2, 0x2 ;  /* 0x0000000200087211 */ /* 0x040fe200078c10ff */
[----:B-1----:R-:W-:-:S03]  /*49a20*/  VIADD R11, R0, UR4 ;  /* 0x00000004000b7c36 */ /* 0x002fc60008000000 */
[-C--:B------:R-:W-:Y:S01]  /*49a30*/  LEA.HI.X.SX32 R9, R0, R3.reuse, 0x2, P6 ;  /* 0x0000000300097211 */ /* 0x080fe200030f16ff */
[----:B------:R1:W-:Y:S01]  /*49a40*/  @P1 STG.E desc[UR52][R6.64], R204 ;  /* 0x000000cc06001986 */ /* 0x0003e2000c101934 */
[C---:B------:R-:W-:Y:S01]  /*49a50*/  LEA R10, P6, R11.reuse, R2, 0x2 ;  /* 0x000000020b0a7211 */ /* 0x040fe200078c10ff */
[----:B------:R-:W-:Y:S01]  /*49a60*/  VIADD R0, R11, UR4 ;  /* 0x000000040b007c36 */ /* 0x000fe20008000000 */
[----:B----4-:R-:W-:Y:S01]  /*49a70*/  ISETP.LT.AND P1, PT, R15, UR5, !P0 ;  /* 0x000000050f007c0c */ /* 0x010fe2000c721270 */
[----:B------:R-:W-:Y:S01]  /*49a80*/  ULDC UR5, c[0x0][0x22c] ;  /* 0x00008b0000057ab9 */ /* 0x000fe20000000800 */
[----:B------:R-:W4:Y:S01]  /*49a90*/  LDL.LU R15, [R1+0x12c8] ;  /* 0x0012c800010f7983 */ /* 0x000f220000300800 */
[----:B------:R-:W-:-:S03]  /*49aa0*/  LEA.HI.X.SX32 R11, R11, R3, 0x2, P6 ;  /* 0x000000030b0b7211 */ /* 0x000fc600030f16ff */
[----:B------:R-:W-:Y:S01]  /*49ab0*/  @P5 STG.E desc[UR52][R8.64], R120 ;  /* 0x0000007808005986 */ /* 0x000fe2000c101934 */
[----:B------:R-:W-:-:S03]  /*49ac0*/  LEA R4, P6, R0, R2, 0x2 ;  /* 0x0000000200047211 */ /* 0x000fc600078c10ff */
[----:B------:R2:W-:Y:S01]  /*49ad0*/  @P4 STG.E desc[UR52][R10.64], R205 ;  /* 0x000000cd0a004986 */ /* 0x0005e2000c101934 */
[C---:B------:R-:W-:Y:S01]  /*49ae0*/  LEA.HI.X.SX32 R5, R0.reuse, R3, 0x2, P6 ;  /* 0x0000000300057211 */ /* 0x040fe200030f16ff */
[----:B-1----:R-:W-:-:S04]  /*49af0*/  VIADD R7, R0, UR4 ;  /* 0x0000000400077c36 */ /* 0x002fc80008000000 */
[----:B------:R1:W-:Y:S01]  /*49b00*/  @P3 STG.E desc[UR52][R4.64], R121 ;  /* 0x0000007904003986 */ /* 0x0003e2000c101934 */
[C---:B------:R-:W-:Y:S01]  /*49b10*/  LEA R6, P6, R7.reuse, R2, 0x2 ;  /* 0x0000000207067211 */ /* 0x040fe200078c10ff */
[----:B------:R-:W-:-:S03]  /*49b20*/  VIADD R0, R7, UR4 ;  /* 0x0000000407007c36 */ /* 0x000fc60008000000 */
        /* <DEDUP_REMOVED lines=12> */
[C---:B------:R-:W-:Y:S02]  /*49bf0*/  VIADD R11, R0.reuse, UR4 ;  /* 0x00000004000b7c36 */ /* 0x040fe40008000000 */
        /* <DEDUP_REMOVED lines=8> */
[C---:B-1----:R-:W-:Y:S01]  /*49c80*/  LEA R4, P6, R0.reuse, R2, 0x2 ;  /* 0x0000000200047211 */ /* 0x042fe200078c10ff */
[C---:B------:R-:W-:Y:S02]  /*49c90*/  VIADD R7, R0.reuse, UR4 ;  /* 0x0000000400077c36 */ /* 0x040fe40008000000 */
[----:B------:R1:W-:Y:S01]  /*49ca0*/  @P5 STG.E desc[UR52][R10.64], R207 ;  /* 0x000000cf0a005986 */ /* 0x0003e2000c101934 */
[----:B----4-:R-:W-:Y:S01]  /*49cb0*/  ISETP.LT.AND P1, PT, R15, UR5, !P0 ;  /* 0x000000050f007c0c */ /* 0x010fe2000c721270 */
[----:B------:R-:W-:Y:S02]  /*49cc0*/  ULDC UR5, c[0x0][0x22c] ;  /* 0x00008b0000057ab9 */ /* 0x000fe40000000800 */
[----:B------:R-:W4:Y:S01]  /*49cd0*/  LDL.LU R15, [R1+0x1294] ;  /* 0x00129400010f7983 */ /* 0x000f220000300800 */
[----:B------:R-:W-:-:S02]  /*49ce0*/  LEA.HI.X.SX32 R5, R0, R3, 0x2, P6 ;  /* 0x0000000300057211 */ /* 0x000fc400030f16ff */
[CC--:B------:R-:W-:Y:S01]  /*49cf0*/  LEA R6, P6, R7.reuse, R2.reuse, 0x2 ;  /* 0x0000000207067211 */ /* 0x0c0fe200078c10ff */
[C---:B------:R-:W-:Y:S02]  /*49d00*/  VIADD R0, R7.reuse, UR4 ;  /* 0x0000000407007c36 */ /* 0x040fe40008000000 */
[----:B------:R1:W-:Y:S01]  /*49d10*/  @P4 STG.E desc[UR52][R4.64], R123 ;  /* 0x0000007b04004986 */ /* 0x0003e2000c101934 */
[----:B------:R-:W-:Y:S02]  /*49d20*/  LEA.HI.X.SX32 R7, R7, R3, 0x2, P6 ;  /* 0x0000000307077211 */ /* 0x000fe400030f16ff */
[----:B------:R-:W-:-:S03]  /*49d30*/  LEA R8, P6, R0, R2, 0x2 ;  /* 0x0000000200087211 */ /* 0x000fc600078c10ff */
        /* <DEDUP_REMOVED lines=13> */
[----:B-1----:R-:W-:Y:S02]  /*49e10*/  VIADD R11, R0, UR4 ;  /* 0x00000004000b7c36 */ /* 0x002fe40008000000 */
[----:B------:R-:W2:Y:S01]  /*49e20*/  LDL.LU R16, [R1+0x126c] ;  /* 0x00126c0001107983 */ /* 0x000ea20000300800 */
[----:B------:R-:W-:Y:S01]  /*49e30*/  ULDC UR5, c[0x0][0x22c] ;  /* 0x00008b0000057ab9 */ /* 0x000fe20000000800 */
[C---:B------:R-:W-:Y:S01]  /*49e40*/  VIADD R0, R11.reuse, UR4 ;  /* 0x000000040b007c36 */ /* 0x040fe20008000000 */
[----:B------:R-:W-:-:S04]  /*49e50*/  LEA R10, P6, R11, R2, 0x2 ;  /* 0x000000020b0a7211 */ /* 0x000fc800078c10ff */
[----:B------:R-:W-:Y:S02]  /*49e60*/  LEA.HI.X.SX32 R11, R11, R3, 0x2, P6 ;  /* 0x000000030b0b7211 */ /* 0x000fe400030f16ff */
[C---:B------:R-:W-:Y:S01]  /*49e70*/  LEA R4, P6, R0.reuse, R2, 0x2 ;  /* 0x0000000200047211 */ /* 0x040fe200078c10ff */
[----:B------:R-:W-:-:S03]  /*49e80*/  VIADD R7, R0, UR4 ;  /* 0x0000000400077c36 */ /* 0x000fc60008000000 */
[----:B------:R-:W-:Y:S01]  /*49e90*/  LEA.HI.X.SX32 R5, R0, R3, 0x2, P6 ;  /* 0x0000000300057211 */ /* 0x000fe200030f16ff */
[----:B------:R1:W-:Y:S01]  /*49ea0*/  @P1 STG.E desc[UR52][R10.64], R209 ;  /* 0x000000d10a001986 */ /* 0x0003e2000c101934 */
[----:B------:R-:W-:Y:S02]  /*49eb0*/  LEA R6, P6, R7, R2, 0x2 ;  /* 0x0000000207067211 */ /* 0x000fe400078c10ff */
[----:B----4-:R-:W-:Y:S01]  /*49ec0*/  ISETP.LT.AND P1, PT, R15, UR5, !P0 ;  /* 0x000000050f007c0c */ /* 0x010fe2000c721270 */
[----:B------:R-:W-:Y:S01]  /*49ed0*/  ULDC UR5, c[0x0][0x22c] ;  /* 0x00008b0000057ab9 */ /* 0x000fe20000000800 */
[----:B------:R-:W4:Y:S01]  /*49ee0*/  LDL.LU R15, [R1+0x1268] ;  /* 0x00126800010f7983 */ /* 0x000f220000300800 */
[----:B------:R-:W-:-:S03]  /*49ef0*/  IADD3 R0, R7, UR4, RZ ;  /* 0x0000000407007c10 */ /* 0x000fc6000fffe0ff */
[----:B------:R-:W-:Y:S01]  /*49f00*/  @P5 STG.E desc[UR52][R4.64], R125 ;  /* 0x0000007d04005986 */ /* 0x000fe2000c101934 */
[-C--:B------:R-:W-:Y:S02]  /*49f10*/  LEA.HI.X.SX32 R7, R7, R3.reuse, 0x2, P6 ;  /* 0x0000000307077211 */ /* 0x080fe400030f16ff */
[CC--:B------:R-:W-:Y:S01]  /*49f20*/  LEA R8, P6, R0.reuse, R2.reuse, 0x2 ;  /* 0x0000000200087211 */ /* 0x0c0fe200078c10ff */
        /* <DEDUP_REMOVED lines=27> */
[C---:B------:R-:W-:Y:S01]  /*4a0e0*/  VIADD R11, R0.reuse, UR4 ;  /* 0x00000004000b7c36 */ /* 0x040fe20008000000 */
[C---:B------:R-:W-:Y:S02]  /*4a0f0*/  LEA R8, P6, R0.reuse, R2, 0x2 ;  /* 0x0000000200087211 */ /* 0x040fe400078c10ff */
        /* <DEDUP_REMOVED lines=25> */
[----:B------:R-:W-:Y:S01]  /*4a290*/  ULDC UR5, c[0x0][0x22c] ;  /* 0x00008b0000057ab9 */ /* 0x000fe20000000800 */
[C---:B------:R-:W-:Y:S01]  /*4a2a0*/  VIADD R0, R7.reuse, UR4 ;  /* 0x0000000407007c36 */ /* 0x040fe20008000000 */
[----:B------:R-:W-:-:S04]  /*4a2b0*/  LEA R6, P6, R7, R2, 0x2 ;  /* 0x0000000207067211 */ /* 0x000fc800078c10ff */
[----:B------:R-:W-:Y:S02]  /*4a2c0*/  LEA.HI.X.SX32 R7, R7, R3, 0x2, P6 ;  /* 0x0000000307077211 */ /* 0x000fe400030f16ff */
        /* <DEDUP_REMOVED lines=16> */
[C---:B------:R-:W-:Y:S02]  /*4a3d0*/  LEA R6, P6, R7.reuse, R2, 0x2 ;  /* 0x0000000207067211 */ /* 0x040fe400078c10ff */
[C---:B------:R-:W-:Y:S02]  /*4a3e0*/  IADD3 R0, R7.reuse, UR4, RZ ;  /* 0x0000000407007c10 */ /* 0x040fe4000fffe0ff */
        /* <DEDUP_REMOVED lines=86> */
[-C--:B------:R-:W-:Y:S02]  /*4a950*/  LEA.HI.X.SX32 R5, R0, R3.reuse, 0x2, P6 ;  /* 0x0000000300057211 */ /* 0x080fe400030f16ff */
[CC--:B------:R-:W-:Y:S02]  /*4a960*/  LEA R6, P6, R7.reuse, R2.reuse, 0x2 ;  /* 0x0000000207067211 */ /* 0x0c0fe400078c10ff */
[C---:B------:R-:W-:Y:S02]  /*4a970*/  IADD3 R0, R7.reuse, UR4, RZ ;  /* 0x0000000407007c10 */ /* 0x040fe4000fffe0ff */
[----:B------:R-:W-:Y:S01]  /*4a980*/  LEA.HI.X.SX32 R7, R7, R3, 0x2, P6 ;  /* 0x0000000307077211 */ /* 0x000fe200030f16ff */
[----:B------:R4:W-:Y:S01]  /*4a990*/  @P1 STG.E desc[UR52][R4.64], R137 ;  /* 0x0000008904001986 */ /* 0x0009e2000c101934 */
[C---:B-1----:R-:W-:Y:S01]  /*4a9a0*/  LEA R8, P6, R0.reuse, R2, 0x2 ;  /* 0x0000000200087211 */ /* 0x042fe200078c10ff */
[----:B------:R-:W-:Y:S02]  /*4a9b0*/  VIADD R11, R0, UR4 ;  /* 0x00000004000b7c36 */ /* 0x000fe40008000000 */
[----:B------:R1:W-:Y:S01]  /*4a9c0*/  @P5 STG.E desc[UR52][R6.64], R222 ;  /* 0x000000de06005986 */ /* 0x0003e2000c101934 */
[----:B----4-:R-:W-:Y:S01]  /*4a9d0*/  ISETP.LT.AND P1, PT, R15, UR5, !P0 ;  /* 0x000000050f007c0c */ /* 0x010fe2000c721270 */
[----:B------:R-:W-:-:S02]  /*4a9e0*/  ULDC UR5, c[0x0][0x22c] ;  /* 0x00008b0000057ab9 */ /* 0x000fc40000000800 */
[----:B------:R-:W4:Y:S01]  /*4a9f0*/  LDL.LU R15, [R1+0x1184] ;  /* 0x00118400010f7983 */ /* 0x000f220000300800 */
[-C--:B------:R-:W-:Y:S02]  /*4aa00*/  LEA.HI.X.SX32 R9, R0, R3.reuse, 0x2, P6 ;  /* 0x0000000300097211 */ /* 0x080fe400030f16ff */
        /* <DEDUP_REMOVED lines=70> */
[CC--:B------:R-:W-:Y:S02]  /*4ae70*/  LEA R6, P6, R7.reuse, R2.reuse, 0x2 ;  /* 0x0000000207067211 */ /* 0x0c0fe400078c10ff */
[C---:B------:R-:W-:Y:S01]  /*4ae80*/  IADD3 R0, R7.reuse, UR4, RZ ;  /* 0x0000000407007c10 */ /* 0x040fe2000fffe0ff */
        /* <DEDUP_REMOVED lines=37> */
[----:B------:R-:W-:Y:S01]  /*4b0e0*/  @P3 STG.E desc[UR52][R8.64], R146 ;  /* 0x0000009208003986 */ /* 0x000fe2000c101934 */
        /* <DEDUP_REMOVED lines=23> */
[C---:B-1----:R-:W-:Y:S01]  /*4b260*/  VIADD R11, R0.reuse, UR4 ;  /* 0x00000004000b7c36 */ /* 0x042fe20008000000 */
        /* <DEDUP_REMOVED lines=8> */
[----:B------:R-:W-:Y:S01]  /*4b2f0*/  @P4 STG.E desc[UR52][R8.64], R240 ;  /* 0x000000f008004986 */ /* 0x000fe2000c101934 */
        /* <DEDUP_REMOVED lines=17> */
[----:B------:R-:W-:-:S03]  /*4b410*/  ULDC UR5, c[0x0][0x22c] ;  /* 0x00008b0000057ab9 */ /* 0x000fc60000000800 */
[----:B------:R-:W2:Y:S04]  /*4b420*/  LDL.LU R19, [R1+0x10b0] ;  /* 0x0010b00001137983 */ /* 0x000ea80000300800 */
[----:B------:R-:W2:Y:S01]  /*4b430*/  LDL.LU R18, [R1+0x1498] ;  /* 0x0014980001127983 */ /* 0x000ea20000300800 */
[C---:B------:R-:W-:Y:S02]  /*4b440*/  IADD3 R0, R7.reuse, UR4, RZ ;  /* 0x0000000407007c10 */ /* 0x040fe4000fffe0ff */
[----:B------:R-:W-:-:S03]  /*4b450*/  LEA R6, P6, R7, R2, 0x2 ;  /* 0x0000000207067211 */ /* 0x000fc600078c10ff */
[C---:B------:R-:W-:Y:S01]  /*4b460*/  VIADD R11, R0.reuse, UR4 ;  /* 0x00000004000b7c36 */ /* 0x040fe20008000000 */
[----:B------:R-:W-:Y:S02]  /*4b470*/  LEA.HI.X.SX32 R7, R7, R3, 0x2, P6 ;  /* 0x0000000307077211 */ /* 0x000fe400030f16ff */
[----:B------:R-:W-:-:S04]  /*4b480*/  LEA R8, P6, R0, R2, 0x2 ;  /* 0x0000000200087211 */ /* 0x000fc800078c10ff */
[-C--:B------:R-:W-:Y:S01]  /*4b490*/  LEA.HI.X.SX32 R9, R0, R3.reuse, 0x2, P6 ;  /* 0x0000000300097211 */ /* 0x080fe200030f16ff */
[C---:B------:R-:W-:Y:S01]  /*4b4a0*/  VIADD R0, R11.reuse, UR4 ;  /* 0x000000040b007c36 */ /* 0x040fe20008000000 */
[-C--:B------:R-:W-:Y:S01]  /*4b4b0*/  LEA R10, P6, R11, R2.reuse, 0x2 ;  /* 0x000000020b0a7211 */ /* 0x080fe200078c10ff */
[----:B------:R1:W-:Y:S01]  /*4b4c0*/  @P1 STG.E desc[UR52][R6.64], R234 ;  /* 0x000000ea06001986 */ /* 0x0003e2000c101934 */
[----:B----4-:R-:W-:Y:S01]  /*4b4d0*/  ISETP.LT.AND P1, PT, R15, UR5, !P0 ;  /* 0x000000050f007c0c */ /* 0x010fe2000c721270 */
[----:B------:R-:W-:Y:S01]  /*4b4e0*/  ULDC UR5, c[0x0][0x22c] ;  /* 0x00008b0000057ab9 */ /* 0x000fe20000000800 */
[----:B------:R-:W-:Y:S01]  /*4b4f0*/  LEA.HI.X.SX32 R11, R11, R3, 0x2, P6 ;  /* 0x000000030b0b7211 */ /* 0x000fe200030f16ff */
[----:B------:R4:W-:Y:S01]  /*4b500*/  @P5 STG.E desc[UR52][R8.64], R242 ;  /* 0x000000f208005986 */ /* 0x0009e2000c101934 */
[----:B------:R-:W-:-:S04]  /*4b510*/  LEA R4, P6, R0, R2, 0x2 ;  /* 0x0000000200047211 */ /* 0x000fc800078c10ff */
[----:B------:R-:W-:Y:S01]  /*4b520*/  LEA.HI.X.SX32 R5, R0, R3, 0x2, P6 ;  /* 0x0000000300057211 */ /* 0x000fe200030f16ff */
[----:B------:R-:W-:Y:S04]  /*4b530*/  @P4 STG.E desc[UR52][R10.64], R235 ;  /* 0x000000eb0a004986 */ /* 0x000fe8000c101934 */
[----:B------:R4:W-:Y:S01]  /*4b540*/  @P3 STG.E desc[UR52][R4.64], R243 ;  /* 0x000000f304003986 */ /* 0x0009e2000c101934 */
[----:B---3--:R-:W-:Y:S01]  /*4b550*/  ISETP.LT.AND P5, PT, R12, UR5, !P0 ;  /* 0x000000050c007c0c */ /* 0x008fe2000c7a1270 */
[----:B------:R-:W-:Y:S01]  /*4b560*/  VIADD R12, R0, UR4 ;  /* 0x00000004000c7c36 */ /* 0x000fe20008000000 */
[----:B------:R-:W-:-:S03]  /*4b570*/  ULDC UR5, c[0x0][0x22c] ;  /* 0x00008b0000057ab9 */ /* 0x000fc60000000800 */
[C---:B------:R-:W-:Y:S01]  /*4b580*/  VIADD R0, R12.reuse, UR4 ;  /* 0x000000040c007c36 */ /* 0x040fe20008000000 */
[----:B------:R-:W-:Y:S01]  /*4b590*/  ISETP.LT.AND P4, PT, R13, UR5, !P0 ;  /* 0x000000050d007c0c */ /* 0x000fe2000c781270 */
[----:B------:R-:W-:Y:S01]  /*4b5a0*/  ULDC UR5, c[0x0][0x22c] ;  /* 0x00008b0000057ab9 */ /* 0x000fe20000000800 */
[----:B-1----:R-:W-:Y:S01]  /*4b5b0*/  LEA R6, P6, R12, R2, 0x2 ;  /* 0x000000020c067211 */ /* 0x002fe200078c10ff */
[----:B------:R-:W-:-:S03]  /*4b5c0*/  VIADD R13, R0, UR4 ;  /* 0x00000004000d7c36 */ /* 0x000fc60008000000 */
[----:B------:R-:W-:Y:S02]  /*4b5d0*/  LEA.HI.X.SX32 R7, R12, R3, 0x2, P6 ;  /* 0x000000030c077211 */ /* 0x000fe400030f16ff */
[----:B----4-:R-:W-:-:S04]  /*4b5e0*/  LEA R8, P6, R0, R2, 0x2 ;  /* 0x0000000200087211 */ /* 0x010fc800078c10ff */
[----:B------:R-:W-:Y:S01]  /*4b5f0*/  LEA.HI.X.SX32 R9, R0, R3, 0x2, P6 ;  /* 0x0000000300097211 */ /* 0x000fe200030f16ff */
[----:B------:R1:W-:Y:S01]  /*4b600*/  @P2 STG.E desc[UR52][R6.64], R148 ;  /* 0x0000009406002986 */ /* 0x0003e2000c101934 */
[----:B------:R-:W-:-:S03]  /*4b610*/  LEA R4, P6, R13, R2, 0x2 ;  /* 0x000000020d047211 */ /* 0x000fc600078c10ff */
[----:B------:R3:W-:Y:S01]  /*4b620*/  @P1 STG.E desc[UR52][R8.64], R244 ;  /* 0x000000f408001986 */ /* 0x0007e2000c101934 */
[C---:B------:R-:W-:Y:S02]  /*4b630*/  LEA.HI.X.SX32 R5, R13.reuse, R3, 0x2, P6 ;  /* 0x000000030d057211 */ /* 0x040fe400030f16ff */
[----:B--2---:R-:W-:Y:S01]  /*4b640*/  ISETP.LT.AND P3, PT, R14, UR5, !P0 ;  /* 0x000000050e007c0c */ /* 0x004fe2000c761270 */
[----:B------:R-:W-:Y:S01]  /*4b650*/  VIADD R14, R13, UR4 ;  /* 0x000000040d0e7c36 */ /* 0x000fe20008000000 */
[----:B------:R-:W-:-:S03]  /*4b660*/  ULDC UR5, c[0x0][0x22c] ;  /* 0x00008b0000057ab9 */ /* 0x000fc60000000800 */
[C---:B------:R-:W-:Y:S01]  /*4b670*/  VIADD R15, R14.reuse, UR4 ;  /* 0x000000040e0f7c36 */ /* 0x040fe20008000000 */
[----:B------:R-:W-:-:S03]  /*4b680*/  LEA R10, P1, R14, R2, 0x2 ;  /* 0x000000020e0a7211 */ /* 0x000fc600078210ff */
[----:B------:R-:W-:Y:S01]  /*4b690*/  VIADD R0, R15, UR4 ;  /* 0x000000040f007c36 */ /* 0x000fe20008000000 */
[----:B------:R-:W-:-:S03]  /*4b6a0*/  ISETP.LT.AND P2, PT, R16, UR5, !P0 ;  /* 0x0000000510007c0c */ /* 0x000fc6000c741270 */
[----:B------:R-:W-:Y:S01]  /*4b6b0*/  VIADD R16, R0, UR4 ;  /* 0x0000000400107c36 */ /* 0x000fe20008000000 */
[-C--:B------:R-:W-:Y:S02]  /*4b6c0*/  LEA.HI.X.SX32 R11, R14, R3.reuse, 0x2, P1 ;  /* 0x000000030e0b7211 */ /* 0x080fe400008f16ff */
[-C--:B-1----:R-:W-:Y:S01]  /*4b6d0*/  LEA R6, P1, R0, R2.reuse, 0x2 ;  /* 0x0000000200067211 */ /* 0x082fe200078210ff */
[----:B------:R-:W-:Y:S01]  /*4b6e0*/  VIADD R17, R16, UR4 ;  /* 0x0000000410117c36 */ /* 0x000fe20008000000 */
[CC--:B------:R-:W-:Y:S01]  /*4b6f0*/  LEA R12, P6, R15.reuse, R2.reuse, 0x2 ;  /* 0x000000020f0c7211 */ /* 0x0c0fe200078c10ff */
[----:B------:R-:W-:Y:S01]  /*4b700*/  ULDC UR4, c[0x0][0x22c] ;  /* 0x00008b0000047ab9 */ /* 0x000fe20000000800 */
[-C--:B------:R-:W-:Y:S02]  /*4b710*/  LEA.HI.X.SX32 R7, R0, R3.reuse, 0x2, P1 ;  /* 0x0000000300077211 */ /* 0x080fe400008f16ff */
[----:B------:R-:W-:Y:S02]  /*4b720*/  LEA.HI.X.SX32 R13, R15, R3, 0x2, P6 ;  /* 0x000000030f0d7211 */ /* 0x000fe400030f16ff */
[----:B------:R-:W-:Y:S01]  /*4b730*/  ISETP.LT.AND P1, PT, R19, UR4, !P0 ;  /* 0x0000000413007c0c */ /* 0x000fe2000c721270 */
[----:B------:R-:W-:Y:S01]  /*4b740*/  ULDC UR4, c[0x0][0x22c] ;  /* 0x00008b0000047ab9 */ /* 0x000fe20000000800 */
[----:B------:R-:W-:-:S02]  /*4b750*/  LEA R14, P6, R17, R2, 0x2 ;  /* 0x00000002110e7211 */ /* 0x000fc400078c10ff */
[----:B------:R-:W-:Y:S02]  /*4b760*/  ISETP.LT.AND P0, PT, R18, UR4, !P0 ;  /* 0x0000000412007c0c */ /* 0x000fe4000c701270 */
[-C--:B------:R-:W-:Y:S02]  /*4b770*/  LEA.HI.X.SX32 R15, R17, R3.reuse, 0x2, P6 ;  /* 0x00000003110f7211 */ /* 0x080fe400030f16ff */
[C---:B------:R-:W-:Y:S01]  /*4b780*/  LEA R2, P6, R16.reuse, R2, 0x2 ;  /* 0x0000000210027211 */ /* 0x040fe200078c10ff */
[----:B------:R3:W-:Y:S03]  /*4b790*/  @P5 STG.E desc[UR52][R4.64], R149 ;  /* 0x0000009504005986 */ /* 0x0007e6000c101934 */
[----:B------:R-:W-:Y:S01]  /*4b7a0*/  LEA.HI.X.SX32 R3, R16, R3, 0x2, P6 ;  /* 0x0000000310037211 */ /* 0x000fe200030f16ff */
[----:B------:R3:W-:Y:S04]  /*4b7b0*/  @P4 STG.E desc[UR52][R10.64], R245 ;  /* 0x000000f50a004986 */ /* 0x0007e8000c101934 */
[----:B------:R3:W-:Y:S04]  /*4b7c0*/  @P3 STG.E desc[UR52][R12.64], R150 ;  /* 0x000000960c003986 */ /* 0x0007e8000c101934 */
[----:B------:R3:W-:Y:S04]  /*4b7d0*/  @P2 STG.E desc[UR52][R6.64], R246 ;  /* 0x000000f606002986 */ /* 0x0007e8000c101934 */
[----:B------:R3:W-:Y:S01]  /*4b7e0*/  @P1 STG.E desc[UR52][R2.64], R151 ;  /* 0x0000009702001986 */ /* 0x0007e2000c101934 */
[----:B------:R-:W-:Y:S05]  /*4b7f0*/  @!P0 EXIT ;  /* 0x000000000000894d */ /* 0x000fea0003800000 */
[----:B------:R-:W-:Y:S01]  /*4b800*/  STG.E desc[UR52][R14.64], R247 ;  /* 0x000000f70e007986 */ /* 0x000fe2000c101934 */
[----:B------:R-:W-:Y:S05]  /*4b810*/  EXIT ;  /* 0x000000000000794d */ /* 0x000fea0003800000 */
.L_x_2:
[----:B------:R-:W-:-:S00]  /*4b820*/  BRA `(.L_x_2) ;  /* 0xfffffffc00fc7947 */ /* 0x000fc0000383ffff */
[----:B------:R-:W-:-:S00]  /*4b830*/  NOP ;  /* 0x0000000000007918 */ /* 0x000fc00000000000 */
        /* <DEDUP_REMOVED lines=12> */
.L_x_3:


//--------------------- .nv.shared.matmul_kernel  --------------------------
	.section	.nv.shared.matmul_kernel,"aw",@nobits
	.sectionflags	@""
	.align	16
	.zero		1024


//--------------------- .nv.shared.reserved.0     --------------------------
	.section	.nv.shared.reserved.0,"aw",@nobits
	.weak		__nv_reservedSMEM_offset_0_alias
	.size		__nv_reservedSMEM_offset_0_alias, 0, 0
	.other		__nv_reservedSMEM_offset_0_alias,@"STO_CUDA_RESERVED_SHARED STV_DEFAULT"
__nv_reservedSMEM_offset_0_alias:
	.zero		0


//--------------------- .nv.constant0.matmul_kernel --------------------------
	.section	.nv.constant0.matmul_kernel,"a",@progbits
	.sectionflags	@""
	.align	4
.nv.constant0.matmul_kernel:
	.zero		608


//--------------------- SYMBOLS --------------------------

	.type		.nv.reservedSmem.offset0,@object
	.size		.nv.reservedSmem.offset0,0x4
